	.target	sm_75

	.elftype	@"ET_EXEC"


//--------------------- .note.nv.tkinfo           --------------------------
	.section	.note.nv.tkinfo,"",@"SHT_NOTE"
	.sectionflags	@"SHF_NOTE_NV_TKINFO"
	.tkinfo
        /*0018*/ 	.word	0x00000002
        /*0030*/ 	.string	""
        /*0030*/ 	.string	"ptxas"
        /*0030*/ 	.string	"Cuda compilation tools, release 13.0, V13.0.88"
        /*0030*/ 	.string	"Build cuda_13.0.r13.0/compiler.36424714_0"
        /*0030*/ 	.string	"-arch sm_75 -m 64 "



//--------------------- .note.nv.cuinfo           --------------------------
	.section	.note.nv.cuinfo,"",@"SHT_NOTE"
	.sectionflags	@"SHF_NOTE_NV_CUINFO"
        /*0018*/ 	.short	0x0002
        /*001a*/ 	.short	0x004b
        /*001c*/ 	.short	0x0082
	.zero		2


//--------------------- .nv.info                  --------------------------
	.section	.nv.info,"",@"SHT_CUDA_INFO"
	.align	4


	//----- nvinfo : EIATTR_REGCOUNT
	.align		4
        /*0000*/ 	.byte	0x04, 0x2f
        /*0002*/ 	.short	(.L_12 - .L_11)
	.align		4
.L_11:
        /*0004*/ 	.word	index@(_ZN7cutlass6KernelINS_4gemm6kernel4GemmINS1_11threadblock12MmaPipelinedINS1_9GemmShapeILi128ELi64ELi32EEENS_9transform11threadblock22PredicatedTileIteratorINS_11MatrixShapeILi128ELi32EEEaNS_6layout22ColumnMajorInterleavedILi32EEELi1ENS8_29PitchLinearWarpRakedThreadMapINS_16PitchLinearShapeILi4096ELi1EEELi64ENSH_ILi32ELi1EEELi16EEELi16ELb0ENSD_9NoPermuteEEENS9_19RegularTileIteratorISC_aNSD_37RowMajorTensorOpMultiplicandCrosswiseILi8ELi32EEELi0ENS8_29TransposePitchLinearThreadMapISK_NSH_ILi2ELi16EEEEELi16EEENSA_INSB_ILi32ELi64EEEaNSD_19RowMajorInterleavedILi32EEELi0ENSG_INSH_ILi2048ELi1EEELi64ESJ_Li16EEELi16ELb0ESL_EENSN_ISU_aNSD_40ColumnMajorTensorOpMultiplicandCrosswiseILi8ELi32EEELi1ENSQ_ISY_SR_EELi16EEEiSF_NS4_9MmaPolicyINS1_4warp11MmaTensorOpINS6_ILi64ELi64ELi32EEEaSP_aS11_iSF_NS15_17MmaTensorOpPolicyINS_4arch3MmaINS6_ILi8ELi8ELi16EEELi32EaNSD_8RowMajorEaNSD_11ColumnMajorEiS1C_NS19_21OpMultiplyAddSaturateEEENSB_ILi1ELi1EEEEELi1ELb1EbEENSB_ILi0ELi0EEES1J_Li1EEENS_21NumericArrayConverterIaaLi64ELNS_15FloatRoundStyleE2ENS8_6thread14UnaryTransform8IdentityEEENS1L_IaaLi32ELS1M_2ES1P_EEbEENS_8epilogue11threadblock19InterleavedEpilogueIS7_S1I_Li1ENS1U_33InterleavedPredicatedTileIteratorINS1U_30InterleavedOutputTileThreadMapINSH_ILi2ELi1EEENSH_ILi8ELi2EEELi64ELi8ELi8EEEaLi32EEENS1T_4warp24FragmentIteratorTensorOpIS17_S1B_iNS_5ArrayIiLi2ELb1EEESF_EENS1T_6thread21LinearCombinationReluIaLi8EifLNS27_9ScaleType4KindE1ELS1M_2EEELi32EEENS4_30GemmIdentityThreadblockSwizzleILi1EEELb0EEEEEvNT_6ParamsE)
        /*0008*/ 	.word	0x000000ca


	//----- nvinfo : EIATTR_FRAME_SIZE
	.align		4
.L_12:
        /*000c*/ 	.byte	0x04, 0x11
        /*000e*/ 	.short	(.L_14 - .L_13)
	.align		4
.L_13:
        /*0010*/ 	.word	index@(_ZN7cutlass6KernelINS_4gemm6kernel4GemmINS1_11threadblock12MmaPipelinedINS1_9GemmShapeILi128ELi64ELi32EEENS_9transform11threadblock22PredicatedTileIteratorINS_11MatrixShapeILi128ELi32EEEaNS_6layout22ColumnMajorInterleavedILi32EEELi1ENS8_29PitchLinearWarpRakedThreadMapINS_16PitchLinearShapeILi4096ELi1EEELi64ENSH_ILi32ELi1EEELi16EEELi16ELb0ENSD_9NoPermuteEEENS9_19RegularTileIteratorISC_aNSD_37RowMajorTensorOpMultiplicandCrosswiseILi8ELi32EEELi0ENS8_29TransposePitchLinearThreadMapISK_NSH_ILi2ELi16EEEEELi16EEENSA_INSB_ILi32ELi64EEEaNSD_19RowMajorInterleavedILi32EEELi0ENSG_INSH_ILi2048ELi1EEELi64ESJ_Li16EEELi16ELb0ESL_EENSN_ISU_aNSD_40ColumnMajorTensorOpMultiplicandCrosswiseILi8ELi32EEELi1ENSQ_ISY_SR_EELi16EEEiSF_NS4_9MmaPolicyINS1_4warp11MmaTensorOpINS6_ILi64ELi64ELi32EEEaSP_aS11_iSF_NS15_17MmaTensorOpPolicyINS_4arch3MmaINS6_ILi8ELi8ELi16EEELi32EaNSD_8RowMajorEaNSD_11ColumnMajorEiS1C_NS19_21OpMultiplyAddSaturateEEENSB_ILi1ELi1EEEEELi1ELb1EbEENSB_ILi0ELi0EEES1J_Li1EEENS_21NumericArrayConverterIaaLi64ELNS_15FloatRoundStyleE2ENS8_6thread14UnaryTransform8IdentityEEENS1L_IaaLi32ELS1M_2ES1P_EEbEENS_8epilogue11threadblock19InterleavedEpilogueIS7_S1I_Li1ENS1U_33InterleavedPredicatedTileIteratorINS1U_30InterleavedOutputTileThreadMapINSH_ILi2ELi1EEENSH_ILi8ELi2EEELi64ELi8ELi8EEEaLi32EEENS1T_4warp24FragmentIteratorTensorOpIS17_S1B_iNS_5ArrayIiLi2ELb1EEESF_EENS1T_6thread21LinearCombinationReluIaLi8EifLNS27_9ScaleType4KindE1ELS1M_2EEELi32EEENS4_30GemmIdentityThreadblockSwizzleILi1EEELb0EEEEEvNT_6ParamsE)
        /*0014*/ 	.word	0x00000000


	//----- nvinfo : EIATTR_REGCOUNT
	.align		4
.L_14:
        /*0018*/ 	.byte	0x04, 0x2f
        /*001a*/ 	.short	(.L_16 - .L_15)
	.align		4
.L_15:
        /*001c*/ 	.word	index@(_ZN7cutlass6KernelINS_4gemm6kernel4GemmINS1_11threadblock12MmaPipelinedINS1_9GemmShapeILi128ELi128ELi32EEENS_9transform11threadblock22PredicatedTileIteratorINS_11MatrixShapeILi128ELi32EEEaNS_6layout22ColumnMajorInterleavedILi32EEELi1ENS8_29PitchLinearWarpRakedThreadMapINS_16PitchLinearShapeILi4096ELi1EEELi128ENSH_ILi32ELi1EEELi16EEELi16ELb0ENSD_9NoPermuteEEENS9_19RegularTileIteratorISC_aNSD_37RowMajorTensorOpMultiplicandCrosswiseILi8ELi32EEELi0ENS8_29TransposePitchLinearThreadMapISK_NSH_ILi2ELi16EEEEELi16EEENSA_INSB_ILi32ELi128EEEaNSD_19RowMajorInterleavedILi32EEELi0ESK_Li16ELb0ESL_EENSN_ISU_aNSD_40ColumnMajorTensorOpMultiplicandCrosswiseILi8ELi32EEELi1ESS_Li16EEEiSF_NS4_9MmaPolicyINS1_4warp11MmaTensorOpINS6_ILi64ELi64ELi32EEEaSP_aSZ_iSF_NS12_17MmaTensorOpPolicyINS_4arch3MmaINS6_ILi8ELi8ELi16EEELi32EaNSD_8RowMajorEaNSD_11ColumnMajorEiS19_NS16_21OpMultiplyAddSaturateEEENSB_ILi1ELi1EEEEELi1ELb1EbEENSB_ILi0ELi0EEES1G_Li1EEENS_21NumericArrayConverterIaaLi32ELNS_15FloatRoundStyleE2ENS8_6thread14UnaryTransform8IdentityEEES1N_bEENS_8epilogue11threadblock19InterleavedEpilogueIS7_S1F_Li1ENS1Q_33InterleavedPredicatedTileIteratorINS1Q_30InterleavedOutputTileThreadMapINSH_ILi2ELi2EEENSH_ILi8ELi2EEELi128ELi8ELi8EEEaLi32EEENS1P_4warp24FragmentIteratorTensorOpIS14_S18_iNS_5ArrayIiLi2ELb1EEESF_EENS1P_6thread21LinearCombinationReluIaLi8EifLNS23_9ScaleType4KindE1ELS1J_2EEELi32EEENS4_30GemmIdentityThreadblockSwizzleILi1EEELb0EEEEEvNT_6ParamsE)
        /*0020*/ 	.word	0x000000be


	//----- nvinfo : EIATTR_FRAME_SIZE
	.align		4
.L_16:
        /*0024*/ 	.byte	0x04, 0x11
        /*0026*/ 	.short	(.L_18 - .L_17)
	.align		4
.L_17:
        /*0028*/ 	.word	index@(_ZN7cutlass6KernelINS_4gemm6kernel4GemmINS1_11threadblock12MmaPipelinedINS1_9GemmShapeILi128ELi128ELi32EEENS_9transform11threadblock22PredicatedTileIteratorINS_11MatrixShapeILi128ELi32EEEaNS_6layout22ColumnMajorInterleavedILi32EEELi1ENS8_29PitchLinearWarpRakedThreadMapINS_16PitchLinearShapeILi4096ELi1EEELi128ENSH_ILi32ELi1EEELi16EEELi16ELb0ENSD_9NoPermuteEEENS9_19RegularTileIteratorISC_aNSD_37RowMajorTensorOpMultiplicandCrosswiseILi8ELi32EEELi0ENS8_29TransposePitchLinearThreadMapISK_NSH_ILi2ELi16EEEEELi16EEENSA_INSB_ILi32ELi128EEEaNSD_19RowMajorInterleavedILi32EEELi0ESK_Li16ELb0ESL_EENSN_ISU_aNSD_40ColumnMajorTensorOpMultiplicandCrosswiseILi8ELi32EEELi1ESS_Li16EEEiSF_NS4_9MmaPolicyINS1_4warp11MmaTensorOpINS6_ILi64ELi64ELi32EEEaSP_aSZ_iSF_NS12_17MmaTensorOpPolicyINS_4arch3MmaINS6_ILi8ELi8ELi16EEELi32EaNSD_8RowMajorEaNSD_11ColumnMajorEiS19_NS16_21OpMultiplyAddSaturateEEENSB_ILi1ELi1EEEEELi1ELb1EbEENSB_ILi0ELi0EEES1G_Li1EEENS_21NumericArrayConverterIaaLi32ELNS_15FloatRoundStyleE2ENS8_6thread14UnaryTransform8IdentityEEES1N_bEENS_8epilogue11threadblock19InterleavedEpilogueIS7_S1F_Li1ENS1Q_33InterleavedPredicatedTileIteratorINS1Q_30InterleavedOutputTileThreadMapINSH_ILi2ELi2EEENSH_ILi8ELi2EEELi128ELi8ELi8EEEaLi32EEENS1P_4warp24FragmentIteratorTensorOpIS14_S18_iNS_5ArrayIiLi2ELb1EEESF_EENS1P_6thread21LinearCombinationReluIaLi8EifLNS23_9ScaleType4KindE1ELS1J_2EEELi32EEENS4_30GemmIdentityThreadblockSwizzleILi1EEELb0EEEEEvNT_6ParamsE)
        /*002c*/ 	.word	0x00000000


	//----- nvinfo : EIATTR_REGCOUNT
	.align		4
.L_18:
        /*0030*/ 	.byte	0x04, 0x2f
        /*0032*/ 	.short	(.L_20 - .L_19)
	.align		4
.L_19:
        /*0034*/ 	.word	index@(_ZN7cutlass6KernelINS_4gemm6kernel7B2bGemmINS1_11threadblock30B2bMmaPipelinedSmemAccumulatorINS1_9GemmShapeILi64ELi64ELi32EEENS_9transform11threadblock22PredicatedTileIteratorINS_11MatrixShapeILi64ELi32EEEaNS_6layout22ColumnMajorInterleavedILi32EEELi1ENS8_29PitchLinearWarpRakedThreadMapINS_16PitchLinearShapeILi2048ELi1EEELi128ENSH_ILi32ELi1EEELi16EEELi16ELb0ENSD_9NoPermuteEEENS9_19RegularTileIteratorISC_aNSD_37RowMajorTensorOpMultiplicandCrosswiseILi8ELi32EEELi0ENS8_29TransposePitchLinearThreadMapISK_NSH_ILi2ELi16EEEEELi16EEENSA_INSB_ILi32ELi64EEEaNSD_19RowMajorInterleavedILi32EEELi0ESK_Li16ELb0ESL_EENSN_ISU_aNSD_40ColumnMajorTensorOpMultiplicandCrosswiseILi8ELi32EEELi1ESS_Li16EEENS9_14VectorIteratorINS9_30PredicatedVectorAccessIteratorINSB_ILi64ELi64EEENSB_ILi32ELi32EEEfNSD_8RowMajorELi4ELb0EEEEENS_8epilogue4warp24FragmentIteratorTensorOpINS6_ILi32ELi32ELi32EEENS6_ILi8ELi8ELi16EEEiNS_5ArrayIiLi2ELb1EEENSE_ILi16EEEEENS19_20TileIteratorTensorOpIS1B_S1C_aS1F_EENS6_ILi64ELi256ELi32EEENS1_4warp41MmaTensorOpMultiplicandTileAccessIteratorISC_LNS1_7OperandE0EaS1F_NSB_ILi8ELi16EEELi1ELi32ELb1ELi1EEENSA_INSB_ILi32ELi256EEEaSW_Li0ENSG_INSH_ILi8192ELi1EEELi128ESJ_Li16EEELi16ELb0ESL_EENSN_IS1P_aSZ_Li1ENSQ_IS1R_SR_EELi16EEEiSF_NS18_6thread21LinearCombinationReluIaLi2EifLNS1V_9ScaleType4KindE2ELNS_15FloatRoundStyleE2EEENS4_9MmaPolicyINS1K_11MmaTensorOpIS1B_aSP_aSZ_iSF_NS1K_17MmaTensorOpPolicyINS_4arch3MmaIS1C_Li32EaS15_aNSD_11ColumnMajorEiS15_NS24_21OpMultiplyAddSaturateEEENSB_ILi1ELi1EEEEELi1ELb1EbEENSB_ILi0ELi0EEES2C_Li1EEENS21_INS22_IS7_aSP_aSZ_iSF_S2A_Li1ELb1EbEES2C_S2C_Li1EEENS_21NumericArrayConverterIaaLi16ELS1Z_2ENS8_6thread14UnaryTransform8IdentityEEES2K_NS2G_IaaLi64ELS1Z_2ES2J_EEbEENS18_11threadblock19InterleavedEpilogueIS1J_S2E_Li1ENS2N_33InterleavedPredicatedTileIteratorINS2N_30InterleavedOutputTileThreadMapINSH_ILi1ELi4EEENSH_ILi8ELi2EEELi128ELi8ELi8EEEaLi32EEENS1A_IS7_S1C_iS1E_SF_EENS1W_IaLi8EifLS1Y_1ELS1Z_2EEELi32EEENS4_30GemmIdentityThreadblockSwizzleILi1EEEEEEEvNT_6ParamsE)
        /*0038*/ 	.word	0x000000a8


	//----- nvinfo : EIATTR_FRAME_SIZE
	.align		4
.L_20:
        /*003c*/ 	.byte	0x04, 0x11
        /*003e*/ 	.short	(.L_22 - .L_21)
	.align		4
.L_21:
        /*0040*/ 	.word	index@(_ZN7cutlass6KernelINS_4gemm6kernel7B2bGemmINS1_11threadblock30B2bMmaPipelinedSmemAccumulatorINS1_9GemmShapeILi64ELi64ELi32EEENS_9transform11threadblock22PredicatedTileIteratorINS_11MatrixShapeILi64ELi32EEEaNS_6layout22ColumnMajorInterleavedILi32EEELi1ENS8_29PitchLinearWarpRakedThreadMapINS_16PitchLinearShapeILi2048ELi1EEELi128ENSH_ILi32ELi1EEELi16EEELi16ELb0ENSD_9NoPermuteEEENS9_19RegularTileIteratorISC_aNSD_37RowMajorTensorOpMultiplicandCrosswiseILi8ELi32EEELi0ENS8_29TransposePitchLinearThreadMapISK_NSH_ILi2ELi16EEEEELi16EEENSA_INSB_ILi32ELi64EEEaNSD_19RowMajorInterleavedILi32EEELi0ESK_Li16ELb0ESL_EENSN_ISU_aNSD_40ColumnMajorTensorOpMultiplicandCrosswiseILi8ELi32EEELi1ESS_Li16EEENS9_14VectorIteratorINS9_30PredicatedVectorAccessIteratorINSB_ILi64ELi64EEENSB_ILi32ELi32EEEfNSD_8RowMajorELi4ELb0EEEEENS_8epilogue4warp24FragmentIteratorTensorOpINS6_ILi32ELi32ELi32EEENS6_ILi8ELi8ELi16EEEiNS_5ArrayIiLi2ELb1EEENSE_ILi16EEEEENS19_20TileIteratorTensorOpIS1B_S1C_aS1F_EENS6_ILi64ELi256ELi32EEENS1_4warp41MmaTensorOpMultiplicandTileAccessIteratorISC_LNS1_7OperandE0EaS1F_NSB_ILi8ELi16EEELi1ELi32ELb1ELi1EEENSA_INSB_ILi32ELi256EEEaSW_Li0ENSG_INSH_ILi8192ELi1EEELi128ESJ_Li16EEELi16ELb0ESL_EENSN_IS1P_aSZ_Li1ENSQ_IS1R_SR_EELi16EEEiSF_NS18_6thread21LinearCombinationReluIaLi2EifLNS1V_9ScaleType4KindE2ELNS_15FloatRoundStyleE2EEENS4_9MmaPolicyINS1K_11MmaTensorOpIS1B_aSP_aSZ_iSF_NS1K_17MmaTensorOpPolicyINS_4arch3MmaIS1C_Li32EaS15_aNSD_11ColumnMajorEiS15_NS24_21OpMultiplyAddSaturateEEENSB_ILi1ELi1EEEEELi1ELb1EbEENSB_ILi0ELi0EEES2C_Li1EEENS21_INS22_IS7_aSP_aSZ_iSF_S2A_Li1ELb1EbEES2C_S2C_Li1EEENS_21NumericArrayConverterIaaLi16ELS1Z_2ENS8_6thread14UnaryTransform8IdentityEEES2K_NS2G_IaaLi64ELS1Z_2ES2J_EEbEENS18_11threadblock19InterleavedEpilogueIS1J_S2E_Li1ENS2N_33InterleavedPredicatedTileIteratorINS2N_30InterleavedOutputTileThreadMapINSH_ILi1ELi4EEENSH_ILi8ELi2EEELi128ELi8ELi8EEEaLi32EEENS1A_IS7_S1C_iS1E_SF_EENS1W_IaLi8EifLS1Y_1ELS1Z_2EEELi32EEENS4_30GemmIdentityThreadblockSwizzleILi1EEEEEEEvNT_6ParamsE)
        /*0044*/ 	.word	0x00000000


	//----- nvinfo : EIATTR_REGCOUNT
	.align		4
.L_22:
        /*0048*/ 	.byte	0x04, 0x2f
        /*004a*/ 	.short	(.L_24 - .L_23)
	.align		4
.L_23:
        /*004c*/ 	.word	index@(_ZN7cutlass9reference6device6kernel4GemmINS_9TensorRefIaNS_6layout22ColumnMajorInterleavedILi32EEEEENS4_IaNS5_19RowMajorInterleavedILi32EEEEES8_fiNS_11MatrixShapeILi4ELi4EEENS_12multiply_addIiiiEENS_21NumericConverterClampIafEEEEvNS_4gemm9GemmCoordET2_T_T0_SK_T1_SN_T3_)
        /*0050*/ 	.word	0x0000003e


	//----- nvinfo : EIATTR_FRAME_SIZE
	.align		4
.L_24:
        /*0054*/ 	.byte	0x04, 0x11
        /*0056*/ 	.short	(.L_26 - .L_25)
	.align		4
.L_25:
        /*0058*/ 	.word	index@(_ZN7cutlass9reference6device6kernel4GemmINS_9TensorRefIaNS_6layout22ColumnMajorInterleavedILi32EEEEENS4_IaNS5_19RowMajorInterleavedILi32EEEEES8_fiNS_11MatrixShapeILi4ELi4EEENS_12multiply_addIiiiEENS_21NumericConverterClampIafEEEEvNS_4gemm9GemmCoordET2_T_T0_SK_T1_SN_T3_)
        /*005c*/ 	.word	0x00000000


	//----- nvinfo : EIATTR_REGCOUNT
	.align		4
.L_26:
        /*0060*/ 	.byte	0x04, 0x2f
        /*0062*/ 	.short	(.L_28 - .L_27)
	.align		4
.L_27:
        /*0064*/ 	.word	index@(_ZN7cutlass9reference6device6kernel13TensorForEachINS1_6detail14TensorReLuFuncIaNS_6layout22ColumnMajorInterleavedILi32EEEEELi2ENS9_6ParamsEEEvNS_5CoordIXT0_EilEET1_)
        /*0068*/ 	.word	0x00000011


	//----- nvinfo : EIATTR_FRAME_SIZE
	.align		4
.L_28:
        /*006c*/ 	.byte	0x04, 0x11
        /*006e*/ 	.short	(.L_30 - .L_29)
	.align		4
.L_29:
        /*0070*/ 	.word	index@($__internal_0_$__cuda_sm20_div_s64)
        /*0074*/ 	.word	0x00000000


	//----- nvinfo : EIATTR_FRAME_SIZE
	.align		4
.L_30:
        /*0078*/ 	.byte	0x04, 0x11
        /*007a*/ 	.short	(.L_32 - .L_31)
	.align		4
.L_31:
        /*007c*/ 	.word	index@(_ZN7cutlass9reference6device6kernel13TensorForEachINS1_6detail14TensorReLuFuncIaNS_6layout22ColumnMajorInterleavedILi32EEEEELi2ENS9_6ParamsEEEvNS_5CoordIXT0_EilEET1_)
        /*0080*/ 	.word	0x00000000


	//----- nvinfo : EIATTR_REGCOUNT
	.align		4
.L_32:
        /*0084*/ 	.byte	0x04, 0x2f
        /*0086*/ 	.short	(.L_34 - .L_33)
	.align		4
.L_33:
        /*0088*/ 	.word	index@(_ZN7cutlass9reference6device6kernel11GemmComplexIaNS_6layout22ColumnMajorInterleavedILi32EEEaNS4_19RowMajorInterleavedILi32EEEiS6_iiiNS_16NumericConverterIiiLNS_15FloatRoundStyleE2EEENS_12multiply_addIiiiEELi4ELi4EEEvNS_4gemm9GemmCoordET5_NS_9TensorRefIT_T0_EENS_16ComplexTransformENSH_IT1_T2_EESL_SG_NSH_IT3_T4_EENSH_IT7_SQ_EET6_illll)
        /*008c*/ 	.word	0x00000092


	//----- nvinfo : EIATTR_FRAME_SIZE
	.align		4
.L_34:
        /*0090*/ 	.byte	0x04, 0x11
        /*0092*/ 	.short	(.L_36 - .L_35)
	.align		4
.L_35:
        /*0094*/ 	.word	index@(_ZN7cutlass9reference6device6kernel11GemmComplexIaNS_6layout22ColumnMajorInterleavedILi32EEEaNS4_19RowMajorInterleavedILi32EEEiS6_iiiNS_16NumericConverterIiiLNS_15FloatRoundStyleE2EEENS_12multiply_addIiiiEELi4ELi4EEEvNS_4gemm9GemmCoordET5_NS_9TensorRefIT_T0_EENS_16ComplexTransformENSH_IT1_T2_EESL_SG_NSH_IT3_T4_EENSH_IT7_SQ_EET6_illll)
        /*0098*/ 	.word	0x00000000


	//----- nvinfo : EIATTR_REGCOUNT
	.align		4
.L_36:
        /*009c*/ 	.byte	0x04, 0x2f
        /*009e*/ 	.short	(.L_38 - .L_37)
	.align		4
.L_37:
        /*00a0*/ 	.word	index@(_ZN7cutlass9reference6device6kernel11GemmComplexIaNS_6layout22ColumnMajorInterleavedILi32EEEaNS4_19RowMajorInterleavedILi32EEEiS6_iiiNS_16NumericConverterIiiLNS_15FloatRoundStyleE2EEENS_12multiply_addIiiiEELi4ELi16EEEvNS_4gemm9GemmCoordET5_NS_9TensorRefIT_T0_EENS_16ComplexTransformENSH_IT1_T2_EESL_SG_NSH_IT3_T4_EENSH_IT7_SQ_EET6_illll)
        /*00a4*/ 	.word	0x000000ff


	//----- nvinfo : EIATTR_FRAME_SIZE
	.align		4
.L_38:
        /*00a8*/ 	.byte	0x04, 0x11
        /*00aa*/ 	.short	(.L_40 - .L_39)
	.align		4
.L_39:
        /*00ac*/ 	.word	index@(_ZN7cutlass9reference6device6kernel11GemmComplexIaNS_6layout22ColumnMajorInterleavedILi32EEEaNS4_19RowMajorInterleavedILi32EEEiS6_iiiNS_16NumericConverterIiiLNS_15FloatRoundStyleE2EEENS_12multiply_addIiiiEELi4ELi16EEEvNS_4gemm9GemmCoordET5_NS_9TensorRefIT_T0_EENS_16ComplexTransformENSH_IT1_T2_EESL_SG_NSH_IT3_T4_EENSH_IT7_SQ_EET6_illll)
        /*00b0*/ 	.word	0x00000338


	//----- nvinfo : EIATTR_REGCOUNT
	.align		4
.L_40:
        /*00b4*/ 	.byte	0x04, 0x2f
        /*00b6*/ 	.short	(.L_42 - .L_41)
	.align		4
.L_41:
        /*00b8*/ 	.word	index@(_ZN7cutlass9reference6device6kernel26TensorScaleBiasGemmBatchedINS_9TensorRefIiNS_6layout22ColumnMajorInterleavedILi32EEEEENS4_IaS7_EEfNS4_IfNS5_8RowMajorEEENS_16NumericConverterIafLNS_15FloatRoundStyleE2EEELi4ELi4EEEvNS_4gemm9GemmCoordET_T0_T1_T2_SK_illll)
        /*00bc*/ 	.word	0x00000046


	//----- nvinfo : EIATTR_FRAME_SIZE
	.align		4
.L_42:
        /*00c0*/ 	.byte	0x04, 0x11
        /*00c2*/ 	.short	(.L_44 - .L_43)
	.align		4
.L_43:
        /*00c4*/ 	.word	index@(_ZN7cutlass9reference6device6kernel26TensorScaleBiasGemmBatchedINS_9TensorRefIiNS_6layout22ColumnMajorInterleavedILi32EEEEENS4_IaS7_EEfNS4_IfNS5_8RowMajorEEENS_16NumericConverterIafLNS_15FloatRoundStyleE2EEELi4ELi4EEEvNS_4gemm9GemmCoordET_T0_T1_T2_SK_illll)
        /*00c8*/ 	.word	0x00000000


	//----- nvinfo : EIATTR_REGCOUNT
	.align		4
.L_44:
        /*00cc*/ 	.byte	0x04, 0x2f
        /*00ce*/ 	.short	(.L_46 - .L_45)
	.align		4
.L_45:
        /*00d0*/ 	.word	index@(_ZN7cutlass9reference6device6kernel11GemmComplexIaNS_6layout22ColumnMajorInterleavedILi32EEEaNS4_19RowMajorInterleavedILi32EEEaS6_fiaNS_16NumericConverterIafLNS_15FloatRoundStyleE2EEENS_12multiply_addIiiiEELi4ELi4EEEvNS_4gemm9GemmCoordET5_NS_9TensorRefIT_T0_EENS_16ComplexTransformENSH_IT1_T2_EESL_SG_NSH_IT3_T4_EENSH_IT7_SQ_EET6_illll)
        /*00d4*/ 	.word	0x0000006c


	//----- nvinfo : EIATTR_FRAME_SIZE
	.align		4
.L_46:
        /*00d8*/ 	.byte	0x04, 0x11
        /*00da*/ 	.short	(.L_48 - .L_47)
	.align		4
.L_47:
        /*00dc*/ 	.word	index@(_ZN7cutlass9reference6device6kernel11GemmComplexIaNS_6layout22ColumnMajorInterleavedILi32EEEaNS4_19RowMajorInterleavedILi32EEEaS6_fiaNS_16NumericConverterIafLNS_15FloatRoundStyleE2EEENS_12multiply_addIiiiEELi4ELi4EEEvNS_4gemm9GemmCoordET5_NS_9TensorRefIT_T0_EENS_16ComplexTransformENSH_IT1_T2_EESL_SG_NSH_IT3_T4_EENSH_IT7_SQ_EET6_illll)
        /*00e0*/ 	.word	0x00000000


	//----- nvinfo : EIATTR_REGCOUNT
	.align		4
.L_48:
        /*00e4*/ 	.byte	0x04, 0x2f
        /*00e6*/ 	.short	(.L_50 - .L_49)
	.align		4
.L_49:
        /*00e8*/ 	.word	index@(_ZN7cutlass9reference6device6kernel11GemmComplexIaNS_6layout22ColumnMajorInterleavedILi32EEEaNS4_19RowMajorInterleavedILi32EEEaS6_fiaNS_16NumericConverterIafLNS_15FloatRoundStyleE2EEENS_12multiply_addIiiiEELi4ELi16EEEvNS_4gemm9GemmCoordET5_NS_9TensorRefIT_T0_EENS_16ComplexTransformENSH_IT1_T2_EESL_SG_NSH_IT3_T4_EENSH_IT7_SQ_EET6_illll)
        /*00ec*/ 	.word	0x000000ff


	//----- nvinfo : EIATTR_FRAME_SIZE
	.align		4
.L_50:
        /*00f0*/ 	.byte	0x04, 0x11
        /*00f2*/ 	.short	(.L_52 - .L_51)
	.align		4
.L_51:
        /*00f4*/ 	.word	index@(_ZN7cutlass9reference6device6kernel11GemmComplexIaNS_6layout22ColumnMajorInterleavedILi32EEEaNS4_19RowMajorInterleavedILi32EEEaS6_fiaNS_16NumericConverterIafLNS_15FloatRoundStyleE2EEENS_12multiply_addIiiiEELi4ELi16EEEvNS_4gemm9GemmCoordET5_NS_9TensorRefIT_T0_EENS_16ComplexTransformENSH_IT1_T2_EESL_SG_NSH_IT3_T4_EENSH_IT7_SQ_EET6_illll)
        /*00f8*/ 	.word	0x00000088


	//----- nvinfo : EIATTR_MIN_STACK_SIZE
	.align		4
.L_52:
        /*00fc*/ 	.byte	0x04, 0x12
        /*00fe*/ 	.short	(.L_54 - .L_53)
	.align		4
.L_53:
        /*0100*/ 	.word	index@(_ZN7cutlass6KernelINS_4gemm6kernel7B2bGemmINS1_11threadblock30B2bMmaPipelinedSmemAccumulatorINS1_9GemmShapeILi64ELi64ELi32EEENS_9transform11threadblock22PredicatedTileIteratorINS_11MatrixShapeILi64ELi32EEEaNS_6layout22ColumnMajorInterleavedILi32EEELi1ENS8_29PitchLinearWarpRakedThreadMapINS_16PitchLinearShapeILi2048ELi1EEELi128ENSH_ILi32ELi1EEELi16EEELi16ELb0ENSD_9NoPermuteEEENS9_19RegularTileIteratorISC_aNSD_37RowMajorTensorOpMultiplicandCrosswiseILi8ELi32EEELi0ENS8_29TransposePitchLinearThreadMapISK_NSH_ILi2ELi16EEEEELi16EEENSA_INSB_ILi32ELi64EEEaNSD_19RowMajorInterleavedILi32EEELi0ESK_Li16ELb0ESL_EENSN_ISU_aNSD_40ColumnMajorTensorOpMultiplicandCrosswiseILi8ELi32EEELi1ESS_Li16EEENS9_14VectorIteratorINS9_30PredicatedVectorAccessIteratorINSB_ILi64ELi64EEENSB_ILi32ELi32EEEfNSD_8RowMajorELi4ELb0EEEEENS_8epilogue4warp24FragmentIteratorTensorOpINS6_ILi32ELi32ELi32EEENS6_ILi8ELi8ELi16EEEiNS_5ArrayIiLi2ELb1EEENSE_ILi16EEEEENS19_20TileIteratorTensorOpIS1B_S1C_aS1F_EENS6_ILi64ELi256ELi32EEENS1_4warp41MmaTensorOpMultiplicandTileAccessIteratorISC_LNS1_7OperandE0EaS1F_NSB_ILi8ELi16EEELi1ELi32ELb1ELi1EEENSA_INSB_ILi32ELi256EEEaSW_Li0ENSG_INSH_ILi8192ELi1EEELi128ESJ_Li16EEELi16ELb0ESL_EENSN_IS1P_aSZ_Li1ENSQ_IS1R_SR_EELi16EEEiSF_NS18_6thread21LinearCombinationReluIaLi2EifLNS1V_9ScaleType4KindE2ELNS_15FloatRoundStyleE2EEENS4_9MmaPolicyINS1K_11MmaTensorOpIS1B_aSP_aSZ_iSF_NS1K_17MmaTensorOpPolicyINS_4arch3MmaIS1C_Li32EaS15_aNSD_11ColumnMajorEiS15_NS24_21OpMultiplyAddSaturateEEENSB_ILi1ELi1EEEEELi1ELb1EbEENSB_ILi0ELi0EEES2C_Li1EEENS21_INS22_IS7_aSP_aSZ_iSF_S2A_Li1ELb1EbEES2C_S2C_Li1EEENS_21NumericArrayConverterIaaLi16ELS1Z_2ENS8_6thread14UnaryTransform8IdentityEEES2K_NS2G_IaaLi64ELS1Z_2ES2J_EEbEENS18_11threadblock19InterleavedEpilogueIS1J_S2E_Li1ENS2N_33InterleavedPredicatedTileIteratorINS2N_30InterleavedOutputTileThreadMapINSH_ILi1ELi4EEENSH_ILi8ELi2EEELi128ELi8ELi8EEEaLi32EEENS1A_IS7_S1C_iS1E_SF_EENS1W_IaLi8EifLS1Y_1ELS1Z_2EEELi32EEENS4_30GemmIdentityThreadblockSwizzleILi1EEEEEEEvNT_6ParamsE)
        /*0104*/ 	.word	0x00000000


	//----- nvinfo : EIATTR_MIN_STACK_SIZE
	.align		4
.L_54:
        /*0108*/ 	.byte	0x04, 0x12
        /*010a*/ 	.short	(.L_56 - .L_55)
	.align		4
.L_55:
        /*010c*/ 	.word	index@(_ZN7cutlass6KernelINS_4gemm6kernel4GemmINS1_11threadblock12MmaPipelinedINS1_9GemmShapeILi128ELi128ELi32EEENS_9transform11threadblock22PredicatedTileIteratorINS_11MatrixShapeILi128ELi32EEEaNS_6layout22ColumnMajorInterleavedILi32EEELi1ENS8_29PitchLinearWarpRakedThreadMapINS_16PitchLinearShapeILi4096ELi1EEELi128ENSH_ILi32ELi1EEELi16EEELi16ELb0ENSD_9NoPermuteEEENS9_19RegularTileIteratorISC_aNSD_37RowMajorTensorOpMultiplicandCrosswiseILi8ELi32EEELi0ENS8_29TransposePitchLinearThreadMapISK_NSH_ILi2ELi16EEEEELi16EEENSA_INSB_ILi32ELi128EEEaNSD_19RowMajorInterleavedILi32EEELi0ESK_Li16ELb0ESL_EENSN_ISU_aNSD_40ColumnMajorTensorOpMultiplicandCrosswiseILi8ELi32EEELi1ESS_Li16EEEiSF_NS4_9MmaPolicyINS1_4warp11MmaTensorOpINS6_ILi64ELi64ELi32EEEaSP_aSZ_iSF_NS12_17MmaTensorOpPolicyINS_4arch3MmaINS6_ILi8ELi8ELi16EEELi32EaNSD_8RowMajorEaNSD_11ColumnMajorEiS19_NS16_21OpMultiplyAddSaturateEEENSB_ILi1ELi1EEEEELi1ELb1EbEENSB_ILi0ELi0EEES1G_Li1EEENS_21NumericArrayConverterIaaLi32ELNS_15FloatRoundStyleE2ENS8_6thread14UnaryTransform8IdentityEEES1N_bEENS_8epilogue11threadblock19InterleavedEpilogueIS7_S1F_Li1ENS1Q_33InterleavedPredicatedTileIteratorINS1Q_30InterleavedOutputTileThreadMapINSH_ILi2ELi2EEENSH_ILi8ELi2EEELi128ELi8ELi8EEEaLi32EEENS1P_4warp24FragmentIteratorTensorOpIS14_S18_iNS_5ArrayIiLi2ELb1EEESF_EENS1P_6thread21LinearCombinationReluIaLi8EifLNS23_9ScaleType4KindE1ELS1J_2EEELi32EEENS4_30GemmIdentityThreadblockSwizzleILi1EEELb0EEEEEvNT_6ParamsE)
        /*0110*/ 	.word	0x00000000


	//----- nvinfo : EIATTR_MIN_STACK_SIZE
	.align		4
.L_56:
        /*0114*/ 	.byte	0x04, 0x12
        /*0116*/ 	.short	(.L_58 - .L_57)
	.align		4
.L_57:
        /*0118*/ 	.word	index@(_ZN7cutlass6KernelINS_4gemm6kernel4GemmINS1_11threadblock12MmaPipelinedINS1_9GemmShapeILi128ELi64ELi32EEENS_9transform11threadblock22PredicatedTileIteratorINS_11MatrixShapeILi128ELi32EEEaNS_6layout22ColumnMajorInterleavedILi32EEELi1ENS8_29PitchLinearWarpRakedThreadMapINS_16PitchLinearShapeILi4096ELi1EEELi64ENSH_ILi32ELi1EEELi16EEELi16ELb0ENSD_9NoPermuteEEENS9_19RegularTileIteratorISC_aNSD_37RowMajorTensorOpMultiplicandCrosswiseILi8ELi32EEELi0ENS8_29TransposePitchLinearThreadMapISK_NSH_ILi2ELi16EEEEELi16EEENSA_INSB_ILi32ELi64EEEaNSD_19RowMajorInterleavedILi32EEELi0ENSG_INSH_ILi2048ELi1EEELi64ESJ_Li16EEELi16ELb0ESL_EENSN_ISU_aNSD_40ColumnMajorTensorOpMultiplicandCrosswiseILi8ELi32EEELi1ENSQ_ISY_SR_EELi16EEEiSF_NS4_9MmaPolicyINS1_4warp11MmaTensorOpINS6_ILi64ELi64ELi32EEEaSP_aS11_iSF_NS15_17MmaTensorOpPolicyINS_4arch3MmaINS6_ILi8ELi8ELi16EEELi32EaNSD_8RowMajorEaNSD_11ColumnMajorEiS1C_NS19_21OpMultiplyAddSaturateEEENSB_ILi1ELi1EEEEELi1ELb1EbEENSB_ILi0ELi0EEES1J_Li1EEENS_21NumericArrayConverterIaaLi64ELNS_15FloatRoundStyleE2ENS8_6thread14UnaryTransform8IdentityEEENS1L_IaaLi32ELS1M_2ES1P_EEbEENS_8epilogue11threadblock19InterleavedEpilogueIS7_S1I_Li1ENS1U_33InterleavedPredicatedTileIteratorINS1U_30InterleavedOutputTileThreadMapINSH_ILi2ELi1EEENSH_ILi8ELi2EEELi64ELi8ELi8EEEaLi32EEENS1T_4warp24FragmentIteratorTensorOpIS17_S1B_iNS_5ArrayIiLi2ELb1EEESF_EENS1T_6thread21LinearCombinationReluIaLi8EifLNS27_9ScaleType4KindE1ELS1M_2EEELi32EEENS4_30GemmIdentityThreadblockSwizzleILi1EEELb0EEEEEvNT_6ParamsE)
        /*011c*/ 	.word	0x00000000


	//----- nvinfo : EIATTR_MIN_STACK_SIZE
	.align		4
.L_58:
        /*0120*/ 	.byte	0x04, 0x12
        /*0122*/ 	.short	(.L_60 - .L_59)
	.align		4
.L_59:
        /*0124*/ 	.word	index@(_ZN7cutlass9reference6device6kernel11GemmComplexIaNS_6layout22ColumnMajorInterleavedILi32EEEaNS4_19RowMajorInterleavedILi32EEEaS6_fiaNS_16NumericConverterIafLNS_15FloatRoundStyleE2EEENS_12multiply_addIiiiEELi4ELi16EEEvNS_4gemm9GemmCoordET5_NS_9TensorRefIT_T0_EENS_16ComplexTransformENSH_IT1_T2_EESL_SG_NSH_IT3_T4_EENSH_IT7_SQ_EET6_illll)
        /*0128*/ 	.word	0x00000088


	//----- nvinfo : EIATTR_MIN_STACK_SIZE
	.align		4
.L_60:
        /*012c*/ 	.byte	0x04, 0x12
        /*012e*/ 	.short	(.L_62 - .L_61)
	.align		4
.L_61:
        /*0130*/ 	.word	index@(_ZN7cutlass9reference6device6kernel11GemmComplexIaNS_6layout22ColumnMajorInterleavedILi32EEEaNS4_19RowMajorInterleavedILi32EEEaS6_fiaNS_16NumericConverterIafLNS_15FloatRoundStyleE2EEENS_12multiply_addIiiiEELi4ELi4EEEvNS_4gemm9GemmCoordET5_NS_9TensorRefIT_T0_EENS_16ComplexTransformENSH_IT1_T2_EESL_SG_NSH_IT3_T4_EENSH_IT7_SQ_EET6_illll)
        /*0134*/ 	.word	0x00000000


	//----- nvinfo : EIATTR_MIN_STACK_SIZE
	.align		4
.L_62:
        /*0138*/ 	.byte	0x04, 0x12
        /*013a*/ 	.short	(.L_64 - .L_63)
	.align		4
.L_63:
        /*013c*/ 	.word	index@(_ZN7cutlass9reference6device6kernel26TensorScaleBiasGemmBatchedINS_9TensorRefIiNS_6layout22ColumnMajorInterleavedILi32EEEEENS4_IaS7_EEfNS4_IfNS5_8RowMajorEEENS_16NumericConverterIafLNS_15FloatRoundStyleE2EEELi4ELi4EEEvNS_4gemm9GemmCoordET_T0_T1_T2_SK_illll)
        /*0140*/ 	.word	0x00000000


	//----- nvinfo : EIATTR_MIN_STACK_SIZE
	.align		4
.L_64:
        /*0144*/ 	.byte	0x04, 0x12
        /*0146*/ 	.short	(.L_66 - .L_65)
	.align		4
.L_65:
        /*0148*/ 	.word	index@(_ZN7cutlass9reference6device6kernel11GemmComplexIaNS_6layout22ColumnMajorInterleavedILi32EEEaNS4_19RowMajorInterleavedILi32EEEiS6_iiiNS_16NumericConverterIiiLNS_15FloatRoundStyleE2EEENS_12multiply_addIiiiEELi4ELi16EEEvNS_4gemm9GemmCoordET5_NS_9TensorRefIT_T0_EENS_16ComplexTransformENSH_IT1_T2_EESL_SG_NSH_IT3_T4_EENSH_IT7_SQ_EET6_illll)
        /*014c*/ 	.word	0x00000338


	//----- nvinfo : EIATTR_MIN_STACK_SIZE
	.align		4
.L_66:
        /*0150*/ 	.byte	0x04, 0x12
        /*0152*/ 	.short	(.L_68 - .L_67)
	.align		4
.L_67:
        /*0154*/ 	.word	index@(_ZN7cutlass9reference6device6kernel11GemmComplexIaNS_6layout22ColumnMajorInterleavedILi32EEEaNS4_19RowMajorInterleavedILi32EEEiS6_iiiNS_16NumericConverterIiiLNS_15FloatRoundStyleE2EEENS_12multiply_addIiiiEELi4ELi4EEEvNS_4gemm9GemmCoordET5_NS_9TensorRefIT_T0_EENS_16ComplexTransformENSH_IT1_T2_EESL_SG_NSH_IT3_T4_EENSH_IT7_SQ_EET6_illll)
        /*0158*/ 	.word	0x00000000


	//----- nvinfo : EIATTR_MIN_STACK_SIZE
	.align		4
.L_68:
        /*015c*/ 	.byte	0x04, 0x12
        /*015e*/ 	.short	(.L_70 - .L_69)
	.align		4
.L_69:
        /*0160*/ 	.word	index@(_ZN7cutlass9reference6device6kernel13TensorForEachINS1_6detail14TensorReLuFuncIaNS_6layout22ColumnMajorInterleavedILi32EEEEELi2ENS9_6ParamsEEEvNS_5CoordIXT0_EilEET1_)
        /*0164*/ 	.word	0x00000000


	//----- nvinfo : EIATTR_MIN_STACK_SIZE
	.align		4
.L_70:
        /*0168*/ 	.byte	0x04, 0x12
        /*016a*/ 	.short	(.L_72 - .L_71)
	.align		4
.L_71:
        /*016c*/ 	.word	index@(_ZN7cutlass9reference6device6kernel4GemmINS_9TensorRefIaNS_6layout22ColumnMajorInterleavedILi32EEEEENS4_IaNS5_19RowMajorInterleavedILi32EEEEES8_fiNS_11MatrixShapeILi4ELi4EEENS_12multiply_addIiiiEENS_21NumericConverterClampIafEEEEvNS_4gemm9GemmCoordET2_T_T0_SK_T1_SN_T3_)
        /*0170*/ 	.word	0x00000000
.L_72:


//--------------------- .nv.info._ZN7cutlass9reference6device6kernel11GemmComplexIaNS_6layout22ColumnMajorInterleavedILi32EEEaNS4_19RowMajorInterleavedILi32EEEaS6_fiaNS_16NumericConverterIafLNS_15FloatRoundStyleE2EEENS_12multiply_addIiiiEELi4ELi16EEEvNS_4gemm9GemmCoordET5_NS_9TensorRefIT_T0_EENS_16ComplexTransformENSH_IT1_T2_EESL_SG_NSH_IT3_T4_EENSH_IT7_SQ_EET6_illll --------------------------
	.section	.nv.info._ZN7cutlass9reference6device6kernel11GemmComplexIaNS_6layout22ColumnMajorInterleavedILi32EEEaNS4_19RowMajorInterleavedILi32EEEaS6_fiaNS_16NumericConverterIafLNS_15FloatRoundStyleE2EEENS_12multiply_addIiiiEELi4ELi16EEEvNS_4gemm9GemmCoordET5_NS_9TensorRefIT_T0_EENS_16ComplexTransformENSH_IT1_T2_EESL_SG_NSH_IT3_T4_EENSH_IT7_SQ_EET6_illll,"",@"SHT_CUDA_INFO"
	.sectionflags	@""
	.align	4


	//----- nvinfo : EIATTR_SW_WAR
	.align		4
        /*0000*/ 	.byte	0x04, 0x36
        /*0002*/ 	.short	(.L_74 - .L_73)
.L_73:
        /*0004*/ 	.word	0x00000001


	//----- nvinfo : EIATTR_CUDA_API_VERSION
	.align		4
.L_74:
        /*0008*/ 	.byte	0x04, 0x37
        /*000a*/ 	.short	(.L_76 - .L_75)
.L_75:
        /*000c*/ 	.word	0x00000082


	//----- nvinfo : EIATTR_PARAM_CBANK
	.align		4
.L_76:
        /*0010*/ 	.byte	0x04, 0x0a
        /*0012*/ 	.short	(.L_78 - .L_77)
	.align		4
.L_77:
        /*0014*/ 	.word	index@(.nv.constant0._ZN7cutlass9reference6device6kernel11GemmComplexIaNS_6layout22ColumnMajorInterleavedILi32EEEaNS4_19RowMajorInterleavedILi32EEEaS6_fiaNS_16NumericConverterIafLNS_15FloatRoundStyleE2EEENS_12multiply_addIiiiEELi4ELi16EEEvNS_4gemm9GemmCoordET5_NS_9TensorRefIT_T0_EENS_16ComplexTransformENSH_IT1_T2_EESL_SG_NSH_IT3_T4_EENSH_IT7_SQ_EET6_illll)
        /*0018*/ 	.short	0x0160
        /*001a*/ 	.short	0x0088


	//----- nvinfo : EIATTR_CBANK_PARAM_SIZE
	.align		4
.L_78:
        /*001c*/ 	.byte	0x03, 0x19
        /*001e*/ 	.short	0x0088


	//----- nvinfo : EIATTR_KPARAM_INFO
	.align		4
        /*0020*/ 	.byte	0x04, 0x17
        /*0022*/ 	.short	(.L_80 - .L_79)
.L_79:
        /*0024*/ 	.word	0x00000000
        /*0028*/ 	.short	0x000e
        /*002a*/ 	.short	0x0080
        /*002c*/ 	.byte	0x00, 0xf0, 0x21, 0x00


	//----- nvinfo : EIATTR_KPARAM_INFO
	.align		4
.L_80:
        /*0030*/ 	.byte	0x04, 0x17
        /*0032*/ 	.short	(.L_82 - .L_81)
.L_81:
        /*0034*/ 	.word	0x00000000
        /*0038*/ 	.short	0x000d
        /*003a*/ 	.short	0x0078
        /*003c*/ 	.byte	0x00, 0xf0, 0x21, 0x00


	//----- nvinfo : EIATTR_KPARAM_INFO
	.align		4
.L_82:
        /*0040*/ 	.byte	0x04, 0x17
        /*0042*/ 	.short	(.L_84 - .L_83)
.L_83:
        /*0044*/ 	.word	0x00000000
        /*0048*/ 	.short	0x000c
        /*004a*/ 	.short	0x0070
        /*004c*/ 	.byte	0x00, 0xf0, 0x21, 0x00


	//----- nvinfo : EIATTR_KPARAM_INFO
	.align		4
.L_84:
        /*0050*/ 	.byte	0x04, 0x17
        /*0052*/ 	.short	(.L_86 - .L_85)
.L_85:
        /*0054*/ 	.word	0x00000000
        /*0058*/ 	.short	0x000b
        /*005a*/ 	.short	0x0068
        /*005c*/ 	.byte	0x00, 0xf0, 0x21, 0x00


	//----- nvinfo : EIATTR_KPARAM_INFO
	.align		4
.L_86:
        /*0060*/ 	.byte	0x04, 0x17
        /*0062*/ 	.short	(.L_88 - .L_87)
.L_87:
        /*0064*/ 	.word	0x00000000
        /*0068*/ 	.short	0x000a
        /*006a*/ 	.short	0x0064
        /*006c*/ 	.byte	0x00, 0xf0, 0x11, 0x00


	//----- nvinfo : EIATTR_KPARAM_INFO
	.align		4
.L_88:
        /*0070*/ 	.byte	0x04, 0x17
        /*0072*/ 	.short	(.L_90 - .L_89)
.L_89:
        /*0074*/ 	.word	0x00000000
        /*0078*/ 	.short	0x0009
        /*007a*/ 	.short	0x0060
        /*007c*/ 	.byte	0x00, 0xf0, 0x11, 0x00


	//----- nvinfo : EIATTR_KPARAM_INFO
	.align		4
.L_90:
        /*0080*/ 	.byte	0x04, 0x17
        /*0082*/ 	.short	(.L_92 - .L_91)
.L_91:
        /*0084*/ 	.word	0x00000000
        /*0088*/ 	.short	0x0008
        /*008a*/ 	.short	0x0050
        /*008c*/ 	.byte	0x00, 0xf0, 0x41, 0x00


	//----- nvinfo : EIATTR_KPARAM_INFO
	.align		4
.L_92:
        /*0090*/ 	.byte	0x04, 0x17
        /*0092*/ 	.short	(.L_94 - .L_93)
.L_93:
        /*0094*/ 	.word	0x00000000
        /*0098*/ 	.short	0x0007
        /*009a*/ 	.short	0x0040
        /*009c*/ 	.byte	0x00, 0xf0, 0x41, 0x00


	//----- nvinfo : EIATTR_KPARAM_INFO
	.align		4
.L_94:
        /*00a0*/ 	.byte	0x04, 0x17
        /*00a2*/ 	.short	(.L_96 - .L_95)
.L_95:
        /*00a4*/ 	.word	0x00000000
        /*00a8*/ 	.short	0x0006
        /*00aa*/ 	.short	0x003c
        /*00ac*/ 	.byte	0x00, 0xf0, 0x11, 0x00


	//----- nvinfo : EIATTR_KPARAM_INFO
	.align		4
.L_96:
        /*00b0*/ 	.byte	0x04, 0x17
        /*00b2*/ 	.short	(.L_98 - .L_97)
.L_97:
        /*00b4*/ 	.word	0x00000000
        /*00b8*/ 	.short	0x0005
        /*00ba*/ 	.short	0x0038
        /*00bc*/ 	.byte	0x00, 0xf0, 0x11, 0x00


	//----- nvinfo : EIATTR_KPARAM_INFO
	.align		4
.L_98:
        /*00c0*/ 	.byte	0x04, 0x17
        /*00c2*/ 	.short	(.L_100 - .L_99)
.L_99:
        /*00c4*/ 	.word	0x00000000
        /*00c8*/ 	.short	0x0004
        /*00ca*/ 	.short	0x0028
        /*00cc*/ 	.byte	0x00, 0xf0, 0x41, 0x00


	//----- nvinfo : EIATTR_KPARAM_INFO
	.align		4
.L_100:
        /*00d0*/ 	.byte	0x04, 0x17
        /*00d2*/ 	.short	(.L_102 - .L_101)
.L_101:
        /*00d4*/ 	.word	0x00000000
        /*00d8*/ 	.short	0x0003
        /*00da*/ 	.short	0x0020
        /*00dc*/ 	.byte	0x00, 0xf0, 0x11, 0x00


	//----- nvinfo : EIATTR_KPARAM_INFO
	.align		4
.L_102:
        /*00e0*/ 	.byte	0x04, 0x17
        /*00e2*/ 	.short	(.L_104 - .L_103)
.L_103:
        /*00e4*/ 	.word	0x00000000
        /*00e8*/ 	.short	0x0002
        /*00ea*/ 	.short	0x0010
        /*00ec*/ 	.byte	0x00, 0xf0, 0x41, 0x00


	//----- nvinfo : EIATTR_KPARAM_INFO
	.align		4
.L_104:
        /*00f0*/ 	.byte	0x04, 0x17
        /*00f2*/ 	.short	(.L_106 - .L_105)
.L_105:
        /*00f4*/ 	.word	0x00000000
        /*00f8*/ 	.short	0x0001
        /*00fa*/ 	.short	0x000c
        /*00fc*/ 	.byte	0x00, 0xf0, 0x11, 0x00


	//----- nvinfo : EIATTR_KPARAM_INFO
	.align		4
.L_106:
        /*0100*/ 	.byte	0x04, 0x17
        /*0102*/ 	.short	(.L_108 - .L_107)
.L_107:
        /*0104*/ 	.word	0x00000000
        /*0108*/ 	.short	0x0000
        /*010a*/ 	.short	0x0000
        /*010c*/ 	.byte	0x00, 0xf0, 0x31, 0x00


	//----- nvinfo : EIATTR_MAXREG_COUNT
	.align		4
.L_108:
        /*0110*/ 	.byte	0x03, 0x1b
        /*0112*/ 	.short	0x00ff


	//----- nvinfo : EIATTR_ANNOTATIONS
	.align		4
        /*0114*/ 	.byte	0x04, 0x55
        /*0116*/ 	.short	(.L_110 - .L_109)


	//   ....[0]....
.L_109:
        /*0118*/ 	.word	0x00000001
        /*011c*/ 	.byte	0xd0, 0x18, 0x00, 0x00, 0x01, 0x00, 0x00, 0x00, 0x40, 0x1f, 0x00, 0x00, 0x01, 0x00, 0x00, 0x00
        /* <DEDUP_REMOVED lines=32> */
        /*032c*/ 	.byte	0x70, 0x8c, 0x00, 0x00, 0x01, 0x00, 0x00, 0x00, 0x80, 0x8c, 0x00, 0x00


	//----- nvinfo : EIATTR_MERCURY_ISA_VERSION
	.align		4
.L_110:
        /*0338*/ 	.byte	0x03, 0x5f
        /*033a*/ 	.short	0x0000


	//----- nvinfo : EIATTR_EXIT_INSTR_OFFSETS
	.align		4
        /*033c*/ 	.byte	0x04, 0x1c
        /*033e*/ 	.short	(.L_112 - .L_111)


	//   ....[0]....
.L_111:
        /*0340*/ 	.word	0x00000060


	//   ....[1]....
        /*0344*/ 	.word	0x00009190


	//----- nvinfo : EIATTR_CTAIDZ_USED
	.align		4
.L_112:
        /*0348*/ 	.byte	0x01, 0x04
	.zero		2


	//----- nvinfo : EIATTR_CRS_STACK_SIZE
	.align		4
        /*034c*/ 	.byte	0x04, 0x1e
        /*034e*/ 	.short	(.L_114 - .L_113)
.L_113:
        /*0350*/ 	.word	0x00000000
.L_114:


//--------------------- .nv.info._ZN7cutlass9reference6device6kernel11GemmComplexIaNS_6layout22ColumnMajorInterleavedILi32EEEaNS4_19RowMajorInterleavedILi32EEEaS6_fiaNS_16NumericConverterIafLNS_15FloatRoundStyleE2EEENS_12multiply_addIiiiEELi4ELi4EEEvNS_4gemm9GemmCoordET5_NS_9TensorRefIT_T0_EENS_16ComplexTransformENSH_IT1_T2_EESL_SG_NSH_IT3_T4_EENSH_IT7_SQ_EET6_illll --------------------------
	.section	.nv.info._ZN7cutlass9reference6device6kernel11GemmComplexIaNS_6layout22ColumnMajorInterleavedILi32EEEaNS4_19RowMajorInterleavedILi32EEEaS6_fiaNS_16NumericConverterIafLNS_15FloatRoundStyleE2EEENS_12multiply_addIiiiEELi4ELi4EEEvNS_4gemm9GemmCoordET5_NS_9TensorRefIT_T0_EENS_16ComplexTransformENSH_IT1_T2_EESL_SG_NSH_IT3_T4_EENSH_IT7_SQ_EET6_illll,"",@"SHT_CUDA_INFO"
	.sectionflags	@""
	.align	4


	//----- nvinfo : EIATTR_SW_WAR
	.align		4
        /*0000*/ 	.byte	0x04, 0x36
        /*0002*/ 	.short	(.L_116 - .L_115)
.L_115:
        /*0004*/ 	.word	0x00000001


	//----- nvinfo : EIATTR_CUDA_API_VERSION
	.align		4
.L_116:
        /*0008*/ 	.byte	0x04, 0x37
        /*000a*/ 	.short	(.L_118 - .L_117)
.L_117:
        /*000c*/ 	.word	0x00000082


	//----- nvinfo : EIATTR_PARAM_CBANK
	.align		4
.L_118:
        /*0010*/ 	.byte	0x04, 0x0a
        /*0012*/ 	.short	(.L_120 - .L_119)
	.align		4
.L_119:
        /*0014*/ 	.word	index@(.nv.constant0._ZN7cutlass9reference6device6kernel11GemmComplexIaNS_6layout22ColumnMajorInterleavedILi32EEEaNS4_19RowMajorInterleavedILi32EEEaS6_fiaNS_16NumericConverterIafLNS_15FloatRoundStyleE2EEENS_12multiply_addIiiiEELi4ELi4EEEvNS_4gemm9GemmCoordET5_NS_9TensorRefIT_T0_EENS_16ComplexTransformENSH_IT1_T2_EESL_SG_NSH_IT3_T4_EENSH_IT7_SQ_EET6_illll)
        /*0018*/ 	.short	0x0160
        /*001a*/ 	.short	0x0088


	//----- nvinfo : EIATTR_CBANK_PARAM_SIZE
	.align		4
.L_120:
        /*001c*/ 	.byte	0x03, 0x19
        /*001e*/ 	.short	0x0088


	//----- nvinfo : EIATTR_KPARAM_INFO
	.align		4
        /*0020*/ 	.byte	0x04, 0x17
        /*0022*/ 	.short	(.L_122 - .L_121)
.L_121:
        /*0024*/ 	.word	0x00000000
        /*0028*/ 	.short	0x000e
        /*002a*/ 	.short	0x0080
        /*002c*/ 	.byte	0x00, 0xf0, 0x21, 0x00


	//----- nvinfo : EIATTR_KPARAM_INFO
	.align		4
.L_122:
        /*0030*/ 	.byte	0x04, 0x17
        /*0032*/ 	.short	(.L_124 - .L_123)
.L_123:
        /*0034*/ 	.word	0x00000000
        /*0038*/ 	.short	0x000d
        /*003a*/ 	.short	0x0078
        /*003c*/ 	.byte	0x00, 0xf0, 0x21, 0x00


	//----- nvinfo : EIATTR_KPARAM_INFO
	.align		4
.L_124:
        /*0040*/ 	.byte	0x04, 0x17
        /*0042*/ 	.short	(.L_126 - .L_125)
.L_125:
        /*0044*/ 	.word	0x00000000
        /*0048*/ 	.short	0x000c
        /*004a*/ 	.short	0x0070
        /*004c*/ 	.byte	0x00, 0xf0, 0x21, 0x00


	//----- nvinfo : EIATTR_KPARAM_INFO
	.align		4
.L_126:
        /*0050*/ 	.byte	0x04, 0x17
        /*0052*/ 	.short	(.L_128 - .L_127)
.L_127:
        /*0054*/ 	.word	0x00000000
        /*0058*/ 	.short	0x000b
        /*005a*/ 	.short	0x0068
        /*005c*/ 	.byte	0x00, 0xf0, 0x21, 0x00


	//----- nvinfo : EIATTR_KPARAM_INFO
	.align		4
.L_128:
        /*0060*/ 	.byte	0x04, 0x17
        /*0062*/ 	.short	(.L_130 - .L_129)
.L_129:
        /*0064*/ 	.word	0x00000000
        /*0068*/ 	.short	0x000a
        /*006a*/ 	.short	0x0064
        /*006c*/ 	.byte	0x00, 0xf0, 0x11, 0x00


	//----- nvinfo : EIATTR_KPARAM_INFO
	.align		4
.L_130:
        /*0070*/ 	.byte	0x04, 0x17
        /*0072*/ 	.short	(.L_132 - .L_131)
.L_131:
        /*0074*/ 	.word	0x00000000
        /*0078*/ 	.short	0x0009
        /*007a*/ 	.short	0x0060
        /*007c*/ 	.byte	0x00, 0xf0, 0x11, 0x00


	//----- nvinfo : EIATTR_KPARAM_INFO
	.align		4
.L_132:
        /*0080*/ 	.byte	0x04, 0x17
        /*0082*/ 	.short	(.L_134 - .L_133)
.L_133:
        /*0084*/ 	.word	0x00000000
        /*0088*/ 	.short	0x0008
        /*008a*/ 	.short	0x0050
        /*008c*/ 	.byte	0x00, 0xf0, 0x41, 0x00


	//----- nvinfo : EIATTR_KPARAM_INFO
	.align		4
.L_134:
        /*0090*/ 	.byte	0x04, 0x17
        /*0092*/ 	.short	(.L_136 - .L_135)
.L_135:
        /*0094*/ 	.word	0x00000000
        /*0098*/ 	.short	0x0007
        /*009a*/ 	.short	0x0040
        /*009c*/ 	.byte	0x00, 0xf0, 0x41, 0x00


	//----- nvinfo : EIATTR_KPARAM_INFO
	.align		4
.L_136:
        /*00a0*/ 	.byte	0x04, 0x17
        /*00a2*/ 	.short	(.L_138 - .L_137)
.L_137:
        /*00a4*/ 	.word	0x00000000
        /*00a8*/ 	.short	0x0006
        /*00aa*/ 	.short	0x003c
        /*00ac*/ 	.byte	0x00, 0xf0, 0x11, 0x00


	//----- nvinfo : EIATTR_KPARAM_INFO
	.align		4
.L_138:
        /*00b0*/ 	.byte	0x04, 0x17
        /*00b2*/ 	.short	(.L_140 - .L_139)
.L_139:
        /*00b4*/ 	.word	0x00000000
        /*00b8*/ 	.short	0x0005
        /*00ba*/ 	.short	0x0038
        /*00bc*/ 	.byte	0x00, 0xf0, 0x11, 0x00


	//----- nvinfo : EIATTR_KPARAM_INFO
	.align		4
.L_140:
        /*00c0*/ 	.byte	0x04, 0x17
        /*00c2*/ 	.short	(.L_142 - .L_141)
.L_141:
        /*00c4*/ 	.word	0x00000000
        /*00c8*/ 	.short	0x0004
        /*00ca*/ 	.short	0x0028
        /*00cc*/ 	.byte	0x00, 0xf0, 0x41, 0x00


	//----- nvinfo : EIATTR_KPARAM_INFO
	.align		4
.L_142:
        /*00d0*/ 	.byte	0x04, 0x17
        /*00d2*/ 	.short	(.L_144 - .L_143)
.L_143:
        /*00d4*/ 	.word	0x00000000
        /*00d8*/ 	.short	0x0003
        /*00da*/ 	.short	0x0020
        /*00dc*/ 	.byte	0x00, 0xf0, 0x11, 0x00


	//----- nvinfo : EIATTR_KPARAM_INFO
	.align		4
.L_144:
        /*00e0*/ 	.byte	0x04, 0x17
        /*00e2*/ 	.short	(.L_146 - .L_145)
.L_145:
        /*00e4*/ 	.word	0x00000000
        /*00e8*/ 	.short	0x0002
        /*00ea*/ 	.short	0x0010
        /*00ec*/ 	.byte	0x00, 0xf0, 0x41, 0x00


	//----- nvinfo : EIATTR_KPARAM_INFO
	.align		4
.L_146:
        /*00f0*/ 	.byte	0x04, 0x17
        /*00f2*/ 	.short	(.L_148 - .L_147)
.L_147:
        /*00f4*/ 	.word	0x00000000
        /*00f8*/ 	.short	0x0001
        /*00fa*/ 	.short	0x000c
        /*00fc*/ 	.byte	0x00, 0xf0, 0x11, 0x00


	//----- nvinfo : EIATTR_KPARAM_INFO
	.align		4
.L_148:
        /*0100*/ 	.byte	0x04, 0x17
        /*0102*/ 	.short	(.L_150 - .L_149)
.L_149:
        /*0104*/ 	.word	0x00000000
        /*0108*/ 	.short	0x0000
        /*010a*/ 	.short	0x0000
        /*010c*/ 	.byte	0x00, 0xf0, 0x31, 0x00


	//----- nvinfo : EIATTR_MAXREG_COUNT
	.align		4
.L_150:
        /*0110*/ 	.byte	0x03, 0x1b
        /*0112*/ 	.short	0x00ff


	//----- nvinfo : EIATTR_MERCURY_ISA_VERSION
	.align		4
        /*0114*/ 	.byte	0x03, 0x5f
        /*0116*/ 	.short	0x0000


	//----- nvinfo : EIATTR_EXIT_INSTR_OFFSETS
	.align		4
        /*0118*/ 	.byte	0x04, 0x1c
        /*011a*/ 	.short	(.L_152 - .L_151)


	//   ....[0]....
.L_151:
        /*011c*/ 	.word	0x00000050


	//   ....[1]....
        /*0120*/ 	.word	0x00002820


	//----- nvinfo : EIATTR_CTAIDZ_USED
	.align		4
.L_152:
        /*0124*/ 	.byte	0x01, 0x04
	.zero		2


	//----- nvinfo : EIATTR_CRS_STACK_SIZE
	.align		4
        /*0128*/ 	.byte	0x04, 0x1e
        /*012a*/ 	.short	(.L_154 - .L_153)
.L_153:
        /*012c*/ 	.word	0x00000000
.L_154:


//--------------------- .nv.info._ZN7cutlass9reference6device6kernel26TensorScaleBiasGemmBatchedINS_9TensorRefIiNS_6layout22ColumnMajorInterleavedILi32EEEEENS4_IaS7_EEfNS4_IfNS5_8RowMajorEEENS_16NumericConverterIafLNS_15FloatRoundStyleE2EEELi4ELi4EEEvNS_4gemm9GemmCoordET_T0_T1_T2_SK_illll --------------------------
	.section	.nv.info._ZN7cutlass9reference6device6kernel26TensorScaleBiasGemmBatchedINS_9TensorRefIiNS_6layout22ColumnMajorInterleavedILi32EEEEENS4_IaS7_EEfNS4_IfNS5_8RowMajorEEENS_16NumericConverterIafLNS_15FloatRoundStyleE2EEELi4ELi4EEEvNS_4gemm9GemmCoordET_T0_T1_T2_SK_illll,"",@"SHT_CUDA_INFO"
	.sectionflags	@""
	.align	4


	//----- nvinfo : EIATTR_SW_WAR
	.align		4
        /*0000*/ 	.byte	0x04, 0x36
        /*0002*/ 	.short	(.L_156 - .L_155)
.L_155:
        /*0004*/ 	.word	0x00000001


	//----- nvinfo : EIATTR_CUDA_API_VERSION
	.align		4
.L_156:
        /*0008*/ 	.byte	0x04, 0x37
        /*000a*/ 	.short	(.L_158 - .L_157)
.L_157:
        /*000c*/ 	.word	0x00000082


	//----- nvinfo : EIATTR_PARAM_CBANK
	.align		4
.L_158:
        /*0010*/ 	.byte	0x04, 0x0a
        /*0012*/ 	.short	(.L_160 - .L_159)
	.align		4
.L_159:
        /*0014*/ 	.word	index@(.nv.constant0._ZN7cutlass9reference6device6kernel26TensorScaleBiasGemmBatchedINS_9TensorRefIiNS_6layout22ColumnMajorInterleavedILi32EEEEENS4_IaS7_EEfNS4_IfNS5_8RowMajorEEENS_16NumericConverterIafLNS_15FloatRoundStyleE2EEELi4ELi4EEEvNS_4gemm9GemmCoordET_T0_T1_T2_SK_illll)
        /*0018*/ 	.short	0x0160
        /*001a*/ 	.short	0x0080


	//----- nvinfo : EIATTR_CBANK_PARAM_SIZE
	.align		4
.L_160:
        /*001c*/ 	.byte	0x03, 0x19
        /*001e*/ 	.short	0x0080


	//----- nvinfo : EIATTR_KPARAM_INFO
	.align		4
        /*0020*/ 	.byte	0x04, 0x17
        /*0022*/ 	.short	(.L_162 - .L_161)
.L_161:
        /*0024*/ 	.word	0x00000000
        /*0028*/ 	.short	0x000a
        /*002a*/ 	.short	0x0078
        /*002c*/ 	.byte	0x00, 0xf0, 0x21, 0x00


	//----- nvinfo : EIATTR_KPARAM_INFO
	.align		4
.L_162:
        /*0030*/ 	.byte	0x04, 0x17
        /*0032*/ 	.short	(.L_164 - .L_163)
.L_163:
        /*0034*/ 	.word	0x00000000
        /*0038*/ 	.short	0x0009
        /*003a*/ 	.short	0x0070
        /*003c*/ 	.byte	0x00, 0xf0, 0x21, 0x00


	//----- nvinfo : EIATTR_KPARAM_INFO
	.align		4
.L_164:
        /*0040*/ 	.byte	0x04, 0x17
        /*0042*/ 	.short	(.L_166 - .L_165)
.L_165:
        /*0044*/ 	.word	0x00000000
        /*0048*/ 	.short	0x0008
        /*004a*/ 	.short	0x0068
        /*004c*/ 	.byte	0x00, 0xf0, 0x21, 0x00


	//----- nvinfo : EIATTR_KPARAM_INFO
	.align		4
.L_166:
        /*0050*/ 	.byte	0x04, 0x17
        /*0052*/ 	.short	(.L_168 - .L_167)
.L_167:
        /*0054*/ 	.word	0x00000000
        /*0058*/ 	.short	0x0007
        /*005a*/ 	.short	0x0060
        /*005c*/ 	.byte	0x00, 0xf0, 0x21, 0x00


	//----- nvinfo : EIATTR_KPARAM_INFO
	.align		4
.L_168:
        /*0060*/ 	.byte	0x04, 0x17
        /*0062*/ 	.short	(.L_170 - .L_169)
.L_169:
        /*0064*/ 	.word	0x00000000
        /*0068*/ 	.short	0x0006
        /*006a*/ 	.short	0x0058
        /*006c*/ 	.byte	0x00, 0xf0, 0x11, 0x00


	//----- nvinfo : EIATTR_KPARAM_INFO
	.align		4
.L_170:
        /*0070*/ 	.byte	0x04, 0x17
        /*0072*/ 	.short	(.L_172 - .L_171)
.L_171:
        /*0074*/ 	.word	0x00000000
        /*0078*/ 	.short	0x0005
        /*007a*/ 	.short	0x0048
        /*007c*/ 	.byte	0x00, 0xf0, 0x41, 0x00


	//----- nvinfo : EIATTR_KPARAM_INFO
	.align		4
.L_172:
        /*0080*/ 	.byte	0x04, 0x17
        /*0082*/ 	.short	(.L_174 - .L_173)
.L_173:
        /*0084*/ 	.word	0x00000000
        /*0088*/ 	.short	0x0004
        /*008a*/ 	.short	0x0038
        /*008c*/ 	.byte	0x00, 0xf0, 0x41, 0x00


	//----- nvinfo : EIATTR_KPARAM_INFO
	.align		4
.L_174:
        /*0090*/ 	.byte	0x04, 0x17
        /*0092*/ 	.short	(.L_176 - .L_175)
.L_175:
        /*0094*/ 	.word	0x00000000
        /*0098*/ 	.short	0x0003
        /*009a*/ 	.short	0x0030
        /*009c*/ 	.byte	0x00, 0xf0, 0x11, 0x00


	//----- nvinfo : EIATTR_KPARAM_INFO
	.align		4
.L_176:
        /*00a0*/ 	.byte	0x04, 0x17
        /*00a2*/ 	.short	(.L_178 - .L_177)
.L_177:
        /*00a4*/ 	.word	0x00000000
        /*00a8*/ 	.short	0x0002
        /*00aa*/ 	.short	0x0020
        /*00ac*/ 	.byte	0x00, 0xf0, 0x41, 0x00


	//----- nvinfo : EIATTR_KPARAM_INFO
	.align		4
.L_178:
        /*00b0*/ 	.byte	0x04, 0x17
        /*00b2*/ 	.short	(.L_180 - .L_179)
.L_179:
        /*00b4*/ 	.word	0x00000000
        /*00b8*/ 	.short	0x0001
        /*00ba*/ 	.short	0x0010
        /*00bc*/ 	.byte	0x00, 0xf0, 0x41, 0x00


	//----- nvinfo : EIATTR_KPARAM_INFO
	.align		4
.L_180:
        /*00c0*/ 	.byte	0x04, 0x17
        /*00c2*/ 	.short	(.L_182 - .L_181)
.L_181:
        /*00c4*/ 	.word	0x00000000
        /*00c8*/ 	.short	0x0000
        /*00ca*/ 	.short	0x0000
        /*00cc*/ 	.byte	0x00, 0xf0, 0x31, 0x00


	//----- nvinfo : EIATTR_MAXREG_COUNT
	.align		4
.L_182:
        /*00d0*/ 	.byte	0x03, 0x1b
        /*00d2*/ 	.short	0x00ff


	//----- nvinfo : EIATTR_MERCURY_ISA_VERSION
	.align		4
        /*00d4*/ 	.byte	0x03, 0x5f
        /*00d6*/ 	.short	0x0000


	//----- nvinfo : EIATTR_EXIT_INSTR_OFFSETS
	.align		4
        /*00d8*/ 	.byte	0x04, 0x1c
        /*00da*/ 	.short	(.L_184 - .L_183)


	//   ....[0]....
.L_183:
        /*00dc*/ 	.word	0x00000050


	//   ....[1]....
        /*00e0*/ 	.word	0x00002220


	//----- nvinfo : EIATTR_CTAIDZ_USED
	.align		4
.L_184:
        /*00e4*/ 	.byte	0x01, 0x04
	.zero		2


	//----- nvinfo : EIATTR_CRS_STACK_SIZE
	.align		4
        /*00e8*/ 	.byte	0x04, 0x1e
        /*00ea*/ 	.short	(.L_186 - .L_185)
.L_185:
        /*00ec*/ 	.word	0x00000000
.L_186:


//--------------------- .nv.info._ZN7cutlass9reference6device6kernel11GemmComplexIaNS_6layout22ColumnMajorInterleavedILi32EEEaNS4_19RowMajorInterleavedILi32EEEiS6_iiiNS_16NumericConverterIiiLNS_15FloatRoundStyleE2EEENS_12multiply_addIiiiEELi4ELi16EEEvNS_4gemm9GemmCoordET5_NS_9TensorRefIT_T0_EENS_16ComplexTransformENSH_IT1_T2_EESL_SG_NSH_IT3_T4_EENSH_IT7_SQ_EET6_illll --------------------------
	.section	.nv.info._ZN7cutlass9reference6device6kernel11GemmComplexIaNS_6layout22ColumnMajorInterleavedILi32EEEaNS4_19RowMajorInterleavedILi32EEEiS6_iiiNS_16NumericConverterIiiLNS_15FloatRoundStyleE2EEENS_12multiply_addIiiiEELi4ELi16EEEvNS_4gemm9GemmCoordET5_NS_9TensorRefIT_T0_EENS_16ComplexTransformENSH_IT1_T2_EESL_SG_NSH_IT3_T4_EENSH_IT7_SQ_EET6_illll,"",@"SHT_CUDA_INFO"
	.sectionflags	@""
	.align	4


	//----- nvinfo : EIATTR_SW_WAR
	.align		4
        /*0000*/ 	.byte	0x04, 0x36
        /*0002*/ 	.short	(.L_188 - .L_187)
.L_187:
        /*0004*/ 	.word	0x00000001


	//----- nvinfo : EIATTR_CUDA_API_VERSION
	.align		4
.L_188:
        /*0008*/ 	.byte	0x04, 0x37
        /*000a*/ 	.short	(.L_190 - .L_189)
.L_189:
        /*000c*/ 	.word	0x00000082


	//----- nvinfo : EIATTR_PARAM_CBANK
	.align		4
.L_190:
        /*0010*/ 	.byte	0x04, 0x0a
        /*0012*/ 	.short	(.L_192 - .L_191)
	.align		4
.L_191:
        /*0014*/ 	.word	index@(.nv.constant0._ZN7cutlass9reference6device6kernel11GemmComplexIaNS_6layout22ColumnMajorInterleavedILi32EEEaNS4_19RowMajorInterleavedILi32EEEiS6_iiiNS_16NumericConverterIiiLNS_15FloatRoundStyleE2EEENS_12multiply_addIiiiEELi4ELi16EEEvNS_4gemm9GemmCoordET5_NS_9TensorRefIT_T0_EENS_16ComplexTransformENSH_IT1_T2_EESL_SG_NSH_IT3_T4_EENSH_IT7_SQ_EET6_illll)
        /*0018*/ 	.short	0x0160
        /*001a*/ 	.short	0x0088


	//----- nvinfo : EIATTR_CBANK_PARAM_SIZE
	.align		4
.L_192:
        /*001c*/ 	.byte	0x03, 0x19
        /*001e*/ 	.short	0x0088


	//----- nvinfo : EIATTR_KPARAM_INFO
	.align		4
        /*0020*/ 	.byte	0x04, 0x17
        /*0022*/ 	.short	(.L_194 - .L_193)
.L_193:
        /*0024*/ 	.word	0x00000000
        /*0028*/ 	.short	0x000e
        /*002a*/ 	.short	0x0080
        /*002c*/ 	.byte	0x00, 0xf0, 0x21, 0x00


	//----- nvinfo : EIATTR_KPARAM_INFO
	.align		4
.L_194:
        /*0030*/ 	.byte	0x04, 0x17
        /*0032*/ 	.short	(.L_196 - .L_195)
.L_195:
        /*0034*/ 	.word	0x00000000
        /*0038*/ 	.short	0x000d
        /*003a*/ 	.short	0x0078
        /*003c*/ 	.byte	0x00, 0xf0, 0x21, 0x00


	//----- nvinfo : EIATTR_KPARAM_INFO
	.align		4
.L_196:
        /*0040*/ 	.byte	0x04, 0x17
        /*0042*/ 	.short	(.L_198 - .L_197)
.L_197:
        /*0044*/ 	.word	0x00000000
        /*0048*/ 	.short	0x000c
        /*004a*/ 	.short	0x0070
        /*004c*/ 	.byte	0x00, 0xf0, 0x21, 0x00


	//----- nvinfo : EIATTR_KPARAM_INFO
	.align		4
.L_198:
        /*0050*/ 	.byte	0x04, 0x17
        /*0052*/ 	.short	(.L_200 - .L_199)
.L_199:
        /*0054*/ 	.word	0x00000000
        /*0058*/ 	.short	0x000b
        /*005a*/ 	.short	0x0068
        /*005c*/ 	.byte	0x00, 0xf0, 0x21, 0x00


	//----- nvinfo : EIATTR_KPARAM_INFO
	.align		4
.L_200:
        /*0060*/ 	.byte	0x04, 0x17
        /*0062*/ 	.short	(.L_202 - .L_201)
.L_201:
        /*0064*/ 	.word	0x00000000
        /*0068*/ 	.short	0x000a
        /*006a*/ 	.short	0x0064
        /*006c*/ 	.byte	0x00, 0xf0, 0x11, 0x00


	//----- nvinfo : EIATTR_KPARAM_INFO
	.align		4
.L_202:
        /*0070*/ 	.byte	0x04, 0x17
        /*0072*/ 	.short	(.L_204 - .L_203)
.L_203:
        /*0074*/ 	.word	0x00000000
        /*0078*/ 	.short	0x0009
        /*007a*/ 	.short	0x0060
        /*007c*/ 	.byte	0x00, 0xf0, 0x11, 0x00


	//----- nvinfo : EIATTR_KPARAM_INFO
	.align		4
.L_204:
        /*0080*/ 	.byte	0x04, 0x17
        /*0082*/ 	.short	(.L_206 - .L_205)
.L_205:
        /*0084*/ 	.word	0x00000000
        /*0088*/ 	.short	0x0008
        /*008a*/ 	.short	0x0050
        /*008c*/ 	.byte	0x00, 0xf0, 0x41, 0x00


	//----- nvinfo : EIATTR_KPARAM_INFO
	.align		4
.L_206:
        /*0090*/ 	.byte	0x04, 0x17
        /*0092*/ 	.short	(.L_208 - .L_207)
.L_207:
        /*0094*/ 	.word	0x00000000
        /*0098*/ 	.short	0x0007
        /*009a*/ 	.short	0x0040
        /*009c*/ 	.byte	0x00, 0xf0, 0x41, 0x00


	//----- nvinfo : EIATTR_KPARAM_INFO
	.align		4
.L_208:
        /*00a0*/ 	.byte	0x04, 0x17
        /*00a2*/ 	.short	(.L_210 - .L_209)
.L_209:
        /*00a4*/ 	.word	0x00000000
        /*00a8*/ 	.short	0x0006
        /*00aa*/ 	.short	0x003c
        /*00ac*/ 	.byte	0x00, 0xf0, 0x11, 0x00


	//----- nvinfo : EIATTR_KPARAM_INFO
	.align		4
.L_210:
        /*00b0*/ 	.byte	0x04, 0x17
        /*00b2*/ 	.short	(.L_212 - .L_211)
.L_211:
        /*00b4*/ 	.word	0x00000000
        /*00b8*/ 	.short	0x0005
        /*00ba*/ 	.short	0x0038
        /*00bc*/ 	.byte	0x00, 0xf0, 0x11, 0x00


	//----- nvinfo : EIATTR_KPARAM_INFO
	.align		4
.L_212:
        /*00c0*/ 	.byte	0x04, 0x17
        /*00c2*/ 	.short	(.L_214 - .L_213)
.L_213:
        /*00c4*/ 	.word	0x00000000
        /*00c8*/ 	.short	0x0004
        /*00ca*/ 	.short	0x0028
        /*00cc*/ 	.byte	0x00, 0xf0, 0x41, 0x00


	//----- nvinfo : EIATTR_KPARAM_INFO
	.align		4
.L_214:
        /*00d0*/ 	.byte	0x04, 0x17
        /*00d2*/ 	.short	(.L_216 - .L_215)
.L_215:
        /*00d4*/ 	.word	0x00000000
        /*00d8*/ 	.short	0x0003
        /*00da*/ 	.short	0x0020
        /*00dc*/ 	.byte	0x00, 0xf0, 0x11, 0x00


	//----- nvinfo : EIATTR_KPARAM_INFO
	.align		4
.L_216:
        /*00e0*/ 	.byte	0x04, 0x17
        /*00e2*/ 	.short	(.L_218 - .L_217)
.L_217:
        /*00e4*/ 	.word	0x00000000
        /*00e8*/ 	.short	0x0002
        /*00ea*/ 	.short	0x0010
        /*00ec*/ 	.byte	0x00, 0xf0, 0x41, 0x00


	//----- nvinfo : EIATTR_KPARAM_INFO
	.align		4
.L_218:
        /*00f0*/ 	.byte	0x04, 0x17
        /*00f2*/ 	.short	(.L_220 - .L_219)
.L_219:
        /*00f4*/ 	.word	0x00000000
        /*00f8*/ 	.short	0x0001
        /*00fa*/ 	.short	0x000c
        /*00fc*/ 	.byte	0x00, 0xf0, 0x11, 0x00


	//----- nvinfo : EIATTR_KPARAM_INFO
	.align		4
.L_220:
        /*0100*/ 	.byte	0x04, 0x17
        /*0102*/ 	.short	(.L_222 - .L_221)
.L_221:
        /*0104*/ 	.word	0x00000000
        /*0108*/ 	.short	0x0000
        /*010a*/ 	.short	0x0000
        /*010c*/ 	.byte	0x00, 0xf0, 0x31, 0x00


	//----- nvinfo : EIATTR_MAXREG_COUNT
	.align		4
.L_222:
        /*0110*/ 	.byte	0x03, 0x1b
        /*0112*/ 	.short	0x00ff


	//----- nvinfo : EIATTR_ANNOTATIONS
	.align		4
        /*0114*/ 	.byte	0x04, 0x55
        /*0116*/ 	.short	(.L_224 - .L_223)


	//   ....[0]....
.L_223:
        /* <DEDUP_REMOVED lines=196> */


	//----- nvinfo : EIATTR_MERCURY_ISA_VERSION
	.align		4
.L_224:
        /*0d48*/ 	.byte	0x03, 0x5f
        /*0d4a*/ 	.short	0x0000


	//----- nvinfo : EIATTR_EXIT_INSTR_OFFSETS
	.align		4
        /*0d4c*/ 	.byte	0x04, 0x1c
        /*0d4e*/ 	.short	(.L_226 - .L_225)


	//   ....[0]....
.L_225:
        /*0d50*/ 	.word	0x000000f0


	//   ....[1]....
        /*0d54*/ 	.word	0x0000b500


	//----- nvinfo : EIATTR_CTAIDZ_USED
	.align		4
.L_226:
        /*0d58*/ 	.byte	0x01, 0x04
	.zero		2


	//----- nvinfo : EIATTR_CRS_STACK_SIZE
	.align		4
        /*0d5c*/ 	.byte	0x04, 0x1e
        /*0d5e*/ 	.short	(.L_228 - .L_227)
.L_227:
        /*0d60*/ 	.word	0x00000000
.L_228:


//--------------------- .nv.info._ZN7cutlass9reference6device6kernel11GemmComplexIaNS_6layout22ColumnMajorInterleavedILi32EEEaNS4_19RowMajorInterleavedILi32EEEiS6_iiiNS_16NumericConverterIiiLNS_15FloatRoundStyleE2EEENS_12multiply_addIiiiEELi4ELi4EEEvNS_4gemm9GemmCoordET5_NS_9TensorRefIT_T0_EENS_16ComplexTransformENSH_IT1_T2_EESL_SG_NSH_IT3_T4_EENSH_IT7_SQ_EET6_illll --------------------------
	.section	.nv.info._ZN7cutlass9reference6device6kernel11GemmComplexIaNS_6layout22ColumnMajorInterleavedILi32EEEaNS4_19RowMajorInterleavedILi32EEEiS6_iiiNS_16NumericConverterIiiLNS_15FloatRoundStyleE2EEENS_12multiply_addIiiiEELi4ELi4EEEvNS_4gemm9GemmCoordET5_NS_9TensorRefIT_T0_EENS_16ComplexTransformENSH_IT1_T2_EESL_SG_NSH_IT3_T4_EENSH_IT7_SQ_EET6_illll,"",@"SHT_CUDA_INFO"
	.sectionflags	@""
	.align	4


	//----- nvinfo : EIATTR_SW_WAR
	.align		4
        /*0000*/ 	.byte	0x04, 0x36
        /*0002*/ 	.short	(.L_230 - .L_229)
.L_229:
        /*0004*/ 	.word	0x00000001


	//----- nvinfo : EIATTR_CUDA_API_VERSION
	.align		4
.L_230:
        /*0008*/ 	.byte	0x04, 0x37
        /*000a*/ 	.short	(.L_232 - .L_231)
.L_231:
        /*000c*/ 	.word	0x00000082


	//----- nvinfo : EIATTR_PARAM_CBANK
	.align		4
.L_232:
        /*0010*/ 	.byte	0x04, 0x0a
        /*0012*/ 	.short	(.L_234 - .L_233)
	.align		4
.L_233:
        /*0014*/ 	.word	index@(.nv.constant0._ZN7cutlass9reference6device6kernel11GemmComplexIaNS_6layout22ColumnMajorInterleavedILi32EEEaNS4_19RowMajorInterleavedILi32EEEiS6_iiiNS_16NumericConverterIiiLNS_15FloatRoundStyleE2EEENS_12multiply_addIiiiEELi4ELi4EEEvNS_4gemm9GemmCoordET5_NS_9TensorRefIT_T0_EENS_16ComplexTransformENSH_IT1_T2_EESL_SG_NSH_IT3_T4_EENSH_IT7_SQ_EET6_illll)
        /*0018*/ 	.short	0x0160
        /*001a*/ 	.short	0x0088


	//----- nvinfo : EIATTR_CBANK_PARAM_SIZE
	.align		4
.L_234:
        /*001c*/ 	.byte	0x03, 0x19
        /*001e*/ 	.short	0x0088


	//----- nvinfo : EIATTR_KPARAM_INFO
	.align		4
        /*0020*/ 	.byte	0x04, 0x17
        /*0022*/ 	.short	(.L_236 - .L_235)
.L_235:
        /*0024*/ 	.word	0x00000000
        /*0028*/ 	.short	0x000e
        /*002a*/ 	.short	0x0080
        /*002c*/ 	.byte	0x00, 0xf0, 0x21, 0x00


	//----- nvinfo : EIATTR_KPARAM_INFO
	.align		4
.L_236:
        /*0030*/ 	.byte	0x04, 0x17
        /*0032*/ 	.short	(.L_238 - .L_237)
.L_237:
        /*0034*/ 	.word	0x00000000
        /*0038*/ 	.short	0x000d
        /*003a*/ 	.short	0x0078
        /*003c*/ 	.byte	0x00, 0xf0, 0x21, 0x00


	//----- nvinfo : EIATTR_KPARAM_INFO
	.align		4
.L_238:
        /*0040*/ 	.byte	0x04, 0x17
        /*0042*/ 	.short	(.L_240 - .L_239)
.L_239:
        /*0044*/ 	.word	0x00000000
        /*0048*/ 	.short	0x000c
        /*004a*/ 	.short	0x0070
        /*004c*/ 	.byte	0x00, 0xf0, 0x21, 0x00


	//----- nvinfo : EIATTR_KPARAM_INFO
	.align		4
.L_240:
        /*0050*/ 	.byte	0x04, 0x17
        /*0052*/ 	.short	(.L_242 - .L_241)
.L_241:
        /*0054*/ 	.word	0x00000000
        /*0058*/ 	.short	0x000b
        /*005a*/ 	.short	0x0068
        /*005c*/ 	.byte	0x00, 0xf0, 0x21, 0x00


	//----- nvinfo : EIATTR_KPARAM_INFO
	.align		4
.L_242:
        /*0060*/ 	.byte	0x04, 0x17
        /*0062*/ 	.short	(.L_244 - .L_243)
.L_243:
        /*0064*/ 	.word	0x00000000
        /*0068*/ 	.short	0x000a
        /*006a*/ 	.short	0x0064
        /*006c*/ 	.byte	0x00, 0xf0, 0x11, 0x00


	//----- nvinfo : EIATTR_KPARAM_INFO
	.align		4
.L_244:
        /*0070*/ 	.byte	0x04, 0x17
        /*0072*/ 	.short	(.L_246 - .L_245)
.L_245:
        /*0074*/ 	.word	0x00000000
        /*0078*/ 	.short	0x0009
        /*007a*/ 	.short	0x0060
        /*007c*/ 	.byte	0x00, 0xf0, 0x11, 0x00


	//----- nvinfo : EIATTR_KPARAM_INFO
	.align		4
.L_246:
        /*0080*/ 	.byte	0x04, 0x17
        /*0082*/ 	.short	(.L_248 - .L_247)
.L_247:
        /*0084*/ 	.word	0x00000000
        /*0088*/ 	.short	0x0008
        /*008a*/ 	.short	0x0050
        /*008c*/ 	.byte	0x00, 0xf0, 0x41, 0x00


	//----- nvinfo : EIATTR_KPARAM_INFO
	.align		4
.L_248:
        /*0090*/ 	.byte	0x04, 0x17
        /*0092*/ 	.short	(.L_250 - .L_249)
.L_249:
        /*0094*/ 	.word	0x00000000
        /*0098*/ 	.short	0x0007
        /*009a*/ 	.short	0x0040
        /*009c*/ 	.byte	0x00, 0xf0, 0x41, 0x00


	//----- nvinfo : EIATTR_KPARAM_INFO
	.align		4
.L_250:
        /*00a0*/ 	.byte	0x04, 0x17
        /*00a2*/ 	.short	(.L_252 - .L_251)
.L_251:
        /*00a4*/ 	.word	0x00000000
        /*00a8*/ 	.short	0x0006
        /*00aa*/ 	.short	0x003c
        /*00ac*/ 	.byte	0x00, 0xf0, 0x11, 0x00


	//----- nvinfo : EIATTR_KPARAM_INFO
	.align		4
.L_252:
        /*00b0*/ 	.byte	0x04, 0x17
        /*00b2*/ 	.short	(.L_254 - .L_253)
.L_253:
        /*00b4*/ 	.word	0x00000000
        /*00b8*/ 	.short	0x0005
        /*00ba*/ 	.short	0x0038
        /*00bc*/ 	.byte	0x00, 0xf0, 0x11, 0x00


	//----- nvinfo : EIATTR_KPARAM_INFO
	.align		4
.L_254:
        /*00c0*/ 	.byte	0x04, 0x17
        /*00c2*/ 	.short	(.L_256 - .L_255)
.L_255:
        /*00c4*/ 	.word	0x00000000
        /*00c8*/ 	.short	0x0004
        /*00ca*/ 	.short	0x0028
        /*00cc*/ 	.byte	0x00, 0xf0, 0x41, 0x00


	//----- nvinfo : EIATTR_KPARAM_INFO
	.align		4
.L_256:
        /*00d0*/ 	.byte	0x04, 0x17
        /*00d2*/ 	.short	(.L_258 - .L_257)
.L_257:
        /*00d4*/ 	.word	0x00000000
        /*00d8*/ 	.short	0x0003
        /*00da*/ 	.short	0x0020
        /*00dc*/ 	.byte	0x00, 0xf0, 0x11, 0x00


	//----- nvinfo : EIATTR_KPARAM_INFO
	.align		4
.L_258:
        /*00e0*/ 	.byte	0x04, 0x17
        /*00e2*/ 	.short	(.L_260 - .L_259)
.L_259:
        /*00e4*/ 	.word	0x00000000
        /*00e8*/ 	.short	0x0002
        /*00ea*/ 	.short	0x0010
        /*00ec*/ 	.byte	0x00, 0xf0, 0x41, 0x00


	//----- nvinfo : EIATTR_KPARAM_INFO
	.align		4
.L_260:
        /*00f0*/ 	.byte	0x04, 0x17
        /*00f2*/ 	.short	(.L_262 - .L_261)
.L_261:
        /*00f4*/ 	.word	0x00000000
        /*00f8*/ 	.short	0x0001
        /*00fa*/ 	.short	0x000c
        /*00fc*/ 	.byte	0x00, 0xf0, 0x11, 0x00


	//----- nvinfo : EIATTR_KPARAM_INFO
	.align		4
.L_262:
        /*0100*/ 	.byte	0x04, 0x17
        /*0102*/ 	.short	(.L_264 - .L_263)
.L_263:
        /*0104*/ 	.word	0x00000000
        /*0108*/ 	.short	0x0000
        /*010a*/ 	.short	0x0000
        /*010c*/ 	.byte	0x00, 0xf0, 0x31, 0x00


	//----- nvinfo : EIATTR_MAXREG_COUNT
	.align		4
.L_264:
        /*0110*/ 	.byte	0x03, 0x1b
        /*0112*/ 	.short	0x00ff


	//----- nvinfo : EIATTR_MERCURY_ISA_VERSION
	.align		4
        /*0114*/ 	.byte	0x03, 0x5f
        /*0116*/ 	.short	0x0000


	//----- nvinfo : EIATTR_EXIT_INSTR_OFFSETS
	.align		4
        /*0118*/ 	.byte	0x04, 0x1c
        /*011a*/ 	.short	(.L_266 - .L_265)


	//   ....[0]....
.L_265:
        /*011c*/ 	.word	0x000000e0


	//   ....[1]....
        /*0120*/ 	.word	0x00002c30


	//----- nvinfo : EIATTR_CTAIDZ_USED
	.align		4
.L_266:
        /*0124*/ 	.byte	0x01, 0x04
	.zero		2


	//----- nvinfo : EIATTR_CRS_STACK_SIZE
	.align		4
        /*0128*/ 	.byte	0x04, 0x1e
        /*012a*/ 	.short	(.L_268 - .L_267)
.L_267:
        /*012c*/ 	.word	0x00000000
.L_268:


//--------------------- .nv.info._ZN7cutlass9reference6device6kernel13TensorForEachINS1_6detail14TensorReLuFuncIaNS_6layout22ColumnMajorInterleavedILi32EEEEELi2ENS9_6ParamsEEEvNS_5CoordIXT0_EilEET1_ --------------------------
	.section	.nv.info._ZN7cutlass9reference6device6kernel13TensorForEachINS1_6detail14TensorReLuFuncIaNS_6layout22ColumnMajorInterleavedILi32EEEEELi2ENS9_6ParamsEEEvNS_5CoordIXT0_EilEET1_,"",@"SHT_CUDA_INFO"
	.sectionflags	@""
	.align	4


	//----- nvinfo : EIATTR_SW_WAR
	.align		4
        /*0000*/ 	.byte	0x04, 0x36
        /*0002*/ 	.short	(.L_270 - .L_269)
.L_269:
        /*0004*/ 	.word	0x00000001


	//----- nvinfo : EIATTR_CUDA_API_VERSION
	.align		4
.L_270:
        /*0008*/ 	.byte	0x04, 0x37
        /*000a*/ 	.short	(.L_272 - .L_271)
.L_271:
        /*000c*/ 	.word	0x00000082


	//----- nvinfo : EIATTR_PARAM_CBANK
	.align		4
.L_272:
        /*0010*/ 	.byte	0x04, 0x0a
        /*0012*/ 	.short	(.L_274 - .L_273)
	.align		4
.L_273:
        /*0014*/ 	.word	index@(.nv.constant0._ZN7cutlass9reference6device6kernel13TensorForEachINS1_6detail14TensorReLuFuncIaNS_6layout22ColumnMajorInterleavedILi32EEEEELi2ENS9_6ParamsEEEvNS_5CoordIXT0_EilEET1_)
        /*0018*/ 	.short	0x0160
        /*001a*/ 	.short	0x0028


	//----- nvinfo : EIATTR_CBANK_PARAM_SIZE
	.align		4
.L_274:
        /*001c*/ 	.byte	0x03, 0x19
        /*001e*/ 	.short	0x0028


	//----- nvinfo : EIATTR_KPARAM_INFO
	.align		4
        /*0020*/ 	.byte	0x04, 0x17
        /*0022*/ 	.short	(.L_276 - .L_275)
.L_275:
        /*0024*/ 	.word	0x00000000
        /*0028*/ 	.short	0x0001
        /*002a*/ 	.short	0x0008
        /*002c*/ 	.byte	0x00, 0xf0, 0x81, 0x00


	//----- nvinfo : EIATTR_KPARAM_INFO
	.align		4
.L_276:
        /*0030*/ 	.byte	0x04, 0x17
        /*0032*/ 	.short	(.L_278 - .L_277)
.L_277:
        /*0034*/ 	.word	0x00000000
        /*0038*/ 	.short	0x0000
        /*003a*/ 	.short	0x0000
        /*003c*/ 	.byte	0x00, 0xf0, 0x21, 0x00


	//----- nvinfo : EIATTR_MAXREG_COUNT
	.align		4
.L_278:
        /*0040*/ 	.byte	0x03, 0x1b
        /*0042*/ 	.short	0x00ff


	//----- nvinfo : EIATTR_MERCURY_ISA_VERSION
	.align		4
        /*0044*/ 	.byte	0x03, 0x5f
        /*0046*/ 	.short	0x0000


	//----- nvinfo : EIATTR_EXIT_INSTR_OFFSETS
	.align		4
        /*0048*/ 	.byte	0x04, 0x1c
        /*004a*/ 	.short	(.L_280 - .L_279)


	//   ....[0]....
.L_279:
        /*004c*/ 	.word	0x00000090


	//   ....[1]....
        /*0050*/ 	.word	0x000004c0


	//----- nvinfo : EIATTR_CRS_STACK_SIZE
	.align		4
.L_280:
        /*0054*/ 	.byte	0x04, 0x1e
        /*0056*/ 	.short	(.L_282 - .L_281)
.L_281:
        /*0058*/ 	.word	0x00000000
.L_282:


//--------------------- .nv.info._ZN7cutlass9reference6device6kernel4GemmINS_9TensorRefIaNS_6layout22ColumnMajorInterleavedILi32EEEEENS4_IaNS5_19RowMajorInterleavedILi32EEEEES8_fiNS_11MatrixShapeILi4ELi4EEENS_12multiply_addIiiiEENS_21NumericConverterClampIafEEEEvNS_4gemm9GemmCoordET2_T_T0_SK_T1_SN_T3_ --------------------------
	.section	.nv.info._ZN7cutlass9reference6device6kernel4GemmINS_9TensorRefIaNS_6layout22ColumnMajorInterleavedILi32EEEEENS4_IaNS5_19RowMajorInterleavedILi32EEEEES8_fiNS_11MatrixShapeILi4ELi4EEENS_12multiply_addIiiiEENS_21NumericConverterClampIafEEEEvNS_4gemm9GemmCoordET2_T_T0_SK_T1_SN_T3_,"",@"SHT_CUDA_INFO"
	.sectionflags	@""
	.align	4


	//----- nvinfo : EIATTR_SW_WAR
	.align		4
        /*0000*/ 	.byte	0x04, 0x36
        /*0002*/ 	.short	(.L_284 - .L_283)
.L_283:
        /*0004*/ 	.word	0x00000001


	//----- nvinfo : EIATTR_CUDA_API_VERSION
	.align		4
.L_284:
        /*0008*/ 	.byte	0x04, 0x37
        /*000a*/ 	.short	(.L_286 - .L_285)
.L_285:
        /*000c*/ 	.word	0x00000082


	//----- nvinfo : EIATTR_PARAM_CBANK
	.align		4
.L_286:
        /*0010*/ 	.byte	0x04, 0x0a
        /*0012*/ 	.short	(.L_288 - .L_287)
	.align		4
.L_287:
        /*0014*/ 	.word	index@(.nv.constant0._ZN7cutlass9reference6device6kernel4GemmINS_9TensorRefIaNS_6layout22ColumnMajorInterleavedILi32EEEEENS4_IaNS5_19RowMajorInterleavedILi32EEEEES8_fiNS_11MatrixShapeILi4ELi4EEENS_12multiply_addIiiiEENS_21NumericConverterClampIafEEEEvNS_4gemm9GemmCoordET2_T_T0_SK_T1_SN_T3_)
        /*0018*/ 	.short	0x0160
        /*001a*/ 	.short	0x005c


	//----- nvinfo : EIATTR_CBANK_PARAM_SIZE
	.align		4
.L_288:
        /*001c*/ 	.byte	0x03, 0x19
        /*001e*/ 	.short	0x005c


	//----- nvinfo : EIATTR_KPARAM_INFO
	.align		4
        /*0020*/ 	.byte	0x04, 0x17
        /*0022*/ 	.short	(.L_290 - .L_289)
.L_289:
        /*0024*/ 	.word	0x00000000
        /*0028*/ 	.short	0x0007
        /*002a*/ 	.short	0x0058
        /*002c*/ 	.byte	0x00, 0xf0, 0x11, 0x00


	//----- nvinfo : EIATTR_KPARAM_INFO
	.align		4
.L_290:
        /*0030*/ 	.byte	0x04, 0x17
        /*0032*/ 	.short	(.L_292 - .L_291)
.L_291:
        /*0034*/ 	.word	0x00000000
        /*0038*/ 	.short	0x0006
        /*003a*/ 	.short	0x0048
        /*003c*/ 	.byte	0x00, 0xf0, 0x41, 0x00


	//----- nvinfo : EIATTR_KPARAM_INFO
	.align		4
.L_292:
        /*0040*/ 	.byte	0x04, 0x17
        /*0042*/ 	.short	(.L_294 - .L_293)
.L_293:
        /*0044*/ 	.word	0x00000000
        /*0048*/ 	.short	0x0005
        /*004a*/ 	.short	0x0038
        /*004c*/ 	.byte	0x00, 0xf0, 0x41, 0x00


	//----- nvinfo : EIATTR_KPARAM_INFO
	.align		4
.L_294:
        /*0050*/ 	.byte	0x04, 0x17
        /*0052*/ 	.short	(.L_296 - .L_295)
.L_295:
        /*0054*/ 	.word	0x00000000
        /*0058*/ 	.short	0x0004
        /*005a*/ 	.short	0x0030
        /*005c*/ 	.byte	0x00, 0xf0, 0x11, 0x00


	//----- nvinfo : EIATTR_KPARAM_INFO
	.align		4
.L_296:
        /*0060*/ 	.byte	0x04, 0x17
        /*0062*/ 	.short	(.L_298 - .L_297)
.L_297:
        /*0064*/ 	.word	0x00000000
        /*0068*/ 	.short	0x0003
        /*006a*/ 	.short	0x0020
        /*006c*/ 	.byte	0x00, 0xf0, 0x41, 0x00


	//----- nvinfo : EIATTR_KPARAM_INFO
	.align		4
.L_298:
        /*0070*/ 	.byte	0x04, 0x17
        /*0072*/ 	.short	(.L_300 - .L_299)
.L_299:
        /*0074*/ 	.word	0x00000000
        /*0078*/ 	.short	0x0002
        /*007a*/ 	.short	0x0010
        /*007c*/ 	.byte	0x00, 0xf0, 0x41, 0x00


	//----- nvinfo : EIATTR_KPARAM_INFO
	.align		4
.L_300:
        /*0080*/ 	.byte	0x04, 0x17
        /*0082*/ 	.short	(.L_302 - .L_301)
.L_301:
        /*0084*/ 	.word	0x00000000
        /*0088*/ 	.short	0x0001
        /*008a*/ 	.short	0x000c
        /*008c*/ 	.byte	0x00, 0xf0, 0x11, 0x00


	//----- nvinfo : EIATTR_KPARAM_INFO
	.align		4
.L_302:
        /*0090*/ 	.byte	0x04, 0x17
        /*0092*/ 	.short	(.L_304 - .L_303)
.L_303:
        /*0094*/ 	.word	0x00000000
        /*0098*/ 	.short	0x0000
        /*009a*/ 	.short	0x0000
        /*009c*/ 	.byte	0x00, 0xf0, 0x31, 0x00


	//----- nvinfo : EIATTR_MAXREG_COUNT
	.align		4
.L_304:
        /*00a0*/ 	.byte	0x03, 0x1b
        /*00a2*/ 	.short	0x00ff


	//----- nvinfo : EIATTR_MERCURY_ISA_VERSION
	.align		4
        /*00a4*/ 	.byte	0x03, 0x5f
        /*00a6*/ 	.short	0x0000


	//----- nvinfo : EIATTR_EXIT_INSTR_OFFSETS
	.align		4
        /*00a8*/ 	.byte	0x04, 0x1c
        /*00aa*/ 	.short	(.L_306 - .L_305)


	//   ....[0]....
.L_305:
        /*00ac*/ 	.word	0x00002e60


	//   ....[1]....
        /*00b0*/ 	.word	0x00003090


	//----- nvinfo : EIATTR_CRS_STACK_SIZE
	.align		4
.L_306:
        /*00b4*/ 	.byte	0x04, 0x1e
        /*00b6*/ 	.short	(.L_308 - .L_307)
.L_307:
        /*00b8*/ 	.word	0x00000000
.L_308:


//--------------------- .nv.info._ZN7cutlass6KernelINS_4gemm6kernel7B2bGemmINS1_11threadblock30B2bMmaPipelinedSmemAccumulatorINS1_9GemmShapeILi64ELi64ELi32EEENS_9transform11threadblock22PredicatedTileIteratorINS_11MatrixShapeILi64ELi32EEEaNS_6layout22ColumnMajorInterleavedILi32EEELi1ENS8_29PitchLinearWarpRakedThreadMapINS_16PitchLinearShapeILi2048ELi1EEELi128ENSH_ILi32ELi1EEELi16EEELi16ELb0ENSD_9NoPermuteEEENS9_19RegularTileIteratorISC_aNSD_37RowMajorTensorOpMultiplicandCrosswiseILi8ELi32EEELi0ENS8_29TransposePitchLinearThreadMapISK_NSH_ILi2ELi16EEEEELi16EEENSA_INSB_ILi32ELi64EEEaNSD_19RowMajorInterleavedILi32EEELi0ESK_Li16ELb0ESL_EENSN_ISU_aNSD_40ColumnMajorTensorOpMultiplicandCrosswiseILi8ELi32EEELi1ESS_Li16EEENS9_14VectorIteratorINS9_30PredicatedVectorAccessIteratorINSB_ILi64ELi64EEENSB_ILi32ELi32EEEfNSD_8RowMajorELi4ELb0EEEEENS_8epilogue4warp24FragmentIteratorTensorOpINS6_ILi32ELi32ELi32EEENS6_ILi8ELi8ELi16EEEiNS_5ArrayIiLi2ELb1EEENSE_ILi16EEEEENS19_20TileIteratorTensorOpIS1B_S1C_aS1F_EENS6_ILi64ELi256ELi32EEENS1_4warp41MmaTensorOpMultiplicandTileAccessIteratorISC_LNS1_7OperandE0EaS1F_NSB_ILi8ELi16EEELi1ELi32ELb1ELi1EEENSA_INSB_ILi32ELi256EEEaSW_Li0ENSG_INSH_ILi8192ELi1EEELi128ESJ_Li16EEELi16ELb0ESL_EENSN_IS1P_aSZ_Li1ENSQ_IS1R_SR_EELi16EEEiSF_NS18_6thread21LinearCombinationReluIaLi2EifLNS1V_9ScaleType4KindE2ELNS_15FloatRoundStyleE2EEENS4_9MmaPolicyINS1K_11MmaTensorOpIS1B_aSP_aSZ_iSF_NS1K_17MmaTensorOpPolicyINS_4arch3MmaIS1C_Li32EaS15_aNSD_11ColumnMajorEiS15_NS24_21OpMultiplyAddSaturateEEENSB_ILi1ELi1EEEEELi1ELb1EbEENSB_ILi0ELi0EEES2C_Li1EEENS21_INS22_IS7_aSP_aSZ_iSF_S2A_Li1ELb1EbEES2C_S2C_Li1EEENS_21NumericArrayConverterIaaLi16ELS1Z_2ENS8_6thread14UnaryTransform8IdentityEEES2K_NS2G_IaaLi64ELS1Z_2ES2J_EEbEENS18_11threadblock19InterleavedEpilogueIS1J_S2E_Li1ENS2N_33InterleavedPredicatedTileIteratorINS2N_30InterleavedOutputTileThreadMapINSH_ILi1ELi4EEENSH_ILi8ELi2EEELi128ELi8ELi8EEEaLi32EEENS1A_IS7_S1C_iS1E_SF_EENS1W_IaLi8EifLS1Y_1ELS1Z_2EEELi32EEENS4_30GemmIdentityThreadblockSwizzleILi1EEEEEEEvNT_6ParamsE --------------------------
	.section	.nv.info._ZN7cutlass6KernelINS_4gemm6kernel7B2bGemmINS1_11threadblock30B2bMmaPipelinedSmemAccumulatorINS1_9GemmShapeILi64ELi64ELi32EEENS_9transform11threadblock22PredicatedTileIteratorINS_11MatrixShapeILi64ELi32EEEaNS_6layout22ColumnMajorInterleavedILi32EEELi1ENS8_29PitchLinearWarpRakedThreadMapINS_16PitchLinearShapeILi2048ELi1EEELi128ENSH_ILi32ELi1EEELi16EEELi16ELb0ENSD_9NoPermuteEEENS9_19RegularTileIteratorISC_aNSD_37RowMajorTensorOpMultiplicandCrosswiseILi8ELi32EEELi0ENS8_29TransposePitchLinearThreadMapISK_NSH_ILi2ELi16EEEEELi16EEENSA_INSB_ILi32ELi64EEEaNSD_19RowMajorInterleavedILi32EEELi0ESK_Li16ELb0ESL_EENSN_ISU_aNSD_40ColumnMajorTensorOpMultiplicandCrosswiseILi8ELi32EEELi1ESS_Li16EEENS9_14VectorIteratorINS9_30PredicatedVectorAccessIteratorINSB_ILi64ELi64EEENSB_ILi32ELi32EEEfNSD_8RowMajorELi4ELb0EEEEENS_8epilogue4warp24FragmentIteratorTensorOpINS6_ILi32ELi32ELi32EEENS6_ILi8ELi8ELi16EEEiNS_5ArrayIiLi2ELb1EEENSE_ILi16EEEEENS19_20TileIteratorTensorOpIS1B_S1C_aS1F_EENS6_ILi64ELi256ELi32EEENS1_4warp41MmaTensorOpMultiplicandTileAccessIteratorISC_LNS1_7OperandE0EaS1F_NSB_ILi8ELi16EEELi1ELi32ELb1ELi1EEENSA_INSB_ILi32ELi256EEEaSW_Li0ENSG_INSH_ILi8192ELi1EEELi128ESJ_Li16EEELi16ELb0ESL_EENSN_IS1P_aSZ_Li1ENSQ_IS1R_SR_EELi16EEEiSF_NS18_6thread21LinearCombinationReluIaLi2EifLNS1V_9ScaleType4KindE2ELNS_15FloatRoundStyleE2EEENS4_9MmaPolicyINS1K_11MmaTensorOpIS1B_aSP_aSZ_iSF_NS1K_17MmaTensorOpPolicyINS_4arch3MmaIS1C_Li32EaS15_aNSD_11ColumnMajorEiS15_NS24_21OpMultiplyAddSaturateEEENSB_ILi1ELi1EEEEELi1ELb1EbEENSB_ILi0ELi0EEES2C_Li1EEENS21_INS22_IS7_aSP_aSZ_iSF_S2A_Li1ELb1EbEES2C_S2C_Li1EEENS_21NumericArrayConverterIaaLi16ELS1Z_2ENS8_6thread14UnaryTransform8IdentityEEES2K_NS2G_IaaLi64ELS1Z_2ES2J_EEbEENS18_11threadblock19InterleavedEpilogueIS1J_S2E_Li1ENS2N_33InterleavedPredicatedTileIteratorINS2N_30InterleavedOutputTileThreadMapINSH_ILi1ELi4EEENSH_ILi8ELi2EEELi128ELi8ELi8EEEaLi32EEENS1A_IS7_S1C_iS1E_SF_EENS1W_IaLi8EifLS1Y_1ELS1Z_2EEELi32EEENS4_30GemmIdentityThreadblockSwizzleILi1EEEEEEEvNT_6ParamsE,"",@"SHT_CUDA_INFO"
	.sectionflags	@""
	.align	4


	//----- nvinfo : EIATTR_SW_WAR
	.align		4
        /*0000*/ 	.byte	0x04, 0x36
        /*0002*/ 	.short	(.L_310 - .L_309)
.L_309:
        /*0004*/ 	.word	0x00000001


	//----- nvinfo : EIATTR_CUDA_API_VERSION
	.align		4
.L_310:
        /*0008*/ 	.byte	0x04, 0x37
        /*000a*/ 	.short	(.L_312 - .L_311)
.L_311:
        /*000c*/ 	.word	0x00000082


	//----- nvinfo : EIATTR_PARAM_CBANK
	.align		4
.L_312:
        /*0010*/ 	.byte	0x04, 0x0a
        /*0012*/ 	.short	(.L_314 - .L_313)
	.align		4
.L_313:
        /*0014*/ 	.word	index@(.nv.constant0._ZN7cutlass6KernelINS_4gemm6kernel7B2bGemmINS1_11threadblock30B2bMmaPipelinedSmemAccumulatorINS1_9GemmShapeILi64ELi64ELi32EEENS_9transform11threadblock22PredicatedTileIteratorINS_11MatrixShapeILi64ELi32EEEaNS_6layout22ColumnMajorInterleavedILi32EEELi1ENS8_29PitchLinearWarpRakedThreadMapINS_16PitchLinearShapeILi2048ELi1EEELi128ENSH_ILi32ELi1EEELi16EEELi16ELb0ENSD_9NoPermuteEEENS9_19RegularTileIteratorISC_aNSD_37RowMajorTensorOpMultiplicandCrosswiseILi8ELi32EEELi0ENS8_29TransposePitchLinearThreadMapISK_NSH_ILi2ELi16EEEEELi16EEENSA_INSB_ILi32ELi64EEEaNSD_19RowMajorInterleavedILi32EEELi0ESK_Li16ELb0ESL_EENSN_ISU_aNSD_40ColumnMajorTensorOpMultiplicandCrosswiseILi8ELi32EEELi1ESS_Li16EEENS9_14VectorIteratorINS9_30PredicatedVectorAccessIteratorINSB_ILi64ELi64EEENSB_ILi32ELi32EEEfNSD_8RowMajorELi4ELb0EEEEENS_8epilogue4warp24FragmentIteratorTensorOpINS6_ILi32ELi32ELi32EEENS6_ILi8ELi8ELi16EEEiNS_5ArrayIiLi2ELb1EEENSE_ILi16EEEEENS19_20TileIteratorTensorOpIS1B_S1C_aS1F_EENS6_ILi64ELi256ELi32EEENS1_4warp41MmaTensorOpMultiplicandTileAccessIteratorISC_LNS1_7OperandE0EaS1F_NSB_ILi8ELi16EEELi1ELi32ELb1ELi1EEENSA_INSB_ILi32ELi256EEEaSW_Li0ENSG_INSH_ILi8192ELi1EEELi128ESJ_Li16EEELi16ELb0ESL_EENSN_IS1P_aSZ_Li1ENSQ_IS1R_SR_EELi16EEEiSF_NS18_6thread21LinearCombinationReluIaLi2EifLNS1V_9ScaleType4KindE2ELNS_15FloatRoundStyleE2EEENS4_9MmaPolicyINS1K_11MmaTensorOpIS1B_aSP_aSZ_iSF_NS1K_17MmaTensorOpPolicyINS_4arch3MmaIS1C_Li32EaS15_aNSD_11ColumnMajorEiS15_NS24_21OpMultiplyAddSaturateEEENSB_ILi1ELi1EEEEELi1ELb1EbEENSB_ILi0ELi0EEES2C_Li1EEENS21_INS22_IS7_aSP_aSZ_iSF_S2A_Li1ELb1EbEES2C_S2C_Li1EEENS_21NumericArrayConverterIaaLi16ELS1Z_2ENS8_6thread14UnaryTransform8IdentityEEES2K_NS2G_IaaLi64ELS1Z_2ES2J_EEbEENS18_11threadblock19InterleavedEpilogueIS1J_S2E_Li1ENS2N_33InterleavedPredicatedTileIteratorINS2N_30InterleavedOutputTileThreadMapINSH_ILi1ELi4EEENSH_ILi8ELi2EEELi128ELi8ELi8EEEaLi32EEENS1A_IS7_S1C_iS1E_SF_EENS1W_IaLi8EifLS1Y_1ELS1Z_2EEELi32EEENS4_30GemmIdentityThreadblockSwizzleILi1EEEEEEEvNT_6ParamsE)
        /*0018*/ 	.short	0x0160
        /*001a*/ 	.short	0x01e8


	//----- nvinfo : EIATTR_CBANK_PARAM_SIZE
	.align		4
.L_314:
        /*001c*/ 	.byte	0x03, 0x19
        /*001e*/ 	.short	0x01e8


	//----- nvinfo : EIATTR_KPARAM_INFO
	.align		4
        /*0020*/ 	.byte	0x04, 0x17
        /*0022*/ 	.short	(.L_316 - .L_315)
.L_315:
        /*0024*/ 	.word	0x00000000
        /*0028*/ 	.short	0x0000
        /*002a*/ 	.short	0x0000
        /*002c*/ 	.byte	0x00, 0xf0, 0xa1, 0x07


	//----- nvinfo : EIATTR_MAXREG_COUNT
	.align		4
.L_316:
        /*0030*/ 	.byte	0x03, 0x1b
        /*0032*/ 	.short	0x00ff


	//----- nvinfo : EIATTR_NUM_BARRIERS
	.align		4
        /*0034*/ 	.byte	0x02, 0x4c
        /*0036*/ 	.byte	0x01
	.zero		1


	//----- nvinfo : EIATTR_MERCURY_ISA_VERSION
	.align		4
        /*0038*/ 	.byte	0x03, 0x5f
        /*003a*/ 	.short	0x0000


	//----- nvinfo : EIATTR_INT_WARP_WIDE_INSTR_OFFSETS
	.align		4
        /*003c*/ 	.byte	0x04, 0x31
        /*003e*/ 	.short	(.L_318 - .L_317)


	//   ....[0]....
.L_317:
        /*0040*/ 	.word	0x000046a0


	//   ....[1]....
        /*0044*/ 	.word	0x000046c0


	//----- nvinfo : EIATTR_COOP_GROUP_MASK_REGIDS
	.align		4
.L_318:
        /*0048*/ 	.byte	0x04, 0x29
        /*004a*/ 	.short	(.L_320 - .L_319)


	//   ....[0]....
.L_319:
        /*004c*/ 	.word	0xffffffff


	//----- nvinfo : EIATTR_COOP_GROUP_INSTR_OFFSETS
	.align		4
.L_320:
        /*0050*/ 	.byte	0x04, 0x28
        /*0052*/ 	.short	(.L_322 - .L_321)


	//   ....[0]....
.L_321:
        /*0054*/ 	.word	0x000008f0


	//----- nvinfo : EIATTR_EXIT_INSTR_OFFSETS
	.align		4
.L_322:
        /*0058*/ 	.byte	0x04, 0x1c
        /*005a*/ 	.short	(.L_324 - .L_323)


	//   ....[0]....
.L_323:
        /*005c*/ 	.word	0x000000f0


	//   ....[1]....
        /*0060*/ 	.word	0x00009d40


	//   ....[2]....
        /*0064*/ 	.word	0x00009db0


	//   ....[3]....
        /*0068*/ 	.word	0x00009f10


	//----- nvinfo : EIATTR_CTAIDZ_USED
	.align		4
.L_324:
        /*006c*/ 	.byte	0x01, 0x04
	.zero		2


	//----- nvinfo : EIATTR_CRS_STACK_SIZE
	.align		4
        /*0070*/ 	.byte	0x04, 0x1e
        /*0072*/ 	.short	(.L_326 - .L_325)
.L_325:
        /*0074*/ 	.word	0x00000000
.L_326:


//--------------------- .nv.info._ZN7cutlass6KernelINS_4gemm6kernel4GemmINS1_11threadblock12MmaPipelinedINS1_9GemmShapeILi128ELi128ELi32EEENS_9transform11threadblock22PredicatedTileIteratorINS_11MatrixShapeILi128ELi32EEEaNS_6layout22ColumnMajorInterleavedILi32EEELi1ENS8_29PitchLinearWarpRakedThreadMapINS_16PitchLinearShapeILi4096ELi1EEELi128ENSH_ILi32ELi1EEELi16EEELi16ELb0ENSD_9NoPermuteEEENS9_19RegularTileIteratorISC_aNSD_37RowMajorTensorOpMultiplicandCrosswiseILi8ELi32EEELi0ENS8_29TransposePitchLinearThreadMapISK_NSH_ILi2ELi16EEEEELi16EEENSA_INSB_ILi32ELi128EEEaNSD_19RowMajorInterleavedILi32EEELi0ESK_Li16ELb0ESL_EENSN_ISU_aNSD_40ColumnMajorTensorOpMultiplicandCrosswiseILi8ELi32EEELi1ESS_Li16EEEiSF_NS4_9MmaPolicyINS1_4warp11MmaTensorOpINS6_ILi64ELi64ELi32EEEaSP_aSZ_iSF_NS12_17MmaTensorOpPolicyINS_4arch3MmaINS6_ILi8ELi8ELi16EEELi32EaNSD_8RowMajorEaNSD_11ColumnMajorEiS19_NS16_21OpMultiplyAddSaturateEEENSB_ILi1ELi1EEEEELi1ELb1EbEENSB_ILi0ELi0EEES1G_Li1EEENS_21NumericArrayConverterIaaLi32ELNS_15FloatRoundStyleE2ENS8_6thread14UnaryTransform8IdentityEEES1N_bEENS_8epilogue11threadblock19InterleavedEpilogueIS7_S1F_Li1ENS1Q_33InterleavedPredicatedTileIteratorINS1Q_30InterleavedOutputTileThreadMapINSH_ILi2ELi2EEENSH_ILi8ELi2EEELi128ELi8ELi8EEEaLi32EEENS1P_4warp24FragmentIteratorTensorOpIS14_S18_iNS_5ArrayIiLi2ELb1EEESF_EENS1P_6thread21LinearCombinationReluIaLi8EifLNS23_9ScaleType4KindE1ELS1J_2EEELi32EEENS4_30GemmIdentityThreadblockSwizzleILi1EEELb0EEEEEvNT_6ParamsE --------------------------
	.section	.nv.info._ZN7cutlass6KernelINS_4gemm6kernel4GemmINS1_11threadblock12MmaPipelinedINS1_9GemmShapeILi128ELi128ELi32EEENS_9transform11threadblock22PredicatedTileIteratorINS_11MatrixShapeILi128ELi32EEEaNS_6layout22ColumnMajorInterleavedILi32EEELi1ENS8_29PitchLinearWarpRakedThreadMapINS_16PitchLinearShapeILi4096ELi1EEELi128ENSH_ILi32ELi1EEELi16EEELi16ELb0ENSD_9NoPermuteEEENS9_19RegularTileIteratorISC_aNSD_37RowMajorTensorOpMultiplicandCrosswiseILi8ELi32EEELi0ENS8_29TransposePitchLinearThreadMapISK_NSH_ILi2ELi16EEEEELi16EEENSA_INSB_ILi32ELi128EEEaNSD_19RowMajorInterleavedILi32EEELi0ESK_Li16ELb0ESL_EENSN_ISU_aNSD_40ColumnMajorTensorOpMultiplicandCrosswiseILi8ELi32EEELi1ESS_Li16EEEiSF_NS4_9MmaPolicyINS1_4warp11MmaTensorOpINS6_ILi64ELi64ELi32EEEaSP_aSZ_iSF_NS12_17MmaTensorOpPolicyINS_4arch3MmaINS6_ILi8ELi8ELi16EEELi32EaNSD_8RowMajorEaNSD_11ColumnMajorEiS19_NS16_21OpMultiplyAddSaturateEEENSB_ILi1ELi1EEEEELi1ELb1EbEENSB_ILi0ELi0EEES1G_Li1EEENS_21NumericArrayConverterIaaLi32ELNS_15FloatRoundStyleE2ENS8_6thread14UnaryTransform8IdentityEEES1N_bEENS_8epilogue11threadblock19InterleavedEpilogueIS7_S1F_Li1ENS1Q_33InterleavedPredicatedTileIteratorINS1Q_30InterleavedOutputTileThreadMapINSH_ILi2ELi2EEENSH_ILi8ELi2EEELi128ELi8ELi8EEEaLi32EEENS1P_4warp24FragmentIteratorTensorOpIS14_S18_iNS_5ArrayIiLi2ELb1EEESF_EENS1P_6thread21LinearCombinationReluIaLi8EifLNS23_9ScaleType4KindE1ELS1J_2EEELi32EEENS4_30GemmIdentityThreadblockSwizzleILi1EEELb0EEEEEvNT_6ParamsE,"",@"SHT_CUDA_INFO"
	.sectionflags	@""
	.align	4


	//----- nvinfo : EIATTR_SW_WAR
	.align		4
        /*0000*/ 	.byte	0x04, 0x36
        /*0002*/ 	.short	(.L_328 - .L_327)
.L_327:
        /*0004*/ 	.word	0x00000001


	//----- nvinfo : EIATTR_CUDA_API_VERSION
	.align		4
.L_328:
        /*0008*/ 	.byte	0x04, 0x37
        /*000a*/ 	.short	(.L_330 - .L_329)
.L_329:
        /*000c*/ 	.word	0x00000082


	//----- nvinfo : EIATTR_PARAM_CBANK
	.align		4
.L_330:
        /*0010*/ 	.byte	0x04, 0x0a
        /*0012*/ 	.short	(.L_332 - .L_331)
	.align		4
.L_331:
        /*0014*/ 	.word	index@(.nv.constant0._ZN7cutlass6KernelINS_4gemm6kernel4GemmINS1_11threadblock12MmaPipelinedINS1_9GemmShapeILi128ELi128ELi32EEENS_9transform11threadblock22PredicatedTileIteratorINS_11MatrixShapeILi128ELi32EEEaNS_6layout22ColumnMajorInterleavedILi32EEELi1ENS8_29PitchLinearWarpRakedThreadMapINS_16PitchLinearShapeILi4096ELi1EEELi128ENSH_ILi32ELi1EEELi16EEELi16ELb0ENSD_9NoPermuteEEENS9_19RegularTileIteratorISC_aNSD_37RowMajorTensorOpMultiplicandCrosswiseILi8ELi32EEELi0ENS8_29TransposePitchLinearThreadMapISK_NSH_ILi2ELi16EEEEELi16EEENSA_INSB_ILi32ELi128EEEaNSD_19RowMajorInterleavedILi32EEELi0ESK_Li16ELb0ESL_EENSN_ISU_aNSD_40ColumnMajorTensorOpMultiplicandCrosswiseILi8ELi32EEELi1ESS_Li16EEEiSF_NS4_9MmaPolicyINS1_4warp11MmaTensorOpINS6_ILi64ELi64ELi32EEEaSP_aSZ_iSF_NS12_17MmaTensorOpPolicyINS_4arch3MmaINS6_ILi8ELi8ELi16EEELi32EaNSD_8RowMajorEaNSD_11ColumnMajorEiS19_NS16_21OpMultiplyAddSaturateEEENSB_ILi1ELi1EEEEELi1ELb1EbEENSB_ILi0ELi0EEES1G_Li1EEENS_21NumericArrayConverterIaaLi32ELNS_15FloatRoundStyleE2ENS8_6thread14UnaryTransform8IdentityEEES1N_bEENS_8epilogue11threadblock19InterleavedEpilogueIS7_S1F_Li1ENS1Q_33InterleavedPredicatedTileIteratorINS1Q_30InterleavedOutputTileThreadMapINSH_ILi2ELi2EEENSH_ILi8ELi2EEELi128ELi8ELi8EEEaLi32EEENS1P_4warp24FragmentIteratorTensorOpIS14_S18_iNS_5ArrayIiLi2ELb1EEESF_EENS1P_6thread21LinearCombinationReluIaLi8EifLNS23_9ScaleType4KindE1ELS1J_2EEELi32EEENS4_30GemmIdentityThreadblockSwizzleILi1EEELb0EEEEEvNT_6ParamsE)
        /*0018*/ 	.short	0x0160
        /*001a*/ 	.short	0x0118


	//----- nvinfo : EIATTR_CBANK_PARAM_SIZE
	.align		4
.L_332:
        /*001c*/ 	.byte	0x03, 0x19
        /*001e*/ 	.short	0x0118


	//----- nvinfo : EIATTR_KPARAM_INFO
	.align		4
        /*0020*/ 	.byte	0x04, 0x17
        /*0022*/ 	.short	(.L_334 - .L_333)
.L_333:
        /*0024*/ 	.word	0x00000000
        /*0028*/ 	.short	0x0000
        /*002a*/ 	.short	0x0000
        /*002c*/ 	.byte	0x00, 0xf0, 0x61, 0x04


	//----- nvinfo : EIATTR_MAXREG_COUNT
	.align		4
.L_334:
        /*0030*/ 	.byte	0x03, 0x1b
        /*0032*/ 	.short	0x00ff


	//----- nvinfo : EIATTR_NUM_BARRIERS
	.align		4
        /*0034*/ 	.byte	0x02, 0x4c
        /*0036*/ 	.byte	0x01
	.zero		1


	//----- nvinfo : EIATTR_MERCURY_ISA_VERSION
	.align		4
        /*0038*/ 	.byte	0x03, 0x5f
        /*003a*/ 	.short	0x0000


	//----- nvinfo : EIATTR_COOP_GROUP_MASK_REGIDS
	.align		4
        /*003c*/ 	.byte	0x04, 0x29
        /*003e*/ 	.short	(.L_336 - .L_335)


	//   ....[0]....
.L_335:
        /*0040*/ 	.word	0xffffffff


	//----- nvinfo : EIATTR_COOP_GROUP_INSTR_OFFSETS
	.align		4
.L_336:
        /*0044*/ 	.byte	0x04, 0x28
        /*0046*/ 	.short	(.L_338 - .L_337)


	//   ....[0]....
.L_337:
        /*0048*/ 	.word	0x00000550


	//----- nvinfo : EIATTR_EXIT_INSTR_OFFSETS
	.align		4
.L_338:
        /*004c*/ 	.byte	0x04, 0x1c
        /*004e*/ 	.short	(.L_340 - .L_339)


	//   ....[0]....
.L_339:
        /*0050*/ 	.word	0x000000b0


	//   ....[1]....
        /*0054*/ 	.word	0x00007aa0


	//   ....[2]....
        /*0058*/ 	.word	0x00007ad0


	//----- nvinfo : EIATTR_CTAIDZ_USED
	.align		4
.L_340:
        /*005c*/ 	.byte	0x01, 0x04
	.zero		2


//--------------------- .nv.info._ZN7cutlass6KernelINS_4gemm6kernel4GemmINS1_11threadblock12MmaPipelinedINS1_9GemmShapeILi128ELi64ELi32EEENS_9transform11threadblock22PredicatedTileIteratorINS_11MatrixShapeILi128ELi32EEEaNS_6layout22ColumnMajorInterleavedILi32EEELi1ENS8_29PitchLinearWarpRakedThreadMapINS_16PitchLinearShapeILi4096ELi1EEELi64ENSH_ILi32ELi1EEELi16EEELi16ELb0ENSD_9NoPermuteEEENS9_19RegularTileIteratorISC_aNSD_37RowMajorTensorOpMultiplicandCrosswiseILi8ELi32EEELi0ENS8_29TransposePitchLinearThreadMapISK_NSH_ILi2ELi16EEEEELi16EEENSA_INSB_ILi32ELi64EEEaNSD_19RowMajorInterleavedILi32EEELi0ENSG_INSH_ILi2048ELi1EEELi64ESJ_Li16EEELi16ELb0ESL_EENSN_ISU_aNSD_40ColumnMajorTensorOpMultiplicandCrosswiseILi8ELi32EEELi1ENSQ_ISY_SR_EELi16EEEiSF_NS4_9MmaPolicyINS1_4warp11MmaTensorOpINS6_ILi64ELi64ELi32EEEaSP_aS11_iSF_NS15_17MmaTensorOpPolicyINS_4arch3MmaINS6_ILi8ELi8ELi16EEELi32EaNSD_8RowMajorEaNSD_11ColumnMajorEiS1C_NS19_21OpMultiplyAddSaturateEEENSB_ILi1ELi1EEEEELi1ELb1EbEENSB_ILi0ELi0EEES1J_Li1EEENS_21NumericArrayConverterIaaLi64ELNS_15FloatRoundStyleE2ENS8_6thread14UnaryTransform8IdentityEEENS1L_IaaLi32ELS1M_2ES1P_EEbEENS_8epilogue11threadblock19InterleavedEpilogueIS7_S1I_Li1ENS1U_33InterleavedPredicatedTileIteratorINS1U_30InterleavedOutputTileThreadMapINSH_ILi2ELi1EEENSH_ILi8ELi2EEELi64ELi8ELi8EEEaLi32EEENS1T_4warp24FragmentIteratorTensorOpIS17_S1B_iNS_5ArrayIiLi2ELb1EEESF_EENS1T_6thread21LinearCombinationReluIaLi8EifLNS27_9ScaleType4KindE1ELS1M_2EEELi32EEENS4_30GemmIdentityThreadblockSwizzleILi1EEELb0EEEEEvNT_6ParamsE --------------------------
	.section	.nv.info._ZN7cutlass6KernelINS_4gemm6kernel4GemmINS1_11threadblock12MmaPipelinedINS1_9GemmShapeILi128ELi64ELi32EEENS_9transform11threadblock22PredicatedTileIteratorINS_11MatrixShapeILi128ELi32EEEaNS_6layout22ColumnMajorInterleavedILi32EEELi1ENS8_29PitchLinearWarpRakedThreadMapINS_16PitchLinearShapeILi4096ELi1EEELi64ENSH_ILi32ELi1EEELi16EEELi16ELb0ENSD_9NoPermuteEEENS9_19RegularTileIteratorISC_aNSD_37RowMajorTensorOpMultiplicandCrosswiseILi8ELi32EEELi0ENS8_29TransposePitchLinearThreadMapISK_NSH_ILi2ELi16EEEEELi16EEENSA_INSB_ILi32ELi64EEEaNSD_19RowMajorInterleavedILi32EEELi0ENSG_INSH_ILi2048ELi1EEELi64ESJ_Li16EEELi16ELb0ESL_EENSN_ISU_aNSD_40ColumnMajorTensorOpMultiplicandCrosswiseILi8ELi32EEELi1ENSQ_ISY_SR_EELi16EEEiSF_NS4_9MmaPolicyINS1_4warp11MmaTensorOpINS6_ILi64ELi64ELi32EEEaSP_aS11_iSF_NS15_17MmaTensorOpPolicyINS_4arch3MmaINS6_ILi8ELi8ELi16EEELi32EaNSD_8RowMajorEaNSD_11ColumnMajorEiS1C_NS19_21OpMultiplyAddSaturateEEENSB_ILi1ELi1EEEEELi1ELb1EbEENSB_ILi0ELi0EEES1J_Li1EEENS_21NumericArrayConverterIaaLi64ELNS_15FloatRoundStyleE2ENS8_6thread14UnaryTransform8IdentityEEENS1L_IaaLi32ELS1M_2ES1P_EEbEENS_8epilogue11threadblock19InterleavedEpilogueIS7_S1I_Li1ENS1U_33InterleavedPredicatedTileIteratorINS1U_30InterleavedOutputTileThreadMapINSH_ILi2ELi1EEENSH_ILi8ELi2EEELi64ELi8ELi8EEEaLi32EEENS1T_4warp24FragmentIteratorTensorOpIS17_S1B_iNS_5ArrayIiLi2ELb1EEESF_EENS1T_6thread21LinearCombinationReluIaLi8EifLNS27_9ScaleType4KindE1ELS1M_2EEELi32EEENS4_30GemmIdentityThreadblockSwizzleILi1EEELb0EEEEEvNT_6ParamsE,"",@"SHT_CUDA_INFO"
	.sectionflags	@""
	.align	4


	//----- nvinfo : EIATTR_SW_WAR
	.align		4
        /*0000*/ 	.byte	0x04, 0x36
        /*0002*/ 	.short	(.L_342 - .L_341)
.L_341:
        /*0004*/ 	.word	0x00000001


	//----- nvinfo : EIATTR_CUDA_API_VERSION
	.align		4
.L_342:
        /*0008*/ 	.byte	0x04, 0x37
        /*000a*/ 	.short	(.L_344 - .L_343)
.L_343:
        /*000c*/ 	.word	0x00000082


	//----- nvinfo : EIATTR_PARAM_CBANK
	.align		4
.L_344:
        /*0010*/ 	.byte	0x04, 0x0a
        /*0012*/ 	.short	(.L_346 - .L_345)
	.align		4
.L_345:
        /*0014*/ 	.word	index@(.nv.constant0._ZN7cutlass6KernelINS_4gemm6kernel4GemmINS1_11threadblock12MmaPipelinedINS1_9GemmShapeILi128ELi64ELi32EEENS_9transform11threadblock22PredicatedTileIteratorINS_11MatrixShapeILi128ELi32EEEaNS_6layout22ColumnMajorInterleavedILi32EEELi1ENS8_29PitchLinearWarpRakedThreadMapINS_16PitchLinearShapeILi4096ELi1EEELi64ENSH_ILi32ELi1EEELi16EEELi16ELb0ENSD_9NoPermuteEEENS9_19RegularTileIteratorISC_aNSD_37RowMajorTensorOpMultiplicandCrosswiseILi8ELi32EEELi0ENS8_29TransposePitchLinearThreadMapISK_NSH_ILi2ELi16EEEEELi16EEENSA_INSB_ILi32ELi64EEEaNSD_19RowMajorInterleavedILi32EEELi0ENSG_INSH_ILi2048ELi1EEELi64ESJ_Li16EEELi16ELb0ESL_EENSN_ISU_aNSD_40ColumnMajorTensorOpMultiplicandCrosswiseILi8ELi32EEELi1ENSQ_ISY_SR_EELi16EEEiSF_NS4_9MmaPolicyINS1_4warp11MmaTensorOpINS6_ILi64ELi64ELi32EEEaSP_aS11_iSF_NS15_17MmaTensorOpPolicyINS_4arch3MmaINS6_ILi8ELi8ELi16EEELi32EaNSD_8RowMajorEaNSD_11ColumnMajorEiS1C_NS19_21OpMultiplyAddSaturateEEENSB_ILi1ELi1EEEEELi1ELb1EbEENSB_ILi0ELi0EEES1J_Li1EEENS_21NumericArrayConverterIaaLi64ELNS_15FloatRoundStyleE2ENS8_6thread14UnaryTransform8IdentityEEENS1L_IaaLi32ELS1M_2ES1P_EEbEENS_8epilogue11threadblock19InterleavedEpilogueIS7_S1I_Li1ENS1U_33InterleavedPredicatedTileIteratorINS1U_30InterleavedOutputTileThreadMapINSH_ILi2ELi1EEENSH_ILi8ELi2EEELi64ELi8ELi8EEEaLi32EEENS1T_4warp24FragmentIteratorTensorOpIS17_S1B_iNS_5ArrayIiLi2ELb1EEESF_EENS1T_6thread21LinearCombinationReluIaLi8EifLNS27_9ScaleType4KindE1ELS1M_2EEELi32EEENS4_30GemmIdentityThreadblockSwizzleILi1EEELb0EEEEEvNT_6ParamsE)
        /*0018*/ 	.short	0x0160
        /*001a*/ 	.short	0x0118


	//----- nvinfo : EIATTR_CBANK_PARAM_SIZE
	.align		4
.L_346:
        /*001c*/ 	.byte	0x03, 0x19
        /*001e*/ 	.short	0x0118


	//----- nvinfo : EIATTR_KPARAM_INFO
	.align		4
        /*0020*/ 	.byte	0x04, 0x17
        /*0022*/ 	.short	(.L_348 - .L_347)
.L_347:
        /*0024*/ 	.word	0x00000000
        /*0028*/ 	.short	0x0000
        /*002a*/ 	.short	0x0000
        /*002c*/ 	.byte	0x00, 0xf0, 0x61, 0x04


	//----- nvinfo : EIATTR_MAXREG_COUNT
	.align		4
.L_348:
        /*0030*/ 	.byte	0x03, 0x1b
        /*0032*/ 	.short	0x00ff


	//----- nvinfo : EIATTR_NUM_BARRIERS
	.align		4
        /*0034*/ 	.byte	0x02, 0x4c
        /*0036*/ 	.byte	0x01
	.zero		1


	//----- nvinfo : EIATTR_MERCURY_ISA_VERSION
	.align		4
        /*0038*/ 	.byte	0x03, 0x5f
        /*003a*/ 	.short	0x0000


	//----- nvinfo : EIATTR_COOP_GROUP_MASK_REGIDS
	.align		4
        /*003c*/ 	.byte	0x04, 0x29
        /*003e*/ 	.short	(.L_350 - .L_349)


	//   ....[0]....
.L_349:
        /*0040*/ 	.word	0xffffffff


	//----- nvinfo : EIATTR_COOP_GROUP_INSTR_OFFSETS
	.align		4
.L_350:
        /*0044*/ 	.byte	0x04, 0x28
        /*0046*/ 	.short	(.L_352 - .L_351)


	//   ....[0]....
.L_351:
        /*0048*/ 	.word	0x000005f0


	//----- nvinfo : EIATTR_EXIT_INSTR_OFFSETS
	.align		4
.L_352:
        /*004c*/ 	.byte	0x04, 0x1c
        /*004e*/ 	.short	(.L_354 - .L_353)


	//   ....[0]....
.L_353:
        /*0050*/ 	.word	0x000000b0


	//   ....[1]....
        /*0054*/ 	.word	0x00007e40


	//   ....[2]....
        /*0058*/ 	.word	0x00007e70


	//----- nvinfo : EIATTR_CTAIDZ_USED
	.align		4
.L_354:
        /*005c*/ 	.byte	0x01, 0x04
	.zero		2


//--------------------- .nv.callgraph             --------------------------
	.section	.nv.callgraph,"",@"SHT_CUDA_CALLGRAPH"
	.align	4
	.sectionentsize	8
	.align		4
        /*0000*/ 	.word	0x00000000
	.align		4
        /*0004*/ 	.word	0xffffffff
	.align		4
        /*0008*/ 	.word	0x00000000
	.align		4
        /*000c*/ 	.word	0xfffffffe
	.align		4
        /*0010*/ 	.word	0x00000000
	.align		4
        /*0014*/ 	.word	0xfffffffd
	.align		4
        /*0018*/ 	.word	0x00000000
	.align		4
        /*001c*/ 	.word	0xfffffffc


//--------------------- .nv.rel.action            --------------------------
	.section	.nv.rel.action,"",@"SHT_CUDA_RELOCINFO"
	.align	8
	.sectionentsize	8
        /*0000*/ 	.byte	0x73, 0x00, 0x00, 0x00, 0x00, 0x00, 0x00, 0x00, 0x00, 0x00, 0x00, 0x11, 0x25, 0x00, 0x05, 0x36


//--------------------- .nv.constant4             --------------------------
	.section	.nv.constant4,"a",@progbits
	.align	8
	.align		8
.nv.constant4:
        /*0000*/ 	.dword	_ZN34_INTERNAL_c7f9e63a_4_k_cu_371cd5504cuda3std3__45__cpo5beginE
	.align		8
        /*0008*/ 	.dword	_ZN34_INTERNAL_c7f9e63a_4_k_cu_371cd5504cuda3std3__45__cpo3endE
	.align		8
        /*0010*/ 	.dword	_ZN34_INTERNAL_c7f9e63a_4_k_cu_371cd5504cuda3std3__45__cpo6cbeginE
	.align		8
        /*0018*/ 	.dword	_ZN34_INTERNAL_c7f9e63a_4_k_cu_371cd5504cuda3std3__45__cpo4cendE
	.align		8
        /*0020*/ 	.dword	_ZN34_INTERNAL_c7f9e63a_4_k_cu_371cd5504cuda3std3__436_GLOBAL__N__c7f9e63a_4_k_cu_371cd5506ignoreE
	.align		8
        /*0028*/ 	.dword	_ZN34_INTERNAL_c7f9e63a_4_k_cu_371cd5504cuda3std3__419piecewise_constructE
	.align		8
        /*0030*/ 	.dword	_ZN34_INTERNAL_c7f9e63a_4_k_cu_371cd5504cuda3std3__48in_placeE
	.align		8
        /*0038*/ 	.dword	_ZN34_INTERNAL_c7f9e63a_4_k_cu_371cd5504cuda3std6ranges3__45__cpo4swapE
	.align		8
        /*0040*/ 	.dword	_ZN34_INTERNAL_c7f9e63a_4_k_cu_371cd5504cuda3std6ranges3__45__cpo9iter_moveE
	.align		8
        /*0048*/ 	.dword	_ZN34_INTERNAL_c7f9e63a_4_k_cu_371cd5504cute7productE
	.align		8
        /*0050*/ 	.dword	_ZN34_INTERNAL_c7f9e63a_4_k_cu_371cd5504cute1_E


//--------------------- .nv.constant0._ZN7cutlass9reference6device6kernel11GemmComplexIaNS_6layout22ColumnMajorInterleavedILi32EEEaNS4_19RowMajorInterleavedILi32EEEaS6_fiaNS_16NumericConverterIafLNS_15FloatRoundStyleE2EEENS_12multiply_addIiiiEELi4ELi16EEEvNS_4gemm9GemmCoordET5_NS_9TensorRefIT_T0_EENS_16ComplexTransformENSH_IT1_T2_EESL_SG_NSH_IT3_T4_EENSH_IT7_SQ_EET6_illll --------------------------
	.section	.nv.constant0._ZN7cutlass9reference6device6kernel11GemmComplexIaNS_6layout22ColumnMajorInterleavedILi32EEEaNS4_19RowMajorInterleavedILi32EEEaS6_fiaNS_16NumericConverterIafLNS_15FloatRoundStyleE2EEENS_12multiply_addIiiiEELi4ELi16EEEvNS_4gemm9GemmCoordET5_NS_9TensorRefIT_T0_EENS_16ComplexTransformENSH_IT1_T2_EESL_SG_NSH_IT3_T4_EENSH_IT7_SQ_EET6_illll,"a",@progbits
	.sectionflags	@""
	.align	4
.nv.constant0._ZN7cutlass9reference6device6kernel11GemmComplexIaNS_6layout22ColumnMajorInterleavedILi32EEEaNS4_19RowMajorInterleavedILi32EEEaS6_fiaNS_16NumericConverterIafLNS_15FloatRoundStyleE2EEENS_12multiply_addIiiiEELi4ELi16EEEvNS_4gemm9GemmCoordET5_NS_9TensorRefIT_T0_EENS_16ComplexTransformENSH_IT1_T2_EESL_SG_NSH_IT3_T4_EENSH_IT7_SQ_EET6_illll:
	.zero		488


//--------------------- .nv.constant0._ZN7cutlass9reference6device6kernel11GemmComplexIaNS_6layout22ColumnMajorInterleavedILi32EEEaNS4_19RowMajorInterleavedILi32EEEaS6_fiaNS_16NumericConverterIafLNS_15FloatRoundStyleE2EEENS_12multiply_addIiiiEELi4ELi4EEEvNS_4gemm9GemmCoordET5_NS_9TensorRefIT_T0_EENS_16ComplexTransformENSH_IT1_T2_EESL_SG_NSH_IT3_T4_EENSH_IT7_SQ_EET6_illll --------------------------
	.section	.nv.constant0._ZN7cutlass9reference6device6kernel11GemmComplexIaNS_6layout22ColumnMajorInterleavedILi32EEEaNS4_19RowMajorInterleavedILi32EEEaS6_fiaNS_16NumericConverterIafLNS_15FloatRoundStyleE2EEENS_12multiply_addIiiiEELi4ELi4EEEvNS_4gemm9GemmCoordET5_NS_9TensorRefIT_T0_EENS_16ComplexTransformENSH_IT1_T2_EESL_SG_NSH_IT3_T4_EENSH_IT7_SQ_EET6_illll,"a",@progbits
	.sectionflags	@""
	.align	4
.nv.constant0._ZN7cutlass9reference6device6kernel11GemmComplexIaNS_6layout22ColumnMajorInterleavedILi32EEEaNS4_19RowMajorInterleavedILi32EEEaS6_fiaNS_16NumericConverterIafLNS_15FloatRoundStyleE2EEENS_12multiply_addIiiiEELi4ELi4EEEvNS_4gemm9GemmCoordET5_NS_9TensorRefIT_T0_EENS_16ComplexTransformENSH_IT1_T2_EESL_SG_NSH_IT3_T4_EENSH_IT7_SQ_EET6_illll:
	.zero		488


//--------------------- .nv.constant0._ZN7cutlass9reference6device6kernel26TensorScaleBiasGemmBatchedINS_9TensorRefIiNS_6layout22ColumnMajorInterleavedILi32EEEEENS4_IaS7_EEfNS4_IfNS5_8RowMajorEEENS_16NumericConverterIafLNS_15FloatRoundStyleE2EEELi4ELi4EEEvNS_4gemm9GemmCoordET_T0_T1_T2_SK_illll --------------------------
	.section	.nv.constant0._ZN7cutlass9reference6device6kernel26TensorScaleBiasGemmBatchedINS_9TensorRefIiNS_6layout22ColumnMajorInterleavedILi32EEEEENS4_IaS7_EEfNS4_IfNS5_8RowMajorEEENS_16NumericConverterIafLNS_15FloatRoundStyleE2EEELi4ELi4EEEvNS_4gemm9GemmCoordET_T0_T1_T2_SK_illll,"a",@progbits
	.sectionflags	@""
	.align	4
.nv.constant0._ZN7cutlass9reference6device6kernel26TensorScaleBiasGemmBatchedINS_9TensorRefIiNS_6layout22ColumnMajorInterleavedILi32EEEEENS4_IaS7_EEfNS4_IfNS5_8RowMajorEEENS_16NumericConverterIafLNS_15FloatRoundStyleE2EEELi4ELi4EEEvNS_4gemm9GemmCoordET_T0_T1_T2_SK_illll:
	.zero		480


//--------------------- .nv.constant0._ZN7cutlass9reference6device6kernel11GemmComplexIaNS_6layout22ColumnMajorInterleavedILi32EEEaNS4_19RowMajorInterleavedILi32EEEiS6_iiiNS_16NumericConverterIiiLNS_15FloatRoundStyleE2EEENS_12multiply_addIiiiEELi4ELi16EEEvNS_4gemm9GemmCoordET5_NS_9TensorRefIT_T0_EENS_16ComplexTransformENSH_IT1_T2_EESL_SG_NSH_IT3_T4_EENSH_IT7_SQ_EET6_illll --------------------------
	.section	.nv.constant0._ZN7cutlass9reference6device6kernel11GemmComplexIaNS_6layout22ColumnMajorInterleavedILi32EEEaNS4_19RowMajorInterleavedILi32EEEiS6_iiiNS_16NumericConverterIiiLNS_15FloatRoundStyleE2EEENS_12multiply_addIiiiEELi4ELi16EEEvNS_4gemm9GemmCoordET5_NS_9TensorRefIT_T0_EENS_16ComplexTransformENSH_IT1_T2_EESL_SG_NSH_IT3_T4_EENSH_IT7_SQ_EET6_illll,"a",@progbits
	.sectionflags	@""
	.align	4
.nv.constant0._ZN7cutlass9reference6device6kernel11GemmComplexIaNS_6layout22ColumnMajorInterleavedILi32EEEaNS4_19RowMajorInterleavedILi32EEEiS6_iiiNS_16NumericConverterIiiLNS_15FloatRoundStyleE2EEENS_12multiply_addIiiiEELi4ELi16EEEvNS_4gemm9GemmCoordET5_NS_9TensorRefIT_T0_EENS_16ComplexTransformENSH_IT1_T2_EESL_SG_NSH_IT3_T4_EENSH_IT7_SQ_EET6_illll:
	.zero		488


//--------------------- .nv.constant0._ZN7cutlass9reference6device6kernel11GemmComplexIaNS_6layout22ColumnMajorInterleavedILi32EEEaNS4_19RowMajorInterleavedILi32EEEiS6_iiiNS_16NumericConverterIiiLNS_15FloatRoundStyleE2EEENS_12multiply_addIiiiEELi4ELi4EEEvNS_4gemm9GemmCoordET5_NS_9TensorRefIT_T0_EENS_16ComplexTransformENSH_IT1_T2_EESL_SG_NSH_IT3_T4_EENSH_IT7_SQ_EET6_illll --------------------------
	.section	.nv.constant0._ZN7cutlass9reference6device6kernel11GemmComplexIaNS_6layout22ColumnMajorInterleavedILi32EEEaNS4_19RowMajorInterleavedILi32EEEiS6_iiiNS_16NumericConverterIiiLNS_15FloatRoundStyleE2EEENS_12multiply_addIiiiEELi4ELi4EEEvNS_4gemm9GemmCoordET5_NS_9TensorRefIT_T0_EENS_16ComplexTransformENSH_IT1_T2_EESL_SG_NSH_IT3_T4_EENSH_IT7_SQ_EET6_illll,"a",@progbits
	.sectionflags	@""
	.align	4
.nv.constant0._ZN7cutlass9reference6device6kernel11GemmComplexIaNS_6layout22ColumnMajorInterleavedILi32EEEaNS4_19RowMajorInterleavedILi32EEEiS6_iiiNS_16NumericConverterIiiLNS_15FloatRoundStyleE2EEENS_12multiply_addIiiiEELi4ELi4EEEvNS_4gemm9GemmCoordET5_NS_9TensorRefIT_T0_EENS_16ComplexTransformENSH_IT1_T2_EESL_SG_NSH_IT3_T4_EENSH_IT7_SQ_EET6_illll:
	.zero		488


//--------------------- .nv.constant0._ZN7cutlass9reference6device6kernel13TensorForEachINS1_6detail14TensorReLuFuncIaNS_6layout22ColumnMajorInterleavedILi32EEEEELi2ENS9_6ParamsEEEvNS_5CoordIXT0_EilEET1_ --------------------------
	.section	.nv.constant0._ZN7cutlass9reference6device6kernel13TensorForEachINS1_6detail14TensorReLuFuncIaNS_6layout22ColumnMajorInterleavedILi32EEEEELi2ENS9_6ParamsEEEvNS_5CoordIXT0_EilEET1_,"a",@progbits
	.sectionflags	@""
	.align	4
.nv.constant0._ZN7cutlass9reference6device6kernel13TensorForEachINS1_6detail14TensorReLuFuncIaNS_6layout22ColumnMajorInterleavedILi32EEEEELi2ENS9_6ParamsEEEvNS_5CoordIXT0_EilEET1_:
	.zero		392


//--------------------- .nv.constant0._ZN7cutlass9reference6device6kernel4GemmINS_9TensorRefIaNS_6layout22ColumnMajorInterleavedILi32EEEEENS4_IaNS5_19RowMajorInterleavedILi32EEEEES8_fiNS_11MatrixShapeILi4ELi4EEENS_12multiply_addIiiiEENS_21NumericConverterClampIafEEEEvNS_4gemm9GemmCoordET2_T_T0_SK_T1_SN_T3_ --------------------------
	.section	.nv.constant0._ZN7cutlass9reference6device6kernel4GemmINS_9TensorRefIaNS_6layout22ColumnMajorInterleavedILi32EEEEENS4_IaNS5_19RowMajorInterleavedILi32EEEEES8_fiNS_11MatrixShapeILi4ELi4EEENS_12multiply_addIiiiEENS_21NumericConverterClampIafEEEEvNS_4gemm9GemmCoordET2_T_T0_SK_T1_SN_T3_,"a",@progbits
	.sectionflags	@""
	.align	4
.nv.constant0._ZN7cutlass9reference6device6kernel4GemmINS_9TensorRefIaNS_6layout22ColumnMajorInterleavedILi32EEEEENS4_IaNS5_19RowMajorInterleavedILi32EEEEES8_fiNS_11MatrixShapeILi4ELi4EEENS_12multiply_addIiiiEENS_21NumericConverterClampIafEEEEvNS_4gemm9GemmCoordET2_T_T0_SK_T1_SN_T3_:
	.zero		444


//--------------------- .nv.constant0._ZN7cutlass6KernelINS_4gemm6kernel7B2bGemmINS1_11threadblock30B2bMmaPipelinedSmemAccumulatorINS1_9GemmShapeILi64ELi64ELi32EEENS_9transform11threadblock22PredicatedTileIteratorINS_11MatrixShapeILi64ELi32EEEaNS_6layout22ColumnMajorInterleavedILi32EEELi1ENS8_29PitchLinearWarpRakedThreadMapINS_16PitchLinearShapeILi2048ELi1EEELi128ENSH_ILi32ELi1EEELi16EEELi16ELb0ENSD_9NoPermuteEEENS9_19RegularTileIteratorISC_aNSD_37RowMajorTensorOpMultiplicandCrosswiseILi8ELi32EEELi0ENS8_29TransposePitchLinearThreadMapISK_NSH_ILi2ELi16EEEEELi16EEENSA_INSB_ILi32ELi64EEEaNSD_19RowMajorInterleavedILi32EEELi0ESK_Li16ELb0ESL_EENSN_ISU_aNSD_40ColumnMajorTensorOpMultiplicandCrosswiseILi8ELi32EEELi1ESS_Li16EEENS9_14VectorIteratorINS9_30PredicatedVectorAccessIteratorINSB_ILi64ELi64EEENSB_ILi32ELi32EEEfNSD_8RowMajorELi4ELb0EEEEENS_8epilogue4warp24FragmentIteratorTensorOpINS6_ILi32ELi32ELi32EEENS6_ILi8ELi8ELi16EEEiNS_5ArrayIiLi2ELb1EEENSE_ILi16EEEEENS19_20TileIteratorTensorOpIS1B_S1C_aS1F_EENS6_ILi64ELi256ELi32EEENS1_4warp41MmaTensorOpMultiplicandTileAccessIteratorISC_LNS1_7OperandE0EaS1F_NSB_ILi8ELi16EEELi1ELi32ELb1ELi1EEENSA_INSB_ILi32ELi256EEEaSW_Li0ENSG_INSH_ILi8192ELi1EEELi128ESJ_Li16EEELi16ELb0ESL_EENSN_IS1P_aSZ_Li1ENSQ_IS1R_SR_EELi16EEEiSF_NS18_6thread21LinearCombinationReluIaLi2EifLNS1V_9ScaleType4KindE2ELNS_15FloatRoundStyleE2EEENS4_9MmaPolicyINS1K_11MmaTensorOpIS1B_aSP_aSZ_iSF_NS1K_17MmaTensorOpPolicyINS_4arch3MmaIS1C_Li32EaS15_aNSD_11ColumnMajorEiS15_NS24_21OpMultiplyAddSaturateEEENSB_ILi1ELi1EEEEELi1ELb1EbEENSB_ILi0ELi0EEES2C_Li1EEENS21_INS22_IS7_aSP_aSZ_iSF_S2A_Li1ELb1EbEES2C_S2C_Li1EEENS_21NumericArrayConverterIaaLi16ELS1Z_2ENS8_6thread14UnaryTransform8IdentityEEES2K_NS2G_IaaLi64ELS1Z_2ES2J_EEbEENS18_11threadblock19InterleavedEpilogueIS1J_S2E_Li1ENS2N_33InterleavedPredicatedTileIteratorINS2N_30InterleavedOutputTileThreadMapINSH_ILi1ELi4EEENSH_ILi8ELi2EEELi128ELi8ELi8EEEaLi32EEENS1A_IS7_S1C_iS1E_SF_EENS1W_IaLi8EifLS1Y_1ELS1Z_2EEELi32EEENS4_30GemmIdentityThreadblockSwizzleILi1EEEEEEEvNT_6ParamsE --------------------------
	.section	.nv.constant0._ZN7cutlass6KernelINS_4gemm6kernel7B2bGemmINS1_11threadblock30B2bMmaPipelinedSmemAccumulatorINS1_9GemmShapeILi64ELi64ELi32EEENS_9transform11threadblock22PredicatedTileIteratorINS_11MatrixShapeILi64ELi32EEEaNS_6layout22ColumnMajorInterleavedILi32EEELi1ENS8_29PitchLinearWarpRakedThreadMapINS_16PitchLinearShapeILi2048ELi1EEELi128ENSH_ILi32ELi1EEELi16EEELi16ELb0ENSD_9NoPermuteEEENS9_19RegularTileIteratorISC_aNSD_37RowMajorTensorOpMultiplicandCrosswiseILi8ELi32EEELi0ENS8_29TransposePitchLinearThreadMapISK_NSH_ILi2ELi16EEEEELi16EEENSA_INSB_ILi32ELi64EEEaNSD_19RowMajorInterleavedILi32EEELi0ESK_Li16ELb0ESL_EENSN_ISU_aNSD_40ColumnMajorTensorOpMultiplicandCrosswiseILi8ELi32EEELi1ESS_Li16EEENS9_14VectorIteratorINS9_30PredicatedVectorAccessIteratorINSB_ILi64ELi64EEENSB_ILi32ELi32EEEfNSD_8RowMajorELi4ELb0EEEEENS_8epilogue4warp24FragmentIteratorTensorOpINS6_ILi32ELi32ELi32EEENS6_ILi8ELi8ELi16EEEiNS_5ArrayIiLi2ELb1EEENSE_ILi16EEEEENS19_20TileIteratorTensorOpIS1B_S1C_aS1F_EENS6_ILi64ELi256ELi32EEENS1_4warp41MmaTensorOpMultiplicandTileAccessIteratorISC_LNS1_7OperandE0EaS1F_NSB_ILi8ELi16EEELi1ELi32ELb1ELi1EEENSA_INSB_ILi32ELi256EEEaSW_Li0ENSG_INSH_ILi8192ELi1EEELi128ESJ_Li16EEELi16ELb0ESL_EENSN_IS1P_aSZ_Li1ENSQ_IS1R_SR_EELi16EEEiSF_NS18_6thread21LinearCombinationReluIaLi2EifLNS1V_9ScaleType4KindE2ELNS_15FloatRoundStyleE2EEENS4_9MmaPolicyINS1K_11MmaTensorOpIS1B_aSP_aSZ_iSF_NS1K_17MmaTensorOpPolicyINS_4arch3MmaIS1C_Li32EaS15_aNSD_11ColumnMajorEiS15_NS24_21OpMultiplyAddSaturateEEENSB_ILi1ELi1EEEEELi1ELb1EbEENSB_ILi0ELi0EEES2C_Li1EEENS21_INS22_IS7_aSP_aSZ_iSF_S2A_Li1ELb1EbEES2C_S2C_Li1EEENS_21NumericArrayConverterIaaLi16ELS1Z_2ENS8_6thread14UnaryTransform8IdentityEEES2K_NS2G_IaaLi64ELS1Z_2ES2J_EEbEENS18_11threadblock19InterleavedEpilogueIS1J_S2E_Li1ENS2N_33InterleavedPredicatedTileIteratorINS2N_30InterleavedOutputTileThreadMapINSH_ILi1ELi4EEENSH_ILi8ELi2EEELi128ELi8ELi8EEEaLi32EEENS1A_IS7_S1C_iS1E_SF_EENS1W_IaLi8EifLS1Y_1ELS1Z_2EEELi32EEENS4_30GemmIdentityThreadblockSwizzleILi1EEEEEEEvNT_6ParamsE,"a",@progbits
	.sectionflags	@""
	.align	4
.nv.constant0._ZN7cutlass6KernelINS_4gemm6kernel7B2bGemmINS1_11threadblock30B2bMmaPipelinedSmemAccumulatorINS1_9GemmShapeILi64ELi64ELi32EEENS_9transform11threadblock22PredicatedTileIteratorINS_11MatrixShapeILi64ELi32EEEaNS_6layout22ColumnMajorInterleavedILi32EEELi1ENS8_29PitchLinearWarpRakedThreadMapINS_16PitchLinearShapeILi2048ELi1EEELi128ENSH_ILi32ELi1EEELi16EEELi16ELb0ENSD_9NoPermuteEEENS9_19RegularTileIteratorISC_aNSD_37RowMajorTensorOpMultiplicandCrosswiseILi8ELi32EEELi0ENS8_29TransposePitchLinearThreadMapISK_NSH_ILi2ELi16EEEEELi16EEENSA_INSB_ILi32ELi64EEEaNSD_19RowMajorInterleavedILi32EEELi0ESK_Li16ELb0ESL_EENSN_ISU_aNSD_40ColumnMajorTensorOpMultiplicandCrosswiseILi8ELi32EEELi1ESS_Li16EEENS9_14VectorIteratorINS9_30PredicatedVectorAccessIteratorINSB_ILi64ELi64EEENSB_ILi32ELi32EEEfNSD_8RowMajorELi4ELb0EEEEENS_8epilogue4warp24FragmentIteratorTensorOpINS6_ILi32ELi32ELi32EEENS6_ILi8ELi8ELi16EEEiNS_5ArrayIiLi2ELb1EEENSE_ILi16EEEEENS19_20TileIteratorTensorOpIS1B_S1C_aS1F_EENS6_ILi64ELi256ELi32EEENS1_4warp41MmaTensorOpMultiplicandTileAccessIteratorISC_LNS1_7OperandE0EaS1F_NSB_ILi8ELi16EEELi1ELi32ELb1ELi1EEENSA_INSB_ILi32ELi256EEEaSW_Li0ENSG_INSH_ILi8192ELi1EEELi128ESJ_Li16EEELi16ELb0ESL_EENSN_IS1P_aSZ_Li1ENSQ_IS1R_SR_EELi16EEEiSF_NS18_6thread21LinearCombinationReluIaLi2EifLNS1V_9ScaleType4KindE2ELNS_15FloatRoundStyleE2EEENS4_9MmaPolicyINS1K_11MmaTensorOpIS1B_aSP_aSZ_iSF_NS1K_17MmaTensorOpPolicyINS_4arch3MmaIS1C_Li32EaS15_aNSD_11ColumnMajorEiS15_NS24_21OpMultiplyAddSaturateEEENSB_ILi1ELi1EEEEELi1ELb1EbEENSB_ILi0ELi0EEES2C_Li1EEENS21_INS22_IS7_aSP_aSZ_iSF_S2A_Li1ELb1EbEES2C_S2C_Li1EEENS_21NumericArrayConverterIaaLi16ELS1Z_2ENS8_6thread14UnaryTransform8IdentityEEES2K_NS2G_IaaLi64ELS1Z_2ES2J_EEbEENS18_11threadblock19InterleavedEpilogueIS1J_S2E_Li1ENS2N_33InterleavedPredicatedTileIteratorINS2N_30InterleavedOutputTileThreadMapINSH_ILi1ELi4EEENSH_ILi8ELi2EEELi128ELi8ELi8EEEaLi32EEENS1A_IS7_S1C_iS1E_SF_EENS1W_IaLi8EifLS1Y_1ELS1Z_2EEELi32EEENS4_30GemmIdentityThreadblockSwizzleILi1EEEEEEEvNT_6ParamsE:
	.zero		840


//--------------------- .nv.constant0._ZN7cutlass6KernelINS_4gemm6kernel4GemmINS1_11threadblock12MmaPipelinedINS1_9GemmShapeILi128ELi128ELi32EEENS_9transform11threadblock22PredicatedTileIteratorINS_11MatrixShapeILi128ELi32EEEaNS_6layout22ColumnMajorInterleavedILi32EEELi1ENS8_29PitchLinearWarpRakedThreadMapINS_16PitchLinearShapeILi4096ELi1EEELi128ENSH_ILi32ELi1EEELi16EEELi16ELb0ENSD_9NoPermuteEEENS9_19RegularTileIteratorISC_aNSD_37RowMajorTensorOpMultiplicandCrosswiseILi8ELi32EEELi0ENS8_29TransposePitchLinearThreadMapISK_NSH_ILi2ELi16EEEEELi16EEENSA_INSB_ILi32ELi128EEEaNSD_19RowMajorInterleavedILi32EEELi0ESK_Li16ELb0ESL_EENSN_ISU_aNSD_40ColumnMajorTensorOpMultiplicandCrosswiseILi8ELi32EEELi1ESS_Li16EEEiSF_NS4_9MmaPolicyINS1_4warp11MmaTensorOpINS6_ILi64ELi64ELi32EEEaSP_aSZ_iSF_NS12_17MmaTensorOpPolicyINS_4arch3MmaINS6_ILi8ELi8ELi16EEELi32EaNSD_8RowMajorEaNSD_11ColumnMajorEiS19_NS16_21OpMultiplyAddSaturateEEENSB_ILi1ELi1EEEEELi1ELb1EbEENSB_ILi0ELi0EEES1G_Li1EEENS_21NumericArrayConverterIaaLi32ELNS_15FloatRoundStyleE2ENS8_6thread14UnaryTransform8IdentityEEES1N_bEENS_8epilogue11threadblock19InterleavedEpilogueIS7_S1F_Li1ENS1Q_33InterleavedPredicatedTileIteratorINS1Q_30InterleavedOutputTileThreadMapINSH_ILi2ELi2EEENSH_ILi8ELi2EEELi128ELi8ELi8EEEaLi32EEENS1P_4warp24FragmentIteratorTensorOpIS14_S18_iNS_5ArrayIiLi2ELb1EEESF_EENS1P_6thread21LinearCombinationReluIaLi8EifLNS23_9ScaleType4KindE1ELS1J_2EEELi32EEENS4_30GemmIdentityThreadblockSwizzleILi1EEELb0EEEEEvNT_6ParamsE --------------------------
	.section	.nv.constant0._ZN7cutlass6KernelINS_4gemm6kernel4GemmINS1_11threadblock12MmaPipelinedINS1_9GemmShapeILi128ELi128ELi32EEENS_9transform11threadblock22PredicatedTileIteratorINS_11MatrixShapeILi128ELi32EEEaNS_6layout22ColumnMajorInterleavedILi32EEELi1ENS8_29PitchLinearWarpRakedThreadMapINS_16PitchLinearShapeILi4096ELi1EEELi128ENSH_ILi32ELi1EEELi16EEELi16ELb0ENSD_9NoPermuteEEENS9_19RegularTileIteratorISC_aNSD_37RowMajorTensorOpMultiplicandCrosswiseILi8ELi32EEELi0ENS8_29TransposePitchLinearThreadMapISK_NSH_ILi2ELi16EEEEELi16EEENSA_INSB_ILi32ELi128EEEaNSD_19RowMajorInterleavedILi32EEELi0ESK_Li16ELb0ESL_EENSN_ISU_aNSD_40ColumnMajorTensorOpMultiplicandCrosswiseILi8ELi32EEELi1ESS_Li16EEEiSF_NS4_9MmaPolicyINS1_4warp11MmaTensorOpINS6_ILi64ELi64ELi32EEEaSP_aSZ_iSF_NS12_17MmaTensorOpPolicyINS_4arch3MmaINS6_ILi8ELi8ELi16EEELi32EaNSD_8RowMajorEaNSD_11ColumnMajorEiS19_NS16_21OpMultiplyAddSaturateEEENSB_ILi1ELi1EEEEELi1ELb1EbEENSB_ILi0ELi0EEES1G_Li1EEENS_21NumericArrayConverterIaaLi32ELNS_15FloatRoundStyleE2ENS8_6thread14UnaryTransform8IdentityEEES1N_bEENS_8epilogue11threadblock19InterleavedEpilogueIS7_S1F_Li1ENS1Q_33InterleavedPredicatedTileIteratorINS1Q_30InterleavedOutputTileThreadMapINSH_ILi2ELi2EEENSH_ILi8ELi2EEELi128ELi8ELi8EEEaLi32EEENS1P_4warp24FragmentIteratorTensorOpIS14_S18_iNS_5ArrayIiLi2ELb1EEESF_EENS1P_6thread21LinearCombinationReluIaLi8EifLNS23_9ScaleType4KindE1ELS1J_2EEELi32EEENS4_30GemmIdentityThreadblockSwizzleILi1EEELb0EEEEEvNT_6ParamsE,"a",@progbits
	.sectionflags	@""
	.align	4
.nv.constant0._ZN7cutlass6KernelINS_4gemm6kernel4GemmINS1_11threadblock12MmaPipelinedINS1_9GemmShapeILi128ELi128ELi32EEENS_9transform11threadblock22PredicatedTileIteratorINS_11MatrixShapeILi128ELi32EEEaNS_6layout22ColumnMajorInterleavedILi32EEELi1ENS8_29PitchLinearWarpRakedThreadMapINS_16PitchLinearShapeILi4096ELi1EEELi128ENSH_ILi32ELi1EEELi16EEELi16ELb0ENSD_9NoPermuteEEENS9_19RegularTileIteratorISC_aNSD_37RowMajorTensorOpMultiplicandCrosswiseILi8ELi32EEELi0ENS8_29TransposePitchLinearThreadMapISK_NSH_ILi2ELi16EEEEELi16EEENSA_INSB_ILi32ELi128EEEaNSD_19RowMajorInterleavedILi32EEELi0ESK_Li16ELb0ESL_EENSN_ISU_aNSD_40ColumnMajorTensorOpMultiplicandCrosswiseILi8ELi32EEELi1ESS_Li16EEEiSF_NS4_9MmaPolicyINS1_4warp11MmaTensorOpINS6_ILi64ELi64ELi32EEEaSP_aSZ_iSF_NS12_17MmaTensorOpPolicyINS_4arch3MmaINS6_ILi8ELi8ELi16EEELi32EaNSD_8RowMajorEaNSD_11ColumnMajorEiS19_NS16_21OpMultiplyAddSaturateEEENSB_ILi1ELi1EEEEELi1ELb1EbEENSB_ILi0ELi0EEES1G_Li1EEENS_21NumericArrayConverterIaaLi32ELNS_15FloatRoundStyleE2ENS8_6thread14UnaryTransform8IdentityEEES1N_bEENS_8epilogue11threadblock19InterleavedEpilogueIS7_S1F_Li1ENS1Q_33InterleavedPredicatedTileIteratorINS1Q_30InterleavedOutputTileThreadMapINSH_ILi2ELi2EEENSH_ILi8ELi2EEELi128ELi8ELi8EEEaLi32EEENS1P_4warp24FragmentIteratorTensorOpIS14_S18_iNS_5ArrayIiLi2ELb1EEESF_EENS1P_6thread21LinearCombinationReluIaLi8EifLNS23_9ScaleType4KindE1ELS1J_2EEELi32EEENS4_30GemmIdentityThreadblockSwizzleILi1EEELb0EEEEEvNT_6ParamsE:
	.zero		632


//--------------------- .nv.constant0._ZN7cutlass6KernelINS_4gemm6kernel4GemmINS1_11threadblock12MmaPipelinedINS1_9GemmShapeILi128ELi64ELi32EEENS_9transform11threadblock22PredicatedTileIteratorINS_11MatrixShapeILi128ELi32EEEaNS_6layout22ColumnMajorInterleavedILi32EEELi1ENS8_29PitchLinearWarpRakedThreadMapINS_16PitchLinearShapeILi4096ELi1EEELi64ENSH_ILi32ELi1EEELi16EEELi16ELb0ENSD_9NoPermuteEEENS9_19RegularTileIteratorISC_aNSD_37RowMajorTensorOpMultiplicandCrosswiseILi8ELi32EEELi0ENS8_29TransposePitchLinearThreadMapISK_NSH_ILi2ELi16EEEEELi16EEENSA_INSB_ILi32ELi64EEEaNSD_19RowMajorInterleavedILi32EEELi0ENSG_INSH_ILi2048ELi1EEELi64ESJ_Li16EEELi16ELb0ESL_EENSN_ISU_aNSD_40ColumnMajorTensorOpMultiplicandCrosswiseILi8ELi32EEELi1ENSQ_ISY_SR_EELi16EEEiSF_NS4_9MmaPolicyINS1_4warp11MmaTensorOpINS6_ILi64ELi64ELi32EEEaSP_aS11_iSF_NS15_17MmaTensorOpPolicyINS_4arch3MmaINS6_ILi8ELi8ELi16EEELi32EaNSD_8RowMajorEaNSD_11ColumnMajorEiS1C_NS19_21OpMultiplyAddSaturateEEENSB_ILi1ELi1EEEEELi1ELb1EbEENSB_ILi0ELi0EEES1J_Li1EEENS_21NumericArrayConverterIaaLi64ELNS_15FloatRoundStyleE2ENS8_6thread14UnaryTransform8IdentityEEENS1L_IaaLi32ELS1M_2ES1P_EEbEENS_8epilogue11threadblock19InterleavedEpilogueIS7_S1I_Li1ENS1U_33InterleavedPredicatedTileIteratorINS1U_30InterleavedOutputTileThreadMapINSH_ILi2ELi1EEENSH_ILi8ELi2EEELi64ELi8ELi8EEEaLi32EEENS1T_4warp24FragmentIteratorTensorOpIS17_S1B_iNS_5ArrayIiLi2ELb1EEESF_EENS1T_6thread21LinearCombinationReluIaLi8EifLNS27_9ScaleType4KindE1ELS1M_2EEELi32EEENS4_30GemmIdentityThreadblockSwizzleILi1EEELb0EEEEEvNT_6ParamsE --------------------------
	.section	.nv.constant0._ZN7cutlass6KernelINS_4gemm6kernel4GemmINS1_11threadblock12MmaPipelinedINS1_9GemmShapeILi128ELi64ELi32EEENS_9transform11threadblock22PredicatedTileIteratorINS_11MatrixShapeILi128ELi32EEEaNS_6layout22ColumnMajorInterleavedILi32EEELi1ENS8_29PitchLinearWarpRakedThreadMapINS_16PitchLinearShapeILi4096ELi1EEELi64ENSH_ILi32ELi1EEELi16EEELi16ELb0ENSD_9NoPermuteEEENS9_19RegularTileIteratorISC_aNSD_37RowMajorTensorOpMultiplicandCrosswiseILi8ELi32EEELi0ENS8_29TransposePitchLinearThreadMapISK_NSH_ILi2ELi16EEEEELi16EEENSA_INSB_ILi32ELi64EEEaNSD_19RowMajorInterleavedILi32EEELi0ENSG_INSH_ILi2048ELi1EEELi64ESJ_Li16EEELi16ELb0ESL_EENSN_ISU_aNSD_40ColumnMajorTensorOpMultiplicandCrosswiseILi8ELi32EEELi1ENSQ_ISY_SR_EELi16EEEiSF_NS4_9MmaPolicyINS1_4warp11MmaTensorOpINS6_ILi64ELi64ELi32EEEaSP_aS11_iSF_NS15_17MmaTensorOpPolicyINS_4arch3MmaINS6_ILi8ELi8ELi16EEELi32EaNSD_8RowMajorEaNSD_11ColumnMajorEiS1C_NS19_21OpMultiplyAddSaturateEEENSB_ILi1ELi1EEEEELi1ELb1EbEENSB_ILi0ELi0EEES1J_Li1EEENS_21NumericArrayConverterIaaLi64ELNS_15FloatRoundStyleE2ENS8_6thread14UnaryTransform8IdentityEEENS1L_IaaLi32ELS1M_2ES1P_EEbEENS_8epilogue11threadblock19InterleavedEpilogueIS7_S1I_Li1ENS1U_33InterleavedPredicatedTileIteratorINS1U_30InterleavedOutputTileThreadMapINSH_ILi2ELi1EEENSH_ILi8ELi2EEELi64ELi8ELi8EEEaLi32EEENS1T_4warp24FragmentIteratorTensorOpIS17_S1B_iNS_5ArrayIiLi2ELb1EEESF_EENS1T_6thread21LinearCombinationReluIaLi8EifLNS27_9ScaleType4KindE1ELS1M_2EEELi32EEENS4_30GemmIdentityThreadblockSwizzleILi1EEELb0EEEEEvNT_6ParamsE,"a",@progbits
	.sectionflags	@""
	.align	4
.nv.constant0._ZN7cutlass6KernelINS_4gemm6kernel4GemmINS1_11threadblock12MmaPipelinedINS1_9GemmShapeILi128ELi64ELi32EEENS_9transform11threadblock22PredicatedTileIteratorINS_11MatrixShapeILi128ELi32EEEaNS_6layout22ColumnMajorInterleavedILi32EEELi1ENS8_29PitchLinearWarpRakedThreadMapINS_16PitchLinearShapeILi4096ELi1EEELi64ENSH_ILi32ELi1EEELi16EEELi16ELb0ENSD_9NoPermuteEEENS9_19RegularTileIteratorISC_aNSD_37RowMajorTensorOpMultiplicandCrosswiseILi8ELi32EEELi0ENS8_29TransposePitchLinearThreadMapISK_NSH_ILi2ELi16EEEEELi16EEENSA_INSB_ILi32ELi64EEEaNSD_19RowMajorInterleavedILi32EEELi0ENSG_INSH_ILi2048ELi1EEELi64ESJ_Li16EEELi16ELb0ESL_EENSN_ISU_aNSD_40ColumnMajorTensorOpMultiplicandCrosswiseILi8ELi32EEELi1ENSQ_ISY_SR_EELi16EEEiSF_NS4_9MmaPolicyINS1_4warp11MmaTensorOpINS6_ILi64ELi64ELi32EEEaSP_aS11_iSF_NS15_17MmaTensorOpPolicyINS_4arch3MmaINS6_ILi8ELi8ELi16EEELi32EaNSD_8RowMajorEaNSD_11ColumnMajorEiS1C_NS19_21OpMultiplyAddSaturateEEENSB_ILi1ELi1EEEEELi1ELb1EbEENSB_ILi0ELi0EEES1J_Li1EEENS_21NumericArrayConverterIaaLi64ELNS_15FloatRoundStyleE2ENS8_6thread14UnaryTransform8IdentityEEENS1L_IaaLi32ELS1M_2ES1P_EEbEENS_8epilogue11threadblock19InterleavedEpilogueIS7_S1I_Li1ENS1U_33InterleavedPredicatedTileIteratorINS1U_30InterleavedOutputTileThreadMapINSH_ILi2ELi1EEENSH_ILi8ELi2EEELi64ELi8ELi8EEEaLi32EEENS1T_4warp24FragmentIteratorTensorOpIS17_S1B_iNS_5ArrayIiLi2ELb1EEESF_EENS1T_6thread21LinearCombinationReluIaLi8EifLNS27_9ScaleType4KindE1ELS1M_2EEELi32EEENS4_30GemmIdentityThreadblockSwizzleILi1EEELb0EEEEEvNT_6ParamsE:
	.zero		632


//--------------------- .text._ZN7cutlass9reference6device6kernel11GemmComplexIaNS_6layout22ColumnMajorInterleavedILi32EEEaNS4_19RowMajorInterleavedILi32EEEaS6_fiaNS_16NumericConverterIafLNS_15FloatRoundStyleE2EEENS_12multiply_addIiiiEELi4ELi16EEEvNS_4gemm9GemmCoordET5_NS_9TensorRefIT_T0_EENS_16ComplexTransformENSH_IT1_T2_EESL_SG_NSH_IT3_T4_EENSH_IT7_SQ_EET6_illll --------------------------
	.section	.text._ZN7cutlass9reference6device6kernel11GemmComplexIaNS_6layout22ColumnMajorInterleavedILi32EEEaNS4_19RowMajorInterleavedILi32EEEaS6_fiaNS_16NumericConverterIafLNS_15FloatRoundStyleE2EEENS_12multiply_addIiiiEELi4ELi16EEEvNS_4gemm9GemmCoordET5_NS_9TensorRefIT_T0_EENS_16ComplexTransformENSH_IT1_T2_EESL_SG_NSH_IT3_T4_EENSH_IT7_SQ_EET6_illll,"ax",@progbits
	.sectioninfo	@"SHI_REGISTERS=255"
	.align	128
        .global         _ZN7cutlass9reference6device6kernel11GemmComplexIaNS_6layout22ColumnMajorInterleavedILi32EEEaNS4_19RowMajorInterleavedILi32EEEaS6_fiaNS_16NumericConverterIafLNS_15FloatRoundStyleE2EEENS_12multiply_addIiiiEELi4ELi16EEEvNS_4gemm9GemmCoordET5_NS_9TensorRefIT_T0_EENS_16ComplexTransformENSH_IT1_T2_EESL_SG_NSH_IT3_T4_EENSH_IT7_SQ_EET6_illll
        .type           _ZN7cutlass9reference6device6kernel11GemmComplexIaNS_6layout22ColumnMajorInterleavedILi32EEEaNS4_19RowMajorInterleavedILi32EEEaS6_fiaNS_16NumericConverterIafLNS_15FloatRoundStyleE2EEENS_12multiply_addIiiiEELi4ELi16EEEvNS_4gemm9GemmCoordET5_NS_9TensorRefIT_T0_EENS_16ComplexTransformENSH_IT1_T2_EESL_SG_NSH_IT3_T4_EENSH_IT7_SQ_EET6_illll,@function
        .size           _ZN7cutlass9reference6device6kernel11GemmComplexIaNS_6layout22ColumnMajorInterleavedILi32EEEaNS4_19RowMajorInterleavedILi32EEEaS6_fiaNS_16NumericConverterIafLNS_15FloatRoundStyleE2EEENS_12multiply_addIiiiEELi4ELi16EEEvNS_4gemm9GemmCoordET5_NS_9TensorRefIT_T0_EENS_16ComplexTransformENSH_IT1_T2_EESL_SG_NSH_IT3_T4_EENSH_IT7_SQ_EET6_illll,(.L_x_374 - _ZN7cutlass9reference6device6kernel11GemmComplexIaNS_6layout22ColumnMajorInterleavedILi32EEEaNS4_19RowMajorInterleavedILi32EEEaS6_fiaNS_16NumericConverterIafLNS_15FloatRoundStyleE2EEENS_12multiply_addIiiiEELi4ELi16EEEvNS_4gemm9GemmCoordET5_NS_9TensorRefIT_T0_EENS_16ComplexTransformENSH_IT1_T2_EESL_SG_NSH_IT3_T4_EENSH_IT7_SQ_EET6_illll)
        .other          _ZN7cutlass9reference6device6kernel11GemmComplexIaNS_6layout22ColumnMajorInterleavedILi32EEEaNS4_19RowMajorInterleavedILi32EEEaS6_fiaNS_16NumericConverterIafLNS_15FloatRoundStyleE2EEENS_12multiply_addIiiiEELi4ELi16EEEvNS_4gemm9GemmCoordET5_NS_9TensorRefIT_T0_EENS_16ComplexTransformENSH_IT1_T2_EESL_SG_NSH_IT3_T4_EENSH_IT7_SQ_EET6_illll,@"STO_CUDA_ENTRY STV_DEFAULT"
_ZN7cutlass9reference6device6kernel11GemmComplexIaNS_6layout22ColumnMajorInterleavedILi32EEEaNS4_19RowMajorInterleavedILi32EEEaS6_fiaNS_16NumericConverterIafLNS_15FloatRoundStyleE2EEENS_12multiply_addIiiiEELi4ELi16EEEvNS_4gemm9GemmCoordET5_NS_9TensorRefIT_T0_EENS_16ComplexTransformENSH_IT1_T2_EESL_SG_NSH_IT3_T4_EENSH_IT7_SQ_EET6_illll:
.text._ZN7cutlass9reference6device6kernel11GemmComplexIaNS_6layout22ColumnMajorInterleavedILi32EEEaNS4_19RowMajorInterleavedILi32EEEaS6_fiaNS_16NumericConverterIafLNS_15FloatRoundStyleE2EEENS_12multiply_addIiiiEELi4ELi16EEEvNS_4gemm9GemmCoordET5_NS_9TensorRefIT_T0_EENS_16ComplexTransformENSH_IT1_T2_EESL_SG_NSH_IT3_T4_EENSH_IT7_SQ_EET6_illll:
[----:B------:R-:W-:Y:S02]  /*0000*/  MOV R1, c[0x0][0x28] ;  /* 0x00000a0000017a02 */ /* 0x000fe40000000f00 */
[----:B------:R-:W0:Y:S01]  /*0010*/  S2UR UR18, SR_CTAID.Z ;  /* 0x00000000001279c3 */ /* 0x000e220000002700 */
[----:B------:R-:W-:Y:S01]  /*0020*/  ULDC UR4, c[0x0][0x1c4] ;  /* 0x0000710000047ab9 */ /* 0x000fe20000000800 */
[----:B------:R-:W-:Y:S01]  /*0030*/  IADD3 R1, R1, -0x88, RZ ;  /* 0xffffff7801017810 */ /* 0x000fe20007ffe0ff */
[----:B0-----:R-:W-:-:S06]  /*0040*/  UISETP.GE.AND UP0, UPT, UR18, UR4, UPT ;  /* 0x000000041200728c */ /* 0x001fcc000bf06270 */
[----:B------:R-:W-:-:S12]  /*0050*/  PLOP3.LUT P0, PT, PT, PT, UP0, 0x80, 0x0 ;  /* 0x000000000000781c */ /* 0x000fd80003f0f008 */
[----:B------:R-:W-:Y:S05]  /*0060*/  @P0 EXIT ;  /* 0x000000000000094d */ /* 0x000fea0003800000 */
[----:B------:R-:W0:Y:S01]  /*0070*/  S2R R0, SR_TID.Y ;  /* 0x0000000000007919 */ /* 0x000e220000002200 */
[----:B------:R-:W-:Y:S01]  /*0080*/  LOP3.LUT R88, R88, 0xfffffffb, RZ, 0xc0, !PT ;  /* 0xfffffffb58587812 */ /* 0x000fe200078ec0ff */
[----:B------:R-:W-:Y:S01]  /*0090*/  USHF.R.S32.HI UR9, URZ, 0x1f, UR18 ;  /* 0x0000001f3f097899 */ /* 0x000fe20008011412 */
[----:B------:R-:W-:Y:S01]  /*00a0*/  LOP3.LUT R87, R87, 0xfffffffb, RZ, 0xc0, !PT ;  /* 0xfffffffb57577812 */ /* 0x000fe200078ec0ff */
[----:B------:R-:W0:Y:S01]  /*00b0*/  S2R R65, SR_CTAID.Y ;  /* 0x0000000000417919 */ /* 0x000e220000002600 */
[----:B------:R-:W-:Y:S02]  /*00c0*/  ULDC.64 UR4, c[0x0][0x1d0] ;  /* 0x0000740000047ab9 */ /* 0x000fe40000000a00 */
[----:B------:R-:W-:Y:S01]  /*00d0*/  ULDC.64 UR20, c[0x0][0x170] ;  /* 0x00005c0000147ab9 */ /* 0x000fe20000000a00 */
[----:B------:R-:W1:Y:S01]  /*00e0*/  S2R R3, SR_TID.X ;  /* 0x0000000000037919 */ /* 0x000e620000002100 */
[----:B------:R-:W-:Y:S02]  /*00f0*/  ULDC.64 UR10, c[0x0][0x1c8] ;  /* 0x00007200000a7ab9 */ /* 0x000fe40000000a00 */
[----:B------:R-:W-:Y:S01]  /*0100*/  UIMAD UR8, UR9, UR4, URZ ;  /* 0x00000004090872a4 */ /* 0x000fe2000f8e023f */
[----:B------:R-:W1:Y:S01]  /*0110*/  S2R R2, SR_CTAID.X ;  /* 0x0000000000027919 */ /* 0x000e620000002500 */
[----:B------:R-:W-:-:S02]  /*0120*/  UIMAD.WIDE.U32 UR20, UR18, UR10, UR20 ;  /* 0x0000000a121472a5 */ /* 0x000fc4000f8e0014 */
[----:B------:R-:W-:Y:S02]  /*0130*/  UIMAD UR10, UR9, UR10, URZ ;  /* 0x0000000a090a72a4 */ /* 0x000fe4000f8e023f */
[----:B------:R-:W-:Y:S02]  /*0140*/  ULDC.64 UR12, c[0x0][0x188] ;  /* 0x00006200000c7ab9 */ /* 0x000fe40000000a00 */
[----:B------:R-:W-:Y:S02]  /*0150*/  UIMAD.WIDE.U32 UR12, UR18, UR4, UR12 ;  /* 0x00000004120c72a5 */ /* 0x000fe4000f8e000c */
[----:B------:R-:W-:Y:S02]  /*0160*/  UIMAD UR8, UR18, UR5, UR8 ;  /* 0x00000005120872a4 */ /* 0x000fe4000f8e0208 */
[----:B------:R-:W-:Y:S02]  /*0170*/  UIMAD UR11, UR18, UR11, UR10 ;  /* 0x0000000b120b72a4 */ /* 0x000fe4000f8e020a */
[----:B------:R-:W-:-:S02]  /*0180*/  ULDC.64 UR4, c[0x0][0x1d8] ;  /* 0x0000760000047ab9 */ /* 0x000fc40000000a00 */
[----:B------:R-:W-:Y:S01]  /*0190*/  UIMAD UR10, UR9, UR4, URZ ;  /* 0x00000004090a72a4 */ /* 0x000fe2000f8e023f */
[----:B0-----:R-:W-:Y:S01]  /*01a0*/  IMAD R65, R65, c[0x0][0x4], R0 ;  /* 0x0000010041417a24 */ /* 0x001fe200078e0200 */
[----:B------:R-:W-:Y:S02]  /*01b0*/  ULDC.64 UR16, c[0x0][0x1a0] ;  /* 0x0000680000107ab9 */ /* 0x000fe40000000a00 */
[----:B------:R-:W-:Y:S01]  /*01c0*/  UIMAD.WIDE.U32 UR16, UR18, UR4, UR16 ;  /* 0x00000004121072a5 */ /* 0x000fe2000f8e0010 */
[----:B------:R-:W-:Y:S01]  /*01d0*/  IMAD.SHL.U32 R65, R65, 0x10, RZ ;  /* 0x0000001041417824 */ /* 0x000fe200078e00ff */
[----:B------:R-:W-:Y:S02]  /*01e0*/  UIMAD UR10, UR18, UR5, UR10 ;  /* 0x00000005120a72a4 */ /* 0x000fe4000f8e020a */
[----:B------:R-:W-:Y:S01]  /*01f0*/  ULDC.64 UR14, c[0x0][0x1b0] ;  /* 0x00006c00000e7ab9 */ /* 0x000fe20000000a00 */
[----:B-1----:R-:W-:Y:S01]  /*0200*/  IMAD R2, R2, c[0x0][0x0], R3 ;  /* 0x0000000002027a24 */ /* 0x002fe200078e0203 */
[----:B------:R-:W-:Y:S01]  /*0210*/  SHF.R.S32.HI R0, RZ, 0x1f, R65 ;  /* 0x0000001fff007819 */ /* 0x000fe20000011441 */
[----:B------:R-:W-:Y:S01]  /*0220*/  ULDC.64 UR6, c[0x0][0x1e0] ;  /* 0x0000780000067ab9 */ /* 0x000fe20000000a00 */
[----:B------:R-:W-:Y:S01]  /*0230*/  IADD3 R66, R65, 0x1, RZ ;  /* 0x0000000141427810 */ /* 0x000fe20007ffe0ff */
[----:B------:R-:W-:Y:S01]  /*0240*/  IMAD.SHL.U32 R11, R2, 0x4, RZ ;  /* 0x00000004020b7824 */ /* 0x000fe200078e00ff */
[----:B------:R-:W-:Y:S01]  /*0250*/  LEA.HI R0, R0, R65, RZ, 0x5 ;  /* 0x0000004100007211 */ /* 0x000fe200078f28ff */
[----:B------:R-:W-:Y:S01]  /*0260*/  ULDC.64 UR4, c[0x0][0x1a0] ;  /* 0x0000680000047ab9 */ /* 0x000fe20000000a00 */
[----:B------:R-:W-:Y:S01]  /*0270*/  SHF.R.S32.HI R6, RZ, 0x1f, R66 ;  /* 0x0000001fff067819 */ /* 0x000fe20000011442 */
[C---:B------:R-:W-:Y:S01]  /*0280*/  IMAD.WIDE R92, R11.reuse, 0x20, RZ ;  /* 0x000000200b5c7825 */ /* 0x040fe200078e02ff */
[----:B------:R-:W-:Y:S01]  /*0290*/  LOP3.LUT R2, R0, 0xffffffe0, RZ, 0xc0, !PT ;  /* 0xffffffe000027812 */ /* 0x000fe200078ec0ff */
[----:B------:R-:W-:Y:S01]  /*02a0*/  UIMAD.WIDE.U32 UR14, UR18, UR6, UR14 ;  /* 0x00000006120e72a5 */ /* 0x000fe2000f8e000e */
[----:B------:R-:W-:Y:S01]  /*02b0*/  IADD3 R12, R11, 0x1, RZ ;  /* 0x000000010b0c7810 */ /* 0x000fe20007ffe0ff */
[----:B------:R-:W-:Y:S01]  /*02c0*/  UISETP.NE.U32.AND UP0, UPT, URZ, UR4, UPT ;  /* 0x000000043f00728c */ /* 0x000fe2000bf05070 */
[----:B------:R-:W-:Y:S01]  /*02d0*/  SHF.R.S32.HI R0, RZ, 0x5, R0 ;  /* 0x00000005ff007819 */ /* 0x000fe20000011400 */
[C---:B------:R-:W-:Y:S01]  /*02e0*/  IMAD.IADD R2, R65.reuse, 0x1, -R2 ;  /* 0x0000000141027824 */ /* 0x040fe200078e0a02 */
[----:B------:R-:W-:Y:S01]  /*02f0*/  LEA.HI R6, R6, R66, RZ, 0x5 ;  /* 0x0000004206067211 */ /* 0x000fe200078f28ff */
[----:B------:R-:W-:Y:S01]  /*0300*/  IMAD.WIDE R90, R12, 0x20, RZ ;  /* 0x000000200c5a7825 */ /* 0x000fe200078e02ff */
[----:B------:R-:W-:Y:S01]  /*0310*/  IADD3 R39, R65, 0x2, RZ ;  /* 0x0000000241277810 */ /* 0x000fe20007ffe0ff */
[----:B------:R-:W-:Y:S01]  /*0320*/  UIMAD UR6, UR9, UR6, URZ ;  /* 0x00000006090672a4 */ /* 0x000fe2000f8e023f */
[----:B------:R-:W-:Y:S01]  /*0330*/  SHF.R.S32.HI R3, RZ, 0x1f, R2 ;  /* 0x0000001fff037819 */ /* 0x000fe20000011402 */
[----:B------:R-:W-:Y:S01]  /*0340*/  UISETP.NE.AND.EX UP0, UPT, URZ, UR5, UPT, UP0 ;  /* 0x000000053f00728c */ /* 0x000fe2000bf05300 */
[-C--:B------:R-:W-:Y:S01]  /*0350*/  IADD3 R4, P1, R92, R2.reuse, RZ ;  /* 0x000000025c047210 */ /* 0x080fe20007f3e0ff */
[----:B------:R-:W-:Y:S01]  /*0360*/  UIADD3 UR17, UR17, UR10, URZ ;  /* 0x0000000a11117290 */ /* 0x000fe2000fffe03f */
[----:B------:R-:W-:Y:S01]  /*0370*/  IADD3 R2, P0, R90, R2, RZ ;  /* 0x000000025a027210 */ /* 0x000fe20007f1e0ff */
[----:B------:R-:W-:Y:S01]  /*0380*/  UIMAD UR7, UR18, UR7, UR6 ;  /* 0x00000007120772a4 */ /* 0x000fe2000f8e0206 */
[----:B------:R-:W-:Y:S01]  /*0390*/  SHF.R.S32.HI R7, RZ, 0x1f, R0 ;  /* 0x0000001fff077819 */ /* 0x000fe20000011400 */
[----:B------:R-:W-:Y:S01]  /*03a0*/  IMAD.X R5, R93, 0x1, R3, P1 ;  /* 0x000000015d057824 */ /* 0x000fe200008e0603 */
[----:B------:R-:W-:Y:S01]  /*03b0*/  SHF.R.S32.HI R9, RZ, 0x1f, R39 ;  /* 0x0000001fff097819 */ /* 0x000fe20000011427 */
[----:B------:R-:W-:Y:S01]  /*03c0*/  IMAD.X R3, R91, 0x1, R3, P0 ;  /* 0x000000015b037824 */ /* 0x000fe200000e0603 */
[C---:B------:R-:W-:Y:S01]  /*03d0*/  IADD3 R38, R65.reuse, 0x3, RZ ;  /* 0x0000000341267810 */ /* 0x040fe20007ffe0ff */
[C-C-:B------:R-:W-:Y:S01]  /*03e0*/  IMAD.WIDE.U32 R222, R0.reuse, c[0x0][0x1b8], R4.reuse ;  /* 0x00006e0000de7a25 */ /* 0x140fe200078e0004 */
[C---:B------:R-:W-:Y:S01]  /*03f0*/  IADD3 R37, R65.reuse, 0x4, RZ ;  /* 0x0000000441257810 */ /* 0x040fe20007ffe0ff */
[----:B------:R-:W-:Y:S01]  /*0400*/  ULDC UR4, c[0x0][0x1a0] ;  /* 0x0000680000047ab9 */ /* 0x000fe20000000800 */
[C---:B------:R-:W-:Y:S01]  /*0410*/  IADD3 R36, R65.reuse, 0x5, RZ ;  /* 0x0000000541247810 */ /* 0x040fe20007ffe0ff */
[----:B------:R-:W-:Y:S01]  /*0420*/  IMAD.WIDE.U32 R220, R0, c[0x0][0x1a8], R4 ;  /* 0x00006a0000dc7a25 */ /* 0x000fe200078e0004 */
[----:B------:R-:W-:Y:S01]  /*0430*/  LOP3.LUT R4, R6, 0xffffffe0, RZ, 0xc0, !PT ;  /* 0xffffffe006047812 */ /* 0x000fe200078ec0ff */
[----:B------:R-:W-:Y:S01]  /*0440*/  USEL UR19, UR17, UR5, UP0 ;  /* 0x0000000511137287 */ /* 0x000fe20008000000 */
[----:B------:R-:W-:Y:S01]  /*0450*/  IADD3 R35, R65, 0x6, RZ ;  /* 0x0000000641237810 */ /* 0x000fe20007ffe0ff */
[----:B------:R-:W-:Y:S01]  /*0460*/  IMAD R8, R7, c[0x0][0x1b8], RZ ;  /* 0x00006e0007087a24 */ /* 0x000fe200078e02ff */
[----:B------:R-:W-:Y:S01]  /*0470*/  IADD3 R34, R65, 0x7, RZ ;  /* 0x0000000741227810 */ /* 0x000fe20007ffe0ff */
[----:B------:R-:W-:Y:S01]  /*0480*/  IMAD R7, R7, c[0x0][0x1a8], RZ ;  /* 0x00006a0007077a24 */ /* 0x000fe200078e02ff */
[C---:B------:R-:W-:Y:S01]  /*0490*/  IADD3 R33, R65.reuse, 0x8, RZ ;  /* 0x0000000841217810 */ /* 0x040fe20007ffe0ff */
[C-C-:B------:R-:W-:Y:S01]  /*04a0*/  IMAD.WIDE.U32 R218, R0.reuse, c[0x0][0x1b8], R2.reuse ;  /* 0x00006e0000da7a25 */ /* 0x140fe200078e0002 */
[C---:B------:R-:W-:Y:S01]  /*04b0*/  IADD3 R32, R65.reuse, 0x9, RZ ;  /* 0x0000000941207810 */ /* 0x040fe20007ffe0ff */
[----:B------:R-:W-:Y:S01]  /*04c0*/  USEL UR6, UR16, URZ, UP0 ;  /* 0x0000003f10067287 */ /* 0x000fe20008000000 */
[----:B------:R-:W-:Y:S01]  /*04d0*/  IADD3 R31, R65, 0xa, RZ ;  /* 0x0000000a411f7810 */ /* 0x000fe20007ffe0ff */
[----:B------:R-:W-:Y:S01]  /*04e0*/  IMAD.WIDE.U32 R216, R0, c[0x0][0x1a8], R2 ;  /* 0x00006a0000d87a25 */ /* 0x000fe200078e0002 */
[----:B------:R-:W-:Y:S01]  /*04f0*/  LEA.HI R3, R9, R39, RZ, 0x5 ;  /* 0x0000002709037211 */ /* 0x000fe200078f28ff */
[----:B------:R-:W-:Y:S01]  /*0500*/  UMOV UR10, UR20 ;  /* 0x00000014000a7c82 */ /* 0x000fe20008000000 */
[----:B------:R-:W-:Y:S01]  /*0510*/  SHF.R.S32.HI R2, RZ, 0x5, R6 ;  /* 0x00000005ff027819 */ /* 0x000fe20000011406 */
[----:B------:R-:W-:Y:S01]  /*0520*/  IMAD.IADD R4, R66, 0x1, -R4 ;  /* 0x0000000142047824 */ /* 0x000fe200078e0a04 */
[----:B------:R-:W-:Y:S01]  /*0530*/  LOP3.LUT R10, R3, 0xffffffe0, RZ, 0xc0, !PT ;  /* 0xffffffe0030a7812 */ /* 0x000fe200078ec0ff */
[C---:B------:R-:W-:Y:S01]  /*0540*/  IMAD R225, R0.reuse, c[0x0][0x1bc], R8 ;  /* 0x00006f0000e17a24 */ /* 0x040fe200078e0208 */
[----:B------:R-:W-:Y:S01]  /*0550*/  SHF.R.S32.HI R8, RZ, 0x1f, R2 ;  /* 0x0000001fff087819 */ /* 0x000fe20000011402 */
[----:B------:R-:W-:Y:S01]  /*0560*/  IMAD R226, R0, c[0x0][0x1ac], R7 ;  /* 0x00006b0000e27a24 */ /* 0x000fe200078e0207 */
[----:B------:R-:W-:Y:S01]  /*0570*/  SHF.R.S32.HI R0, RZ, 0x5, R3 ;  /* 0x00000005ff007819 */ /* 0x000fe20000011403 */
[----:B------:R-:W-:Y:S01]  /*0580*/  IMAD.IADD R89, R223, 0x1, R225 ;  /* 0x00000001df597824 */ /* 0x000fe200078e02e1 */
[----:B------:R-:W-:Y:S01]  /*0590*/  SHF.R.S32.HI R3, RZ, 0x1f, R4 ;  /* 0x0000001fff037819 */ /* 0x000fe20000011404 */
[----:B------:R-:W-:Y:S01]  /*05a0*/  IMAD R9, R8, c[0x0][0x1b8], RZ ;  /* 0x00006e0008097a24 */ /* 0x000fe200078e02ff */
[-C--:B------:R-:W-:Y:S01]  /*05b0*/  IADD3 R6, P1, R92, R4.reuse, RZ ;  /* 0x000000045c067210 */ /* 0x080fe20007f3e0ff */
[----:B------:R-:W-:Y:S01]  /*05c0*/  IMAD R8, R8, c[0x0][0x1a8], RZ ;  /* 0x00006a0008087a24 */ /* 0x000fe200078e02ff */
[----:B------:R-:W-:Y:S01]  /*05d0*/  IADD3 R4, P0, R90, R4, RZ ;  /* 0x000000045a047210 */ /* 0x000fe20007f1e0ff */
[C---:B------:R-:W-:Y:S01]  /*05e0*/  IMAD R229, R2.reuse, c[0x0][0x1bc], R9 ;  /* 0x00006f0002e57a24 */ /* 0x040fe200078e0209 */
[----:B------:R-:W-:Y:S01]  /*05f0*/  SHF.R.S32.HI R9, RZ, 0x1f, R38 ;  /* 0x0000001fff097819 */ /* 0x000fe20000011426 */
[--C-:B------:R-:W-:Y:S01]  /*0600*/  IMAD.X R7, R93, 0x1, R3.reuse, P1 ;  /* 0x000000015d077824 */ /* 0x100fe200008e0603 */
[----:B------:R-:W-:Y:S01]  /*0610*/  IADD3 R30, R65, 0xb, RZ ;  /* 0x0000000b411e7810 */ /* 0x000fe20007ffe0ff */
[----:B------:R-:W-:Y:S01]  /*0620*/  IMAD.X R5, R91, 0x1, R3, P0 ;  /* 0x000000015b057824 */ /* 0x000fe200000e0603 */
[----:B------:R-:W-:Y:S01]  /*0630*/  IADD3 R29, R65, 0xc, RZ ;  /* 0x0000000c411d7810 */ /* 0x000fe20007ffe0ff */
[----:B------:R-:W-:Y:S01]  /*0640*/  IMAD.IADD R3, R39, 0x1, -R10 ;  /* 0x0000000127037824 */ /* 0x000fe200078e0a0a */
[C---:B------:R-:W-:Y:S01]  /*0650*/  IADD3 R28, R65.reuse, 0xd, RZ ;  /* 0x0000000d411c7810 */ /* 0x040fe20007ffe0ff */
[C---:B------:R-:W-:Y:S01]  /*0660*/  IMAD R230, R2.reuse, c[0x0][0x1ac], R8 ;  /* 0x00006b0002e67a24 */ /* 0x040fe200078e0208 */
[C---:B------:R-:W-:Y:S01]  /*0670*/  IADD3 R27, R65.reuse, 0xe, RZ ;  /* 0x0000000e411b7810 */ /* 0x040fe20007ffe0ff */
[----:B------:R-:W-:Y:S01]  /*0680*/  IMAD.WIDE.U32 R214, R2, c[0x0][0x1b8], R6 ;  /* 0x00006e0002d67a25 */ /* 0x000fe200078e0006 */
[----:B------:R-:W-:Y:S01]  /*0690*/  IADD3 R26, R65, 0xf, RZ ;  /* 0x0000000f411a7810 */ /* 0x000fe20007ffe0ff */
[----:B------:R-:W-:-:S02]  /*06a0*/  UIADD3 UR11, UR21, UR11, URZ ;  /* 0x0000000b150b7290 */ /* 0x000fc4000fffe03f */
[C---:B------:R-:W-:Y:S01]  /*06b0*/  IMAD.WIDE.U32 R212, R2.reuse, c[0x0][0x1a8], R6 ;  /* 0x00006a0002d47a25 */ /* 0x040fe200078e0006 */
[----:B------:R-:W-:Y:S01]  /*06c0*/  SHF.R.S32.HI R6, RZ, 0x1f, R3 ;  /* 0x0000001fff067819 */ /* 0x000fe20000011403 */
[----:B------:R-:W-:Y:S01]  /*06d0*/  UIADD3 UR13, UR13, UR8, URZ ;  /* 0x000000080d0d7290 */ /* 0x000fe2000fffe03f */
[----:B------:R-:W-:Y:S01]  /*06e0*/  SHF.R.S32.HI R7, RZ, 0x1f, R0 ;  /* 0x0000001fff077819 */ /* 0x000fe20000011400 */
[C-C-:B------:R-:W-:Y:S01]  /*06f0*/  IMAD.WIDE.U32 R210, R2.reuse, c[0x0][0x1b8], R4.reuse ;  /* 0x00006e0002d27a25 */ /* 0x140fe200078e0004 */
[----:B------:R-:W-:Y:S02]  /*0700*/  UIADD3 UR15, UR15, UR7, URZ ;  /* 0x000000070f0f7290 */ /* 0x000fe4000fffe03f */
[----:B------:R-:W-:Y:S01]  /*0710*/  USEL UR16, UR16, UR4, UP0 ;  /* 0x0000000410107287 */ /* 0x000fe20008000000 */
[----:B------:R-:W-:Y:S01]  /*0720*/  IMAD.WIDE.U32 R208, R2, c[0x0][0x1a8], R4 ;  /* 0x00006a0002d07a25 */ /* 0x000fe200078e0004 */
[-C--:B------:R-:W-:Y:S01]  /*0730*/  IADD3 R4, P1, R92, R3.reuse, RZ ;  /* 0x000000035c047210 */ /* 0x080fe20007f3e0ff */
[----:B------:R-:W-:Y:S01]  /*0740*/  USEL UR17, UR17, URZ, UP0 ;  /* 0x0000003f11117287 */ /* 0x000fe20008000000 */
[----:B------:R-:W-:Y:S01]  /*0750*/  IADD3 R2, P0, R90, R3, RZ ;  /* 0x000000035a027210 */ /* 0x000fe20007f1e0ff */
[----:B------:R-:W-:-:S02]  /*0760*/  IMAD R8, R7, c[0x0][0x1b8], RZ ;  /* 0x00006e0007087a24 */ /* 0x000fc400078e02ff */
[--C-:B------:R-:W-:Y:S02]  /*0770*/  IMAD.X R5, R93, 0x1, R6.reuse, P1 ;  /* 0x000000015d057824 */ /* 0x100fe400008e0606 */
[----:B------:R-:W-:Y:S01]  /*0780*/  IMAD.X R3, R91, 0x1, R6, P0 ;  /* 0x000000015b037824 */ /* 0x000fe200000e0606 */
[----:B------:R-:W-:Y:S01]  /*0790*/  LEA.HI R6, R9, R38, RZ, 0x5 ;  /* 0x0000002609067211 */ /* 0x000fe200078f28ff */
[----:B------:R-:W-:Y:S01]  /*07a0*/  IMAD R7, R7, c[0x0][0x1a8], RZ ;  /* 0x00006a0007077a24 */ /* 0x000fe200078e02ff */
[----:B------:R-:W-:Y:S01]  /*07b0*/  SHF.R.S32.HI R9, RZ, 0x1f, R36 ;  /* 0x0000001fff097819 */ /* 0x000fe20000011424 */
[----:B------:R-:W-:-:S04]  /*07c0*/  IMAD.WIDE.U32 R202, R0, c[0x0][0x1b8], R2 ;  /* 0x00006e0000ca7a25 */ /* 0x000fc800078e0002 */
[----:B------:R-:W-:Y:S01]  /*07d0*/  IMAD.WIDE.U32 R200, R0, c[0x0][0x1a8], R2 ;  /* 0x00006a0000c87a25 */ /* 0x000fe200078e0002 */
[----:B------:R-:W-:-:S03]  /*07e0*/  LOP3.LUT R2, R6, 0xffffffe0, RZ, 0xc0, !PT ;  /* 0xffffffe006027812 */ /* 0x000fc600078ec0ff */
[----:B------:R-:W-:-:S04]  /*07f0*/  IMAD.WIDE.U32 R206, R0, c[0x0][0x1b8], R4 ;  /* 0x00006e0000ce7a25 */ /* 0x000fc800078e0004 */
[----:B------:R-:W-:Y:S02]  /*0800*/  IMAD.IADD R2, R38, 0x1, -R2 ;  /* 0x0000000126027824 */ /* 0x000fe400078e0a02 */
[----:B------:R-:W-:-:S03]  /*0810*/  IMAD.WIDE.U32 R204, R0, c[0x0][0x1a8], R4 ;  /* 0x00006a0000cc7a25 */ /* 0x000fc600078e0004 */
[----:B------:R-:W-:Y:S01]  /*0820*/  SHF.R.S32.HI R3, RZ, 0x1f, R2 ;  /* 0x0000001fff037819 */ /* 0x000fe20000011402 */
[----:B------:R-:W-:Y:S01]  /*0830*/  IMAD R233, R0, c[0x0][0x1bc], R8 ;  /* 0x00006f0000e97a24 */ /* 0x000fe200078e0208 */
[-C--:B------:R-:W-:Y:S01]  /*0840*/  IADD3 R4, P1, R92, R2.reuse, RZ ;  /* 0x000000025c047210 */ /* 0x080fe20007f3e0ff */
[----:B------:R-:W-:Y:S01]  /*0850*/  IMAD R234, R0, c[0x0][0x1ac], R7 ;  /* 0x00006b0000ea7a24 */ /* 0x000fe200078e0207 */
[----:B------:R-:W-:Y:S01]  /*0860*/  SHF.R.S32.HI R0, RZ, 0x5, R6 ;  /* 0x00000005ff007819 */ /* 0x000fe20000011406 */
[----:B------:R-:W-:Y:S01]  /*0870*/  IMAD.IADD R224, R221, 0x1, R226 ;  /* 0x00000001dde07824 */ /* 0x000fe200078e02e2 */
[----:B------:R-:W-:Y:S01]  /*0880*/  SHF.R.S32.HI R6, RZ, 0x1f, R37 ;  /* 0x0000001fff067819 */ /* 0x000fe20000011425 */
[----:B------:R-:W-:Y:S01]  /*0890*/  IMAD.X R5, R93, 0x1, R3, P1 ;  /* 0x000000015d057824 */ /* 0x000fe200008e0603 */
[----:B------:R-:W-:Y:S01]  /*08a0*/  IADD3 R2, P0, R90, R2, RZ ;  /* 0x000000025a027210 */ /* 0x000fe20007f1e0ff */
[----:B------:R-:W-:Y:S01]  /*08b0*/  IMAD.IADD R227, R215, 0x1, R229 ;  /* 0x00000001d7e37824 */ /* 0x000fe200078e02e5 */
[----:B------:R-:W-:Y:S01]  /*08c0*/  LEA.HI R6, R6, R37, RZ, 0x5 ;  /* 0x0000002506067211 */ /* 0x000fe200078f28ff */
[----:B------:R-:W-:Y:S01]  /*08d0*/  IMAD.WIDE.U32 R198, R0, c[0x0][0x1b8], R4 ;  /* 0x00006e0000c67a25 */ /* 0x000fe200078e0004 */
[----:B------:R-:W-:-:S03]  /*08e0*/  SHF.R.S32.HI R7, RZ, 0x1f, R0 ;  /* 0x0000001fff077819 */ /* 0x000fc60000011400 */
[----:B------:R-:W-:Y:S01]  /*08f0*/  IMAD.WIDE.U32 R196, R0, c[0x0][0x1a8], R4 ;  /* 0x00006a0000c47a25 */ /* 0x000fe200078e0004 */
[----:B------:R-:W-:-:S03]  /*0900*/  LOP3.LUT R4, R6, 0xffffffe0, RZ, 0xc0, !PT ;  /* 0xffffffe006047812 */ /* 0x000fc600078ec0ff */
[----:B------:R-:W-:Y:S02]  /*0910*/  IMAD.X R3, R91, 0x1, R3, P0 ;  /* 0x000000015b037824 */ /* 0x000fe400000e0603 */
[C---:B------:R-:W-:Y:S02]  /*0920*/  IMAD R8, R7.reuse, c[0x0][0x1b8], RZ ;  /* 0x00006e0007087a24 */ /* 0x040fe400078e02ff */
[----:B------:R-:W-:Y:S02]  /*0930*/  IMAD R7, R7, c[0x0][0x1a8], RZ ;  /* 0x00006a0007077a24 */ /* 0x000fe400078e02ff */
[----:B------:R-:W-:-:S04]  /*0940*/  IMAD.WIDE.U32 R194, R0, c[0x0][0x1b8], R2 ;  /* 0x00006e0000c27a25 */ /* 0x000fc800078e0002 */
[C---:B------:R-:W-:Y:S01]  /*0950*/  IMAD.WIDE.U32 R192, R0.reuse, c[0x0][0x1a8], R2 ;  /* 0x00006a0000c07a25 */ /* 0x040fe200078e0002 */
[----:B------:R-:W-:Y:S02]  /*0960*/  LEA.HI R3, R9, R36, RZ, 0x5 ;  /* 0x0000002409037211 */ /* 0x000fe400078f28ff */
        /* <DEDUP_REMOVED lines=13> */
[----:B------:R-:W-:Y:S01]  /*0a40*/  IMAD R241, R2, c[0x0][0x1bc], R9 ;  /* 0x00006f0002f17a24 */ /* 0x000fe200078e0209 */
[----:B------:R-:W-:Y:S01]  /*0a50*/  SHF.R.S32.HI R9, RZ, 0x1f, R35 ;  /* 0x0000001fff097819 */ /* 0x000fe20000011423 */
[----:B------:R-:W-:-:S02]  /*0a60*/  IMAD.X R7, R93, 0x1, R3, P1 ;  /* 0x000000015d077824 */ /* 0x000fc400008e0603 */
[----:B------:R-:W-:Y:S02]  /*0a70*/  IMAD.X R5, R91, 0x1, R3, P0 ;  /* 0x000000015b057824 */ /* 0x000fe400000e0603 */
[----:B------:R-:W-:Y:S02]  /*0a80*/  IMAD.IADD R3, R36, 0x1, -R10 ;  /* 0x0000000124037824 */ /* 0x000fe400078e0a0a */
[C---:B------:R-:W-:Y:S02]  /*0a90*/  IMAD R242, R2.reuse, c[0x0][0x1ac], R8 ;  /* 0x00006b0002f27a24 */ /* 0x040fe400078e0208 */
[----:B------:R-:W-:-:S04]  /*0aa0*/  IMAD.WIDE.U32 R190, R2, c[0x0][0x1b8], R6 ;  /* 0x00006e0002be7a25 */ /* 0x000fc800078e0006 */
[C---:B------:R-:W-:Y:S01]  /*0ab0*/  IMAD.WIDE.U32 R188, R2.reuse, c[0x0][0x1a8], R6 ;  /* 0x00006a0002bc7a25 */ /* 0x040fe200078e0006 */
[----:B------:R-:W-:Y:S02]  /*0ac0*/  SHF.R.S32.HI R6, RZ, 0x1f, R3 ;  /* 0x0000001fff067819 */ /* 0x000fe40000011403 */
[----:B------:R-:W-:Y:S01]  /*0ad0*/  SHF.R.S32.HI R7, RZ, 0x1f, R0 ;  /* 0x0000001fff077819 */ /* 0x000fe20000011400 */
[----:B------:R-:W-:-:S04]  /*0ae0*/  IMAD.WIDE.U32 R186, R2, c[0x0][0x1b8], R4 ;  /* 0x00006e0002ba7a25 */ /* 0x000fc800078e0004 */
[----:B------:R-:W-:Y:S01]  /*0af0*/  IMAD.WIDE.U32 R184, R2, c[0x0][0x1a8], R4 ;  /* 0x00006a0002b87a25 */ /* 0x000fe200078e0004 */
[-C--:B------:R-:W-:Y:S02]  /*0b00*/  IADD3 R4, P1, R92, R3.reuse, RZ ;  /* 0x000000035c047210 */ /* 0x080fe40007f3e0ff */
[----:B------:R-:W-:Y:S01]  /*0b10*/  IADD3 R2, P0, R90, R3, RZ ;  /* 0x000000035a027210 */ /* 0x000fe20007f1e0ff */
[----:B------:R-:W-:Y:S02]  /*0b20*/  IMAD R8, R7, c[0x0][0x1b8], RZ ;  /* 0x00006e0007087a24 */ /* 0x000fe400078e02ff */
[--C-:B------:R-:W-:Y:S02]  /*0b30*/  IMAD.X R5, R93, 0x1, R6.reuse, P1 ;  /* 0x000000015d057824 */ /* 0x100fe400008e0606 */
[----:B------:R-:W-:Y:S01]  /*0b40*/  IMAD.X R3, R91, 0x1, R6, P0 ;  /* 0x000000015b037824 */ /* 0x000fe200000e0606 */
[----:B------:R-:W-:Y:S01]  /*0b50*/  LEA.HI R6, R9, R35, RZ, 0x5 ;  /* 0x0000002309067211 */ /* 0x000fe200078f28ff */
[----:B------:R-:W-:-:S02]  /*0b60*/  IMAD R7, R7, c[0x0][0x1a8], RZ ;  /* 0x00006a0007077a24 */ /* 0x000fc400078e02ff */
        /* <DEDUP_REMOVED lines=10> */
[----:B------:R-:W-:Y:S01]  /*0c10*/  IADD3 R2, P0, R90, R2, RZ ;  /* 0x000000025a027210 */ /* 0x000fe20007f1e0ff */
[----:B------:R-:W-:Y:S01]  /*0c20*/  IMAD.IADD R235, R199, 0x1, R237 ;  /* 0x00000001c7eb7824 */ /* 0x000fe200078e02ed */
[----:B------:R-:W-:Y:S01]  /*0c30*/  SHF.R.S32.HI R0, RZ, 0x5, R6 ;  /* 0x00000005ff007819 */ /* 0x000fe20000011406 */
[--C-:B------:R-:W-:Y:S01]  /*0c40*/  IMAD.X R5, R93, 0x1, R3.reuse, P1 ;  /* 0x000000015d057824 */ /* 0x100fe200008e0603 */
[----:B------:R-:W-:Y:S01]  /*0c50*/  SHF.R.S32.HI R6, RZ, 0x1f, R34 ;  /* 0x0000001fff067819 */ /* 0x000fe20000011422 */
[----:B------:R-:W-:Y:S01]  /*0c60*/  IMAD.X R3, R91, 0x1, R3, P0 ;  /* 0x000000015b037824 */ /* 0x000fe200000e0603 */
[----:B------:R-:W-:Y:S01]  /*0c70*/  SHF.R.S32.HI R7, RZ, 0x1f, R0 ;  /* 0x0000001fff077819 */ /* 0x000fe20000011400 */
[----:B------:R-:W-:Y:S01]  /*0c80*/  IMAD.WIDE.U32 R174, R0, c[0x0][0x1b8], R4 ;  /* 0x00006e0000ae7a25 */ /* 0x000fe200078e0004 */
[----:B------:R-:W-:-:S03]  /*0c90*/  LEA.HI R6, R6, R34, RZ, 0x5 ;  /* 0x0000002206067211 */ /* 0x000fc600078f28ff */
[----:B------:R-:W-:-:S04]  /*0ca0*/  IMAD.WIDE.U32 R170, R0, c[0x0][0x1b8], R2 ;  /* 0x00006e0000aa7a25 */ /* 0x000fc800078e0002 */
[----:B------:R-:W-:Y:S01]  /*0cb0*/  IMAD.WIDE.U32 R168, R0, c[0x0][0x1a8], R2 ;  /* 0x00006a0000a87a25 */ /* 0x000fe200078e0002 */
[----:B------:R-:W-:-:S03]  /*0cc0*/  LOP3.LUT R2, R6, 0xffffffe0, RZ, 0xc0, !PT ;  /* 0xffffffe006027812 */ /* 0x000fc600078ec0ff */
[C---:B------:R-:W-:Y:S02]  /*0cd0*/  IMAD R8, R7.reuse, c[0x0][0x1b8], RZ ;  /* 0x00006e0007087a24 */ /* 0x040fe400078e02ff */
[----:B------:R-:W-:Y:S02]  /*0ce0*/  IMAD.IADD R2, R34, 0x1, -R2 ;  /* 0x0000000122027824 */ /* 0x000fe400078e0a02 */
[----:B------:R-:W-:Y:S02]  /*0cf0*/  IMAD R7, R7, c[0x0][0x1a8], RZ ;  /* 0x00006a0007077a24 */ /* 0x000fe400078e02ff */
[----:B------:R-:W-:Y:S01]  /*0d00*/  IMAD.WIDE.U32 R172, R0, c[0x0][0x1a8], R4 ;  /* 0x00006a0000ac7a25 */ /* 0x000fe200078e0004 */
[----:B------:R-:W-:Y:S02]  /*0d10*/  SHF.R.S32.HI R3, RZ, 0x1f, R2 ;  /* 0x0000001fff037819 */ /* 0x000fe40000011402 */
[-C--:B------:R-:W-:Y:S01]  /*0d20*/  IADD3 R4, P1, R92, R2.reuse, RZ ;  /* 0x000000025c047210 */ /* 0x080fe20007f3e0ff */
[----:B------:R-:W-:Y:S01]  /*0d30*/  IMAD R249, R0, c[0x0][0x1bc], R8 ;  /* 0x00006f0000f97a24 */ /* 0x000fe200078e0208 */
[----:B------:R-:W-:Y:S01]  /*0d40*/  IADD3 R2, P0, R90, R2, RZ ;  /* 0x000000025a027210 */ /* 0x000fe20007f1e0ff */
[----:B------:R-:W-:Y:S01]  /*0d50*/  IMAD R250, R0, c[0x0][0x1ac], R7 ;  /* 0x00006b0000fa7a24 */ /* 0x000fe200078e0207 */
[----:B------:R-:W-:Y:S01]  /*0d60*/  SHF.R.S32.HI R0, RZ, 0x5, R6 ;  /* 0x00000005ff007819 */ /* 0x000fe20000011406 */
[----:B------:R-:W-:Y:S01]  /*0d70*/  IMAD.X R5, R93, 0x1, R3, P1 ;  /* 0x000000015d057824 */ /* 0x000fe200008e0603 */
        /* <DEDUP_REMOVED lines=8> */
[----:B------:R-:W-:Y:S02]  /*0e00*/  IMAD R8, R7, c[0x0][0x1b8], RZ ;  /* 0x00006e0007087a24 */ /* 0x000fe400078e02ff */
        /* <DEDUP_REMOVED lines=132> */
[----:B------:R-:W-:-:S04]  /*1650*/  IMAD.WIDE.U32 R108, R0, c[0x0][0x1a8], R4 ;  /* 0x00006a00006c7a25 */ /* 0x000fc800078e0004 */
[----:B------:R-:W-:Y:S02]  /*1660*/  IMAD.IADD R2, R26, 0x1, -R2 ;  /* 0x000000011a027824 */ /* 0x000fe400078e0a02 */
[C---:B------:R-:W-:Y:S02]  /*1670*/  IMAD R7, R9.reuse, c[0x0][0x1b8], RZ ;  /* 0x00006e0009077a24 */ /* 0x040fe400078e02ff */
[----:B------:R-:W-:Y:S01]  /*1680*/  IMAD R9, R9, c[0x0][0x1a8], RZ ;  /* 0x00006a0009097a24 */ /* 0x000fe200078e02ff */
[----:B------:R-:W-:Y:S01]  /*1690*/  SHF.R.S32.HI R3, RZ, 0x1f, R2 ;  /* 0x0000001fff037819 */ /* 0x000fe20000011402 */
[----:B------:R-:W-:Y:S01]  /*16a0*/  IMAD R7, R0, c[0x0][0x1bc], R7 ;  /* 0x00006f0000077a24 */ /* 0x000fe200078e0207 */
[-C--:B------:R-:W-:Y:S01]  /*16b0*/  IADD3 R4, P1, R92, R2.reuse, RZ ;  /* 0x000000025c047210 */ /* 0x080fe20007f3e0ff */
[----:B------:R-:W-:Y:S01]  /*16c0*/  IMAD R14, R0, c[0x0][0x1ac], R9 ;  /* 0x00006b00000e7a24 */ /* 0x000fe200078e0209 */
[----:B------:R-:W-:Y:S01]  /*16d0*/  IADD3 R2, P0, R90, R2, RZ ;  /* 0x000000025a027210 */ /* 0x000fe20007f1e0ff */
[----:B------:R-:W-:Y:S01]  /*16e0*/  IMAD.IADD R239, R191, 0x1, R241 ;  /* 0x00000001bfef7824 */ /* 0x000fe200078e02f1 */
[----:B------:R-:W-:Y:S01]  /*16f0*/  SHF.R.S32.HI R0, RZ, 0x5, R6 ;  /* 0x00000005ff007819 */ /* 0x000fe20000011406 */
[----:B------:R-:W-:-:S02]  /*1700*/  IMAD.X R5, R93, 0x1, R3, P1 ;  /* 0x000000015d057824 */ /* 0x000fc400008e0603 */
[----:B------:R-:W-:Y:S01]  /*1710*/  IMAD.X R3, R91, 0x1, R3, P0 ;  /* 0x000000015b037824 */ /* 0x000fe200000e0603 */
[----:B------:R-:W-:Y:S01]  /*1720*/  ISETP.GE.AND P0, PT, R11, c[0x0][0x160], PT ;  /* 0x000058000b007a0c */ /* 0x000fe20003f06270 */
[C---:B------:R-:W-:Y:S01]  /*1730*/  IMAD.WIDE.U32 R102, R0.reuse, c[0x0][0x1b8], R4 ;  /* 0x00006e0000667a25 */ /* 0x040fe200078e0004 */
[----:B------:R-:W-:Y:S02]  /*1740*/  SHF.R.S32.HI R9, RZ, 0x1f, R0 ;  /* 0x0000001fff097819 */ /* 0x000fe40000011400 */
[----:B------:R-:W-:Y:S01]  /*1750*/  ISETP.LT.AND P2, PT, R39, c[0x0][0x164], !P0 ;  /* 0x0000590027007a0c */ /* 0x000fe20004741270 */
[----:B------:R-:W-:Y:S01]  /*1760*/  IMAD.WIDE.U32 R100, R0, c[0x0][0x1a8], R4 ;  /* 0x00006a0000647a25 */ /* 0x000fe200078e0004 */
[----:B------:R-:W-:Y:S02]  /*1770*/  ISETP.LT.AND P1, PT, R38, c[0x0][0x164], !P0 ;  /* 0x0000590026007a0c */ /* 0x000fe40004721270 */
[----:B------:R-:W-:Y:S01]  /*1780*/  ISETP.LT.AND P3, PT, R37, c[0x0][0x164], !P0 ;  /* 0x0000590025007a0c */ /* 0x000fe20004761270 */
[C---:B------:R-:W-:Y:S01]  /*1790*/  IMAD R6, R9.reuse, c[0x0][0x1b8], RZ ;  /* 0x00006e0009067a24 */ /* 0x040fe200078e02ff */
[----:B------:R-:W-:Y:S01]  /*17a0*/  ISETP.LT.AND P5, PT, R66, c[0x0][0x164], !P0 ;  /* 0x0000590042007a0c */ /* 0x000fe200047a1270 */
[----:B------:R-:W-:-:S02]  /*17b0*/  IMAD R9, R9, c[0x0][0x1a8], RZ ;  /* 0x00006a0009097a24 */ /* 0x000fc400078e02ff */
[C---:B------:R-:W-:Y:S02]  /*17c0*/  IMAD R6, R0.reuse, c[0x0][0x1bc], R6 ;  /* 0x00006f0000067a24 */ /* 0x040fe400078e0206 */
[----:B------:R-:W-:Y:S01]  /*17d0*/  IMAD R9, R0, c[0x0][0x1ac], R9 ;  /* 0x00006b0000097a24 */ /* 0x000fe200078e0209 */
[----:B------:R-:W-:Y:S01]  /*17e0*/  @P2 LOP3.LUT R88, R88, 0x4, RZ, 0xfc, !PT ;  /* 0x0000000458582812 */ /* 0x000fe200078efcff */
[--C-:B------:R-:W-:Y:S01]  /*17f0*/  IMAD.WIDE.U32 R98, R0, c[0x0][0x1b8], R2.reuse ;  /* 0x00006e0000627a25 */ /* 0x100fe200078e0002 */
[----:B------:R-:W-:Y:S02]  /*1800*/  ISETP.LT.AND P2, PT, R36, c[0x0][0x164], !P0 ;  /* 0x0000590024007a0c */ /* 0x000fe40004741270 */
[----:B------:R-:W-:Y:S01]  /*1810*/  LOP3.LUT R88, R88, 0xffffffbf, RZ, 0xc0, !PT ;  /* 0xffffffbf58587812 */ /* 0x000fe200078ec0ff */
[----:B------:R-:W-:Y:S01]  /*1820*/  IMAD.WIDE.U32 R96, R0, c[0x0][0x1a8], R2 ;  /* 0x00006a0000607a25 */ /* 0x000fe200078e0002 */
[----:B------:R-:W-:Y:S02]  /*1830*/  IADD3 R0, R11, 0x2, RZ ;  /* 0x000000020b007810 */ /* 0x000fe40007ffe0ff */
[----:B------:R-:W-:Y:S01]  /*1840*/  @P1 LOP3.LUT R88, R88, 0x40, RZ, 0xfc, !PT ;  /* 0x0000004058581812 */ /* 0x000fe200078efcff */
[----:B------:R-:W-:Y:S01]  /*1850*/  IMAD.IADD R2, R22, 0x1, R163 ;  /* 0x0000000116027824 */ /* 0x000fe200078e02a3 */
[----:B------:R-:W-:Y:S01]  /*1860*/  ISETP.LT.AND P1, PT, R35, c[0x0][0x164], !P0 ;  /* 0x0000590023007a0c */ /* 0x000fe20004721270 */
[----:B------:R-:W-:Y:S01]  /*1870*/  IMAD.IADD R3, R19, 0x1, R155 ;  /* 0x0000000113037824 */ /* 0x000fe200078e029b */
[----:B------:R-:W-:Y:S01]  /*1880*/  LOP3.LUT R88, R88, 0xfffffbff, RZ, 0xc0, !PT ;  /* 0xfffffbff58587812 */ /* 0x000fe200078ec0ff */
[----:B------:R-:W-:Y:S01]  /*1890*/  IMAD.IADD R243, R183, 0x1, R245 ;  /* 0x00000001b7f37824 */ /* 0x000fe200078e02f5 */
[----:B------:R-:W-:Y:S01]  /*18a0*/  IADD3 R11, R11, 0x3, RZ ;  /* 0x000000030b0b7810 */ /* 0x000fe20007ffe0ff */
[----:B------:R-:W-:Y:S01]  /*18b0*/  IMAD.IADD R247, R175, 0x1, R249 ;  /* 0x00000001aff77824 */ /* 0x000fe200078e02f9 */
[----:B------:R-:W-:Y:S01]  /*18c0*/  @P3 LOP3.LUT R88, R88, 0x400, RZ, 0xfc, !PT ;  /* 0x0000040058583812 */ /* 0x000fe200078efcff */
[----:B------:R0:W-:Y:S01]  /*18d0*/  STL [R1], R2 ;  /* 0x0000000201007387 */ /* 0x0001e20000100800 */
[----:B------:R-:W-:Y:S01]  /*18e0*/  ISETP.LT.AND P3, PT, R34, c[0x0][0x164], !P0 ;  /* 0x0000590022007a0c */ /* 0x000fe20004761270 */
[----:B------:R-:W-:Y:S01]  /*18f0*/  IMAD.IADD R228, R213, 0x1, R230 ;  /* 0x00000001d5e47824 */ /* 0x000fe200078e02e6 */
[----:B------:R-:W-:Y:S01]  /*1900*/  LOP3.LUT R88, R88, 0xffffbfff, RZ, 0xc0, !PT ;  /* 0xffffbfff58587812 */ /* 0x000fe200078ec0ff */
[----:B------:R-:W-:-:S02]  /*1910*/  IMAD.IADD R232, R205, 0x1, R234 ;  /* 0x00000001cde87824 */ /* 0x000fc400078e02ea */
[----:B------:R-:W-:Y:S01]  /*1920*/  IMAD.IADD R236, R197, 0x1, R238 ;  /* 0x00000001c5ec7824 */ /* 0x000fe200078e02ee */
[----:B------:R-:W-:Y:S01]  /*1930*/  @P2 LOP3.LUT R88, R88, 0x4000, RZ, 0xfc, !PT ;  /* 0x0000400058582812 */ /* 0x000fe200078efcff */
[----:B------:R-:W-:Y:S01]  /*1940*/  IMAD.IADD R240, R189, 0x1, R242 ;  /* 0x00000001bdf07824 */ /* 0x000fe200078e02f2 */
[----:B------:R-:W-:Y:S01]  /*1950*/  ISETP.LT.AND P2, PT, R33, c[0x0][0x164], !P0 ;  /* 0x0000590021007a0c */ /* 0x000fe20004741270 */
[----:B0-----:R-:W-:Y:S01]  /*1960*/  IMAD.IADD R2, R151, 0x1, R17 ;  /* 0x0000000197027824 */ /* 0x001fe200078e0211 */
[----:B------:R-:W-:Y:S01]  /*1970*/  LOP3.LUT R88, R88, 0xfffbffff, RZ, 0xc0, !PT ;  /* 0xfffbffff58587812 */ /* 0x000fe200078ec0ff */
[----:B------:R-:W-:Y:S02]  /*1980*/  IMAD.IADD R244, R181, 0x1, R246 ;  /* 0x00000001b5f47824 */ /* 0x000fe400078e02f6 */
[----:B------:R-:W-:Y:S01]  /*1990*/  IMAD.IADD R248, R173, 0x1, R250 ;  /* 0x00000001adf87824 */ /* 0x000fe200078e02fa */
[----:B------:R-:W-:Y:S01]  /*19a0*/  @P1 LOP3.LUT R88, R88, 0x40000, RZ, 0xfc, !PT ;  /* 0x0004000058581812 */ /* 0x000fe200078efcff */
[----:B------:R-:W-:Y:S01]  /*19b0*/  IMAD.IADD R225, R225, 0x1, R219 ;  /* 0x00000001e1e17824 */ /* 0x000fe200078e02db */
        /* <DEDUP_REMOVED lines=8> */
[----:B------:R-:W-:Y:S01]  /*1a40*/  IMAD.IADD R241, R241, 0x1, R187 ;  /* 0x00000001f1f17824 */ /* 0x000fe200078e02bb */
        /* <DEDUP_REMOVED lines=8> */
[----:B------:R-:W-:Y:S01]  /*1ad0*/  IMAD.IADD R234, R234, 0x1, R201 ;  /* 0x00000001eaea7824 */ /* 0x000fe200078e02c9 */
[----:B------:R-:W-:Y:S01]  /*1ae0*/  @P3 LOP3.LUT R87, R87, 0x4, RZ, 0xfc, !PT ;  /* 0x0000000457573812 */ /* 0x000fe200078efcff */
[----:B------:R-:W-:Y:S01]  /*1af0*/  IMAD.IADD R238, R238, 0x1, R193 ;  /* 0x00000001eeee7824 */ /* 0x000fe200078e02c1 */
[----:B------:R-:W-:Y:S01]  /*1b00*/  @P1 LOP3.LUT R88, R88, 0x40000000, RZ, 0xfc, !PT ;  /* 0x4000000058581812 */ /* 0x000fe200078efcff */
[----:B------:R-:W-:Y:S01]  /*1b10*/  IMAD.IADD R242, R242, 0x1, R185 ;  /* 0x00000001f2f27824 */ /* 0x000fe200078e02b9 */
[----:B------:R-:W-:Y:S01]  /*1b20*/  ISETP.LT.AND P1, PT, R29, c[0x0][0x164], !P0 ;  /* 0x000059001d007a0c */ /* 0x000fe20004721270 */
[----:B------:R-:W-:Y:S01]  /*1b30*/  IMAD.IADD R246, R246, 0x1, R177 ;  /* 0x00000001f6f67824 */ /* 0x000fe200078e02b1 */
[----:B------:R-:W-:Y:S01]  /*1b40*/  LOP3.LUT R87, R87, 0xffffffbf, RZ, 0xc0, !PT ;  /* 0xffffffbf57577812 */ /* 0x000fe200078ec0ff */
[----:B------:R-:W-:Y:S01]  /*1b50*/  IMAD.IADD R250, R250, 0x1, R169 ;  /* 0x00000001fafa7824 */ /* 0x000fe200078e02a9 */
[----:B------:R-:W-:Y:S01]  /*1b60*/  ISETP.LT.AND P3, PT, R28, c[0x0][0x164], !P0 ;  /* 0x000059001c007a0c */ /* 0x000fe20004761270 */
[----:B------:R-:W-:Y:S01]  /*1b70*/  IMAD.IADD R252, R165, 0x1, R25 ;  /* 0x00000001a5fc7824 */ /* 0x000fe200078e0219 */
[----:B------:R-:W-:-:S02]  /*1b80*/  @P2 LOP3.LUT R87, R87, 0x40, RZ, 0xfc, !PT ;  /* 0x0000004057572812 */ /* 0x000fc400078efcff */
[----:B------:R-:W-:Y:S02]  /*1b90*/  ISETP.LT.AND P2, PT, R27, c[0x0][0x164], !P0 ;  /* 0x000059001b007a0c */ /* 0x000fe40004741270 */
[----:B------:R-:W-:Y:S02]  /*1ba0*/  LOP3.LUT R87, R87, 0xfffffbff, RZ, 0xc0, !PT ;  /* 0xfffffbff57577812 */ /* 0x000fe400078ec0ff */
[----:B------:R-:W-:Y:S02]  /*1bb0*/  LOP3.LUT R88, R88, 0xfffffff7, RZ, 0xc0, !PT ;  /* 0xfffffff758587812 */ /* 0x000fe400078ec0ff */
[----:B------:R-:W-:Y:S02]  /*1bc0*/  @P1 LOP3.LUT R87, R87, 0x400, RZ, 0xfc, !PT ;  /* 0x0000040057571812 */ /* 0x000fe400078efcff */
[----:B------:R-:W-:Y:S02]  /*1bd0*/  ISETP.LT.AND P1, PT, R65, c[0x0][0x164], !P0 ;  /* 0x0000590041007a0c */ /* 0x000fe40004721270 */
[----:B------:R-:W-:-:S04]  /*1be0*/  LOP3.LUT R87, R87, 0xffffbfff, RZ, 0xc0, !PT ;  /* 0xffffbfff57577812 */ /* 0x000fc800078ec0ff */
[----:B------:R-:W-:-:S04]  /*1bf0*/  @P3 LOP3.LUT R87, R87, 0x4000, RZ, 0xfc, !PT ;  /* 0x0000400057573812 */ /* 0x000fc800078efcff */
[----:B------:R-:W-:-:S04]  /*1c00*/  LOP3.LUT R87, R87, 0xfffbffff, RZ, 0xc0, !PT ;  /* 0xfffbffff57577812 */ /* 0x000fc800078ec0ff */
[----:B------:R-:W-:Y:S02]  /*1c10*/  @P2 LOP3.LUT R87, R87, 0x40000, RZ, 0xfc, !PT ;  /* 0x0004000057572812 */ /* 0x000fe400078efcff */
[----:B------:R-:W-:Y:S02]  /*1c20*/  ISETP.LT.AND P2, PT, R26, c[0x0][0x164], !P0 ;  /* 0x000059001a007a0c */ /* 0x000fe40004741270 */
[----:B------:R-:W-:Y:S02]  /*1c30*/  ISETP.GE.AND P0, PT, R12, c[0x0][0x160], PT ;  /* 0x000058000c007a0c */ /* 0x000fe40003f06270 */
[----:B------:R-:W-:Y:S02]  /*1c40*/  LOP3.LUT R87, R87, 0xffbfffff, RZ, 0xc0, !PT ;  /* 0xffbfffff57577812 */ /* 0x000fe400078ec0ff */
[----:B------:R-:W-:Y:S02]  /*1c50*/  ISETP.LT.AND P3, PT, R39, c[0x0][0x164], !P0 ;  /* 0x0000590027007a0c */ /* 0x000fe40004761270 */
[----:B------:R-:W-:-:S02]  /*1c60*/  ISETP.LT.AND P4, PT, R37, c[0x0][0x164], !P0 ;  /* 0x0000590025007a0c */ /* 0x000fc40004781270 */
[----:B------:R-:W-:Y:S02]  /*1c70*/  ISETP.LT.AND P6, PT, R66, c[0x0][0x164], !P0 ;  /* 0x0000590042007a0c */ /* 0x000fe400047c1270 */
[----:B------:R-:W-:Y:S02]  /*1c80*/  @P2 LOP3.LUT R87, R87, 0x400000, RZ, 0xfc, !PT ;  /* 0x0040000057572812 */ /* 0x000fe400078efcff */
[----:B------:R-:W-:Y:S02]  /*1c90*/  ISETP.LT.AND P2, PT, R38, c[0x0][0x164], !P0 ;  /* 0x0000590026007a0c */ /* 0x000fe40004741270 */
[----:B------:R-:W-:Y:S02]  /*1ca0*/  LOP3.LUT R87, R87, 0xfffffff7, RZ, 0xc0, !PT ;  /* 0xfffffff757577812 */ /* 0x000fe400078ec0ff */
[----:B------:R-:W-:Y:S02]  /*1cb0*/  @P3 LOP3.LUT R88, R88, 0x8, RZ, 0xfc, !PT ;  /* 0x0000000858583812 */ /* 0x000fe400078efcff */
[----:B------:R-:W-:-:S02]  /*1cc0*/  ISETP.LT.AND P3, PT, R36, c[0x0][0x164], !P0 ;  /* 0x0000590024007a0c */ /* 0x000fc40004761270 */
[----:B------:R-:W-:-:S04]  /*1cd0*/  LOP3.LUT R88, R88, 0xffffff7f, RZ, 0xc0, !PT ;  /* 0xffffff7f58587812 */ /* 0x000fc800078ec0ff */
[----:B------:R-:W-:Y:S02]  /*1ce0*/  @P2 LOP3.LUT R88, R88, 0x80, RZ, 0xfc, !PT ;  /* 0x0000008058582812 */ /* 0x000fe400078efcff */
[----:B------:R-:W-:Y:S02]  /*1cf0*/  ISETP.LT.AND P2, PT, R35, c[0x0][0x164], !P0 ;  /* 0x0000590023007a0c */ /* 0x000fe40004741270 */
        /* <DEDUP_REMOVED lines=15> */
[----:B------:R-:W-:Y:S02]  /*1df0*/  LOP3.LUT R88, R88, 0x7fffffff, RZ, 0xc0, !PT ;  /* 0x7fffffff58587812 */ /* 0x000fe400078ec0ff */
[----:B------:R-:W-:Y:S02]  /*1e00*/  @P4 LOP3.LUT R87, R87, 0x8, RZ, 0xfc, !PT ;  /* 0x0000000857574812 */ /* 0x000fe400078efcff */
[----:B------:R-:W-:Y:S02]  /*1e10*/  @P2 LOP3.LUT R88, R88, 0x80000000, RZ, 0xfc, !PT ;  /* 0x8000000058582812 */ /* 0x000fe400078efcff */
[----:B------:R-:W-:-:S02]  /*1e20*/  ISETP.LT.AND P2, PT, R29, c[0x0][0x164], !P0 ;  /* 0x000059001d007a0c */ /* 0x000fc40004741270 */
[----:B------:R-:W-:Y:S02]  /*1e30*/  LOP3.LUT R87, R87, 0xffffff7f, RZ, 0xc0, !PT ;  /* 0xffffff7f57577812 */ /* 0x000fe400078ec0ff */
[----:B------:R-:W-:Y:S02]  /*1e40*/  ISETP.LT.AND P4, PT, R28, c[0x0][0x164], !P0 ;  /* 0x000059001c007a0c */ /* 0x000fe40004781270 */
[----:B------:R-:W-:Y:S02]  /*1e50*/  @P3 LOP3.LUT R87, R87, 0x80, RZ, 0xfc, !PT ;  /* 0x0000008057573812 */ /* 0x000fe400078efcff */
[----:B------:R-:W-:Y:S02]  /*1e60*/  ISETP.LT.AND P3, PT, R27, c[0x0][0x164], !P0 ;  /* 0x000059001b007a0c */ /* 0x000fe40004761270 */
[----:B------:R-:W-:Y:S02]  /*1e70*/  LOP3.LUT R87, R87, 0xfffff7ff, RZ, 0xc0, !PT ;  /* 0xfffff7ff57577812 */ /* 0x000fe400078ec0ff */
[----:B------:R-:W-:-:S02]  /*1e80*/  LOP3.LUT R88, R88, 0xffffffef, RZ, 0xc0, !PT ;  /* 0xffffffef58587812 */ /* 0x000fc400078ec0ff */
[----:B------:R-:W-:Y:S02]  /*1e90*/  @P2 LOP3.LUT R87, R87, 0x800, RZ, 0xfc, !PT ;  /* 0x0000080057572812 */ /* 0x000fe400078efcff */
[----:B------:R-:W-:Y:S02]  /*1ea0*/  ISETP.LT.AND P2, PT, R65, c[0x0][0x164], !P0 ;  /* 0x0000590041007a0c */ /* 0x000fe40004741270 */
[----:B------:R-:W-:-:S04]  /*1eb0*/  LOP3.LUT R87, R87, 0xffff7fff, RZ, 0xc0, !PT ;  /* 0xffff7fff57577812 */ /* 0x000fc800078ec0ff */
[----:B------:R-:W-:-:S04]  /*1ec0*/  @P4 LOP3.LUT R87, R87, 0x8000, RZ, 0xfc, !PT ;  /* 0x0000800057574812 */ /* 0x000fc800078efcff */
[----:B------:R-:W-:-:S04]  /*1ed0*/  LOP3.LUT R87, R87, 0xfff7ffff, RZ, 0xc0, !PT ;  /* 0xfff7ffff57577812 */ /* 0x000fc800078ec0ff */
[----:B------:R-:W-:Y:S02]  /*1ee0*/  @P3 LOP3.LUT R87, R87, 0x80000, RZ, 0xfc, !PT ;  /* 0x0008000057573812 */ /* 0x000fe400078efcff */
[----:B------:R-:W-:Y:S02]  /*1ef0*/  ISETP.LT.AND P3, PT, R26, c[0x0][0x164], !P0 ;  /* 0x000059001a007a0c */ /* 0x000fe40004761270 */
[----:B------:R-:W-:Y:S01]  /*1f00*/  ISETP.GE.AND P0, PT, R0, c[0x0][0x160], PT ;  /* 0x0000580000007a0c */ /* 0x000fe20003f06270 */
[----:B------:R-:W-:Y:S01]  /*1f10*/  IMAD.IADD R0, R159, 0x1, R19 ;  /* 0x000000019f007824 */ /* 0x000fe200078e0213 */
[----:B------:R-:W-:Y:S02]  /*1f20*/  LOP3.LUT R87, R87, 0xff7fffff, RZ, 0xc0, !PT ;  /* 0xff7fffff57577812 */ /* 0x000fe400078ec0ff */
[----:B------:R-:W-:-:S05]  /*1f30*/  ISETP.LT.AND P4, PT, R39, c[0x0][0x164], !P0 ;  /* 0x0000590027007a0c */ /* 0x000fca0004781270 */
[----:B------:R0:W-:Y:S01]  /*1f40*/  STL [R1+0x8], R0 ;  /* 0x0000080001007387 */ /* 0x0001e20000100800 */
[----:B------:R-:W-:Y:S02]  /*1f50*/  @P3 LOP3.LUT R87, R87, 0x800000, RZ, 0xfc, !PT ;  /* 0x0080000057573812 */ /* 0x000fe400078efcff */
[----:B------:R-:W-:Y:S01]  /*1f60*/  ISETP.LT.AND P3, PT, R38, c[0x0][0x164], !P0 ;  /* 0x0000590026007a0c */ /* 0x000fe20004761270 */
[----:B------:R1:W-:Y:S01]  /*1f70*/  STL [R1+0x10], R3 ;  /* 0x0000100301007387 */ /* 0x0003e20000100800 */
[----:B------:R-:W-:Y:S02]  /*1f80*/  LOP3.LUT R87, R87, 0xfffffffe, RZ, 0xc0, !PT ;  /* 0xfffffffe57577812 */ /* 0x000fe400078ec0ff */
[----:B------:R-:W-:Y:S01]  /*1f90*/  @P4 LOP3.LUT R88, R88, 0x10, RZ, 0xfc, !PT ;  /* 0x0000001058584812 */ /* 0x000fe200078efcff */
[----:B------:R2:W-:Y:S01]  /*1fa0*/  STL [R1+0x18], R2 ;  /* 0x0000180201007387 */ /* 0x0005e20000100800 */
[----:B------:R-:W-:Y:S01]  /*1fb0*/  ISETP.LT.AND P4, PT, R37, c[0x0][0x164], !P0 ;  /* 0x0000590025007a0c */ /* 0x000fe20004781270 */
[----:B0-----:R-:W-:Y:S01]  /*1fc0*/  IMAD.IADD R0, R17, 0x1, R147 ;  /* 0x0000000111007824 */ /* 0x001fe200078e0293 */
[----:B------:R-:W-:Y:S01]  /*1fd0*/  LOP3.LUT R88, R88, 0xfffffeff, RZ, 0xc0, !PT ;  /* 0xfffffeff58587812 */ /* 0x000fe200078ec0ff */
[----:B-1----:R-:W-:-:S03]  /*1fe0*/  IMAD.IADD R3, R143, 0x1, R15 ;  /* 0x000000018f037824 */ /* 0x002fc600078e020f */
[----:B------:R-:W-:Y:S02]  /*1ff0*/  @P3 LOP3.LUT R88, R88, 0x100, RZ, 0xfc, !PT ;  /* 0x0000010058583812 */ /* 0x000fe400078efcff */
[----:B------:R-:W-:Y:S01]  /*2000*/  ISETP.LT.AND P3, PT, R36, c[0x0][0x164], !P0 ;  /* 0x0000590024007a0c */ /* 0x000fe20004761270 */
[----:B--2---:R-:W-:Y:S01]  /*2010*/  IMAD.IADD R2, R15, 0x1, R139 ;  /* 0x000000010f027824 */ /* 0x004fe200078e028b */
[----:B------:R-:W-:Y:S01]  /*2020*/  LOP3.LUT R88, R88, 0xffffefff, RZ, 0xc0, !PT ;  /* 0xffffefff58587812 */ /* 0x000fe200078ec0ff */
[----:B------:R0:W-:Y:S03]  /*2030*/  STL [R1+0x20], R0 ;  /* 0x0000200001007387 */ /* 0x0001e60000100800 */
[----:B------:R-:W-:Y:S01]  /*2040*/  @P4 LOP3.LUT R88, R88, 0x1000, RZ, 0xfc, !PT ;  /* 0x0000100058584812 */ /* 0x000fe200078efcff */
[----:B------:R1:W-:Y:S01]  /*2050*/  STL [R1+0x28], R3 ;  /* 0x0000280301007387 */ /* 0x0003e20000100800 */
[----:B------:R-:W-:-:S02]  /*2060*/  ISETP.LT.AND P4, PT, R35, c[0x0][0x164], !P0 ;  /* 0x0000590023007a0c */ /* 0x000fc40004781270 */
[----:B------:R-:W-:Y:S01]  /*2070*/  LOP3.LUT R88, R88, 0xfffeffff, RZ, 0xc0, !PT ;  /* 0xfffeffff58587812 */ /* 0x000fe200078ec0ff */
[----:B------:R2:W-:Y:S01]  /*2080*/  STL [R1+0x30], R2 ;  /* 0x0000300201007387 */ /* 0x0005e20000100800 */
[----:B0-----:R-:W-:Y:S02]  /*2090*/  IMAD.IADD R0, R135, 0x1, R13 ;  /* 0x0000000187007824 */ /* 0x001fe400078e020d */
[----:B------:R-:W-:Y:S02]  /*20a0*/  @P3 LOP3.LUT R88, R88, 0x10000, RZ, 0xfc, !PT ;  /* 0x0001000058583812 */ /* 0x000fe400078efcff */
[----:B------:R-:W-:Y:S01]  /*20b0*/  ISETP.LT.AND P3, PT, R34, c[0x0][0x164], !P0 ;  /* 0x0000590022007a0c */ /* 0x000fe20004761270 */
[----:B-1----:R-:W-:Y:S01]  /*20c0*/  IMAD.IADD R3, R13, 0x1, R131 ;  /* 0x000000010d037824 */ /* 0x002fe200078e0283 */
[----:B------:R-:W-:Y:S01]  /*20d0*/  LOP3.LUT R88, R88, 0xffefffff, RZ, 0xc0, !PT ;  /* 0xffefffff58587812 */ /* 0x000fe200078ec0ff */
[----:B--2---:R-:W-:Y:S01]  /*20e0*/  IMAD.IADD R2, R127, 0x1, R10 ;  /* 0x000000017f027824 */ /* 0x004fe200078e020a */
[----:B------:R0:W-:Y:S02]  /*20f0*/  STL [R1+0x38], R0 ;  /* 0x0000380001007387 */ /* 0x0001e40000100800 */
[----:B------:R-:W-:-:S02]  /*2100*/  @P4 LOP3.LUT R88, R88, 0x100000, RZ, 0xfc, !PT ;  /* 0x0010000058584812 */ /* 0x000fc400078efcff */
[----:B------:R-:W-:Y:S01]  /*2110*/  ISETP.LT.AND P4, PT, R33, c[0x0][0x164], !P0 ;  /* 0x0000590021007a0c */ /* 0x000fe20004781270 */
[----:B------:R1:W-:Y:S01]  /*2120*/  STL [R1+0x40], R3 ;  /* 0x0000400301007387 */ /* 0x0003e20000100800 */
[----:B------:R-:W-:-:S03]  /*2130*/  LOP3.LUT R88, R88, 0xfeffffff, RZ, 0xc0, !PT ;  /* 0xfeffffff58587812 */ /* 0x000fc600078ec0ff */
[----:B------:R2:W-:Y:S01]  /*2140*/  STL [R1+0x48], R2 ;  /* 0x0000480201007387 */ /* 0x0005e20000100800 */
[----:B------:R-:W-:Y:S01]  /*2150*/  @P3 LOP3.LUT R88, R88, 0x1000000, RZ, 0xfc, !PT ;  /* 0x0100000058583812 */ /* 0x000fe200078efcff */
[----:B0-----:R-:W-:Y:S01]  /*2160*/  IMAD.IADD R0, R10, 0x1, R123 ;  /* 0x000000010a007824 */ /* 0x001fe200078e027b */
[----:B------:R-:W-:Y:S02]  /*2170*/  ISETP.LT.AND P3, PT, R32, c[0x0][0x164], !P0 ;  /* 0x0000590020007a0c */ /* 0x000fe40004761270 */
[----:B------:R-:W-:Y:S01]  /*2180*/  LOP3.LUT R88, R88, 0xefffffff, RZ, 0xc0, !PT ;  /* 0xefffffff58587812 */ /* 0x000fe200078ec0ff */
[----:B-1----:R-:W-:-:S03]  /*2190*/  IMAD.IADD R3, R119, 0x1, R8 ;  /* 0x0000000177037824 */ /* 0x002fc600078e0208 */
[----:B------:R-:W-:Y:S01]  /*21a0*/  @P4 LOP3.LUT R88, R88, 0x10000000, RZ, 0xfc, !PT ;  /* 0x1000000058584812 */ /* 0x000fe200078efcff */
[----:B--2---:R-:W-:Y:S01]  /*21b0*/  IMAD.IADD R2, R8, 0x1, R115 ;  /* 0x0000000108027824 */ /* 0x004fe200078e0273 */
[----:B------:R-:W-:Y:S01]  /*21c0*/  ISETP.LT.AND P4, PT, R31, c[0x0][0x164], !P0 ;  /* 0x000059001f007a0c */ /* 0x000fe20004781270 */
[----:B------:R0:W-:Y:S01]  /*21d0*/  STL [R1+0x50], R0 ;  /* 0x0000500001007387 */ /* 0x0001e20000100800 */
[----:B------:R-:W-:Y:S02]  /*21e0*/  LOP3.LUT R88, R88, 0xfffffffe, RZ, 0xc0, !PT ;  /* 0xfffffffe58587812 */ /* 0x000fe400078ec0ff */
[----:B------:R-:W-:Y:S01]  /*21f0*/  @P3 LOP3.LUT R87, R87, 0x1, RZ, 0xfc, !PT ;  /* 0x0000000157573812 */ /* 0x000fe200078efcff */
[----:B------:R1:W-:Y:S01]  /*2200*/  STL [R1+0x58], R3 ;  /* 0x0000580301007387 */ /* 0x0003e20000100800 */
[----:B------:R-:W-:Y:S02]  /*2210*/  ISETP.LT.AND P3, PT, R30, c[0x0][0x164], !P0 ;  /* 0x000059001e007a0c */ /* 0x000fe40004761270 */
[----:B------:R-:W-:Y:S01]  /*2220*/  LOP3.LUT R87, R87, 0xffffffef, RZ, 0xc0, !PT ;  /* 0xffffffef57577812 */ /* 0x000fe200078ec0ff */
[----:B------:R2:W-:Y:S01]  /*2230*/  STL [R1+0x60], R2 ;  /* 0x0000600201007387 */ /* 0x0005e20000100800 */
[----:B0-----:R-:W-:-:S02]  /*2240*/  IMAD.IADD R0, R111, 0x1, R7 ;  /* 0x000000016f007824 */ /* 0x001fc400078e0207 */
[----:B------:R-:W-:Y:S02]  /*2250*/  @P4 LOP3.LUT R87, R87, 0x10, RZ, 0xfc, !PT ;  /* 0x0000001057574812 */ /* 0x000fe400078efcff */
[----:B------:R-:W-:Y:S01]  /*2260*/  ISETP.LT.AND P4, PT, R29, c[0x0][0x164], !P0 ;  /* 0x000059001d007a0c */ /* 0x000fe20004781270 */
[----:B-1----:R-:W-:Y:S01]  /*2270*/  IMAD.IADD R3, R7, 0x1, R107 ;  /* 0x0000000107037824 */ /* 0x002fe200078e026b */
[----:B------:R-:W-:Y:S01]  /*2280*/  LOP3.LUT R87, R87, 0xfffffeff, RZ, 0xc0, !PT ;  /* 0xfffffeff57577812 */ /* 0x000fe200078ec0ff */
[----:B--2---:R-:W-:Y:S01]  /*2290*/  IMAD.IADD R2, R103, 0x1, R6 ;  /* 0x0000000167027824 */ /* 0x004fe200078e0206 */
[----:B------:R0:W-:Y:S02]  /*22a0*/  STL [R1+0x68], R0 ;  /* 0x0000680001007387 */ /* 0x0001e40000100800 */
[----:B------:R-:W-:Y:S02]  /*22b0*/  @P3 LOP3.LUT R87, R87, 0x100, RZ, 0xfc, !PT ;  /* 0x0000010057573812 */ /* 0x000fe400078efcff */
        /* <DEDUP_REMOVED lines=10> */
[----:B------:R0:W-:Y:S01]  /*2360*/  STL [R1+0x80], R0 ;  /* 0x0000800001007387 */ /* 0x0001e20000100800 */
[----:B------:R-:W-:Y:S01]  /*2370*/  ISETP.LT.AND P3, PT, R65, c[0x0][0x164], !P0 ;  /* 0x0000590041007a0c */ /* 0x000fe20004761270 */
[----:B--2---:R-:W-:Y:S01]  /*2380*/  IMAD.IADD R2, R25, 0x1, R161 ;  /* 0x0000000119027824 */ /* 0x004fe200078e02a1 */
[----:B------:R-:W-:-:S04]  /*2390*/  LOP3.LUT R87, R87, 0xffefffff, RZ, 0xc0, !PT ;  /* 0xffefffff57577812 */ /* 0x000fc800078ec0ff */
[----:B------:R-:W-:Y:S02]  /*23a0*/  @P4 LOP3.LUT R87, R87, 0x100000, RZ, 0xfc, !PT ;  /* 0x0010000057574812 */ /* 0x000fe400078efcff */
[----:B------:R-:W-:Y:S01]  /*23b0*/  ISETP.LT.AND P4, PT, R66, c[0x0][0x164], !P0 ;  /* 0x0000590042007a0c */ /* 0x000fe20004781270 */
[----:B0-----:R-:W-:Y:S01]  /*23c0*/  IMAD.IADD R0, R157, 0x1, R24 ;  /* 0x000000019d007824 */ /* 0x001fe200078e0218 */
[----:B------:R-:W-:Y:S01]  /*23d0*/  LOP3.LUT R87, R87, 0xfeffffff, RZ, 0xc0, !PT ;  /* 0xfeffffff57577812 */ /* 0x000fe200078ec0ff */
[----:B------:R0:W-:Y:S06]  /*23e0*/  STL [R1+0x4], R2 ;  /* 0x0000040201007387 */ /* 0x0001ec0000100800 */
[----:B------:R1:W-:Y:S03]  /*23f0*/  STL [R1+0xc], R0 ;  /* 0x00000c0001007387 */ /* 0x0003e60000100800 */
[----:B------:R-:W-:Y:S01]  /*2400*/  @P4 LOP3.LUT R88, R88, 0x1, RZ, 0xfc, !PT ;  /* 0x0000000158584812 */ /* 0x000fe200078efcff */
[----:B0-----:R-:W-:Y:S01]  /*2410*/  IMAD.IADD R2, R149, 0x1, R23 ;  /* 0x0000000195027824 */ /* 0x001fe200078e0217 */
[----:B------:R-:W-:Y:S01]  /*2420*/  ISETP.LT.AND P4, PT, R26, c[0x0][0x164], !P0 ;  /* 0x000059001a007a0c */ /* 0x000fe20004781270 */
[----:B------:R0:W-:Y:S01]  /*2430*/  STL [R1+0x14], R3 ;  /* 0x0000140301007387 */ /* 0x0001e20000100800 */
[----:B------:R-:W-:-:S02]  /*2440*/  ISETP.GE.AND P0, PT, R11, c[0x0][0x160], PT ;  /* 0x000058000b007a0c */ /* 0x000fc40003f06270 */
[----:B------:R-:W-:Y:S01]  /*2450*/  LOP3.LUT R88, R88, 0xffffffdf, RZ, 0xc0, !PT ;  /* 0xffffffdf58587812 */ /* 0x000fe200078ec0ff */
[----:B-1----:R-:W-:Y:S02]  /*2460*/  IMAD.IADD R0, R23, 0x1, R145 ;  /* 0x0000000117007824 */ /* 0x002fe400078e0291 */
[----:B------:R1:W-:Y:S01]  /*2470*/  STL [R1+0x1c], R2 ;  /* 0x00001c0201007387 */ /* 0x0003e20000100800 */
[----:B0-----:R-:W-:-:S04]  /*2480*/  IMAD.IADD R3, R141, 0x1, R21 ;  /* 0x000000018d037824 */ /* 0x001fc800078e0215 */
[----:B------:R-:W-:Y:S01]  /*2490*/  @P4 LOP3.LUT R87, R87, 0x1000000, RZ, 0xfc, !PT ;  /* 0x0100000057574812 */ /* 0x000fe200078efcff */
[----:B------:R0:W-:Y:S01]  /*24a0*/  STL [R1+0x24], R0 ;  /* 0x0000240001007387 */ /* 0x0001e20000100800 */
[----:B------:R-:W-:Y:S02]  /*24b0*/  ISETP.LT.AND P4, PT, R39, c[0x0][0x164], !P0 ;  /* 0x0000590027007a0c */ /* 0x000fe40004781270 */
[----:B------:R-:W-:Y:S01]  /*24c0*/  LOP3.LUT R87, R87, 0xfffffffd, RZ, 0xc0, !PT ;  /* 0xfffffffd57577812 */ /* 0x000fe200078ec0ff */
[----:B-1----:R-:W-:Y:S01]  /*24d0*/  IMAD.IADD R2, R21, 0x1, R137 ;  /* 0x0000000115027824 */ /* 0x002fe200078e0289 */
[----:B------:R1:W-:Y:S01]  /*24e0*/  STL [R1+0x2c], R3 ;  /* 0x00002c0301007387 */ /* 0x0003e20000100800 */
[----:B0-----:R-:W-:-:S06]  /*24f0*/  IMAD.IADD R0, R133, 0x1, R20 ;  /* 0x0000000185007824 */ /* 0x001fcc00078e0214 */
[----:B------:R0:W-:Y:S01]  /*2500*/  STL [R1+0x34], R2 ;  /* 0x0000340201007387 */ /* 0x0001e20000100800 */
[----:B------:R-:W-:Y:S01]  /*2510*/  @P4 LOP3.LUT R88, R88, 0x20, RZ, 0xfc, !PT ;  /* 0x0000002058584812 */ /* 0x000fe200078efcff */
[----:B-1----:R-:W-:Y:S01]  /*2520*/  IMAD.IADD R3, R20, 0x1, R129 ;  /* 0x0000000114037824 */ /* 0x002fe200078e0281 */
[----:B------:R-:W-:Y:S02]  /*2530*/  ISETP.LT.AND P4, PT, R38, c[0x0][0x164], !P0 ;  /* 0x0000590026007a0c */ /* 0x000fe40004781270 */
[----:B------:R-:W-:Y:S01]  /*2540*/  LOP3.LUT R88, R88, 0xfffffdff, RZ, 0xc0, !PT ;  /* 0xfffffdff58587812 */ /* 0x000fe200078ec0ff */
[----:B------:R1:W-:Y:S01]  /*2550*/  STL [R1+0x3c], R0 ;  /* 0x00003c0001007387 */ /* 0x0003e20000100800 */
[----:B0-----:R-:W-:-:S03]  /*2560*/  IMAD.IADD R2, R125, 0x1, R18 ;  /* 0x000000017d027824 */ /* 0x001fc600078e0212 */
[----:B------:R0:W-:Y:S05]  /*2570*/  STL [R1+0x44], R3 ;  /* 0x0000440301007387 */ /* 0x0001ea0000100800 */
[----:B------:R-:W-:Y:S01]  /*2580*/  @P4 LOP3.LUT R88, R88, 0x200, RZ, 0xfc, !PT ;  /* 0x0000020058584812 */ /* 0x000fe200078efcff */
[----:B-1----:R-:W-:Y:S01]  /*2590*/  IMAD.IADD R0, R18, 0x1, R121 ;  /* 0x0000000112007824 */ /* 0x002fe200078e0279 */
[----:B------:R-:W-:Y:S01]  /*25a0*/  ISETP.LT.AND P4, PT, R37, c[0x0][0x164], !P0 ;  /* 0x0000590025007a0c */ /* 0x000fe20004781270 */
[----:B------:R1:W-:Y:S01]  /*25b0*/  STL [R1+0x4c], R2 ;  /* 0x00004c0201007387 */ /* 0x0003e20000100800 */
[----:B------:R-:W-:Y:S01]  /*25c0*/  LOP3.LUT R88, R88, 0xffffdfff, RZ, 0xc0, !PT ;  /* 0xffffdfff58587812 */ /* 0x000fe200078ec0ff */
[----:B0-----:R-:W-:-:S04]  /*25d0*/  IMAD.IADD R3, R117, 0x1, R16 ;  /* 0x0000000175037824 */ /* 0x001fc800078e0210 */
[----:B------:R0:W-:Y:S01]  /*25e0*/  STL [R1+0x54], R0 ;  /* 0x0000540001007387 */ /* 0x0001e20000100800 */
[----:B-1----:R-:W-:-:S03]  /*25f0*/  IMAD.IADD R2, R16, 0x1, R113 ;  /* 0x0000000110027824 */ /* 0x002fc600078e0271 */
[----:B------:R1:W-:Y:S01]  /*2600*/  STL [R1+0x5c], R3 ;  /* 0x00005c0301007387 */ /* 0x0003e20000100800 */
[----:B------:R-:W-:Y:S02]  /*2610*/  @P4 LOP3.LUT R88, R88, 0x2000, RZ, 0xfc, !PT ;  /* 0x0000200058584812 */ /* 0x000fe400078efcff */
[----:B------:R-:W-:Y:S02]  /*2620*/  ISETP.LT.AND P4, PT, R36, c[0x0][0x164], !P0 ;  /* 0x0000590024007a0c */ /* 0x000fe40004781270 */
[----:B------:R-:W-:Y:S01]  /*2630*/  LOP3.LUT R88, R88, 0xfffdffff, RZ, 0xc0, !PT ;  /* 0xfffdffff58587812 */ /* 0x000fe200078ec0ff */
[----:B0-----:R-:W-:Y:S01]  /*2640*/  IMAD.IADD R0, R109, 0x1, R14 ;  /* 0x000000016d007824 */ /* 0x001fe200078e020e */
[----:B------:R0:W-:Y:S01]  /*2650*/  STL [R1+0x64], R2 ;  /* 0x0000640201007387 */ /* 0x0001e20000100800 */
[----:B-1----:R-:W-:-:S06]  /*2660*/  IMAD.IADD R3, R14, 0x1, R105 ;  /* 0x000000010e037824 */ /* 0x002fcc00078e0269 */
[----:B------:R1:W-:Y:S01]  /*2670*/  STL [R1+0x6c], R0 ;  /* 0x00006c0001007387 */ /* 0x0003e20000100800 */
[----:B------:R-:W-:Y:S01]  /*2680*/  @P4 LOP3.LUT R88, R88, 0x20000, RZ, 0xfc, !PT ;  /* 0x0002000058584812 */ /* 0x000fe200078efcff */
[----:B0-----:R-:W-:Y:S01]  /*2690*/  IMAD.IADD R2, R101, 0x1, R9 ;  /* 0x0000000165027824 */ /* 0x001fe200078e0209 */
[----:B------:R-:W-:Y:S01]  /*26a0*/  ISETP.LT.AND P4, PT, R35, c[0x0][0x164], !P0 ;  /* 0x0000590023007a0c */ /* 0x000fe20004781270 */
[----:B------:R0:W-:Y:S01]  /*26b0*/  STL [R1+0x74], R3 ;  /* 0x0000740301007387 */ /* 0x0001e20000100800 */
[----:B------:R-:W-:Y:S01]  /*26c0*/  LOP3.LUT R88, R88, 0xffdfffff, RZ, 0xc0, !PT ;  /* 0xffdfffff58587812 */ /* 0x000fe200078ec0ff */
[----:B-1----:R-:W-:-:S04]  /*26d0*/  IMAD.IADD R0, R9, 0x1, R97 ;  /* 0x0000000109007824 */ /* 0x002fc800078e0261 */
[----:B------:R0:W-:Y:S05]  /*26e0*/  STL [R1+0x7c], R2 ;  /* 0x00007c0201007387 */ /* 0x0001ea0000100800 */
[----:B------:R-:W-:Y:S02]  /*26f0*/  @P4 LOP3.LUT R88, R88, 0x200000, RZ, 0xfc, !PT ;  /* 0x0020000058584812 */ /* 0x000fe400078efcff */
[----:B------:R-:W-:Y:S01]  /*2700*/  ISETP.LT.AND P4, PT, R34, c[0x0][0x164], !P0 ;  /* 0x0000590022007a0c */ /* 0x000fe20004781270 */
[----:B------:R0:W-:Y:S01]  /*2710*/  STL [R1+0x84], R0 ;  /* 0x0000840001007387 */ /* 0x0001e20000100800 */
[----:B------:R-:W-:-:S10]  /*2720*/  LOP3.LUT R88, R88, 0xfdffffff, RZ, 0xc0, !PT ;  /* 0xfdffffff58587812 */ /* 0x000fd400078ec0ff */
[----:B------:R-:W-:Y:S02]  /*2730*/  @P4 LOP3.LUT R88, R88, 0x2000000, RZ, 0xfc, !PT ;  /* 0x0200000058584812 */ /* 0x000fe400078efcff */
[----:B------:R-:W-:Y:S02]  /*2740*/  ISETP.LT.AND P4, PT, R33, c[0x0][0x164], !P0 ;  /* 0x0000590021007a0c */ /* 0x000fe40004781270 */
        /* <DEDUP_REMOVED lines=24> */
[----:B------:R-:W-:-:S12]  /*28d0*/  ISETP.LT.AND P0, PT, R66, c[0x0][0x164], !P0 ;  /* 0x0000590042007a0c */ /* 0x000fd80004701270 */
[----:B0-----:R-:W-:Y:S02]  /*28e0*/  @P0 LOP3.LUT R88, R88, 0x2, RZ, 0xfc, !PT ;  /* 0x0000000258580812 */ /* 0x001fe400078efcff */
.L_x_178:
[----:B0-----:R-:W-:Y:S01]  /*28f0*/  IMAD.MOV.U32 R0, RZ, RZ, c[0x0][0x168] ;  /* 0x00005a00ff007624 */ /* 0x001fe200078e00ff */
[----:B------:R-:W-:Y:S01]  /*2900*/  MOV R64, c[0x0][0x1c0] ;  /* 0x0000700000407a02 */ /* 0x000fe20000000f00 */
[----:B------:R-:W-:Y:S01]  /*2910*/  IMAD.MOV.U32 R63, RZ, RZ, c[0x0][0x1c0] ;  /* 0x00007000ff3f7624 */ /* 0x000fe200078e00ff */
[----:B------:R-:W-:Y:S01]  /*2920*/  MOV R62, c[0x0][0x1c0] ;  /* 0x00007000003e7a02 */ /* 0x000fe20000000f00 */
[----:B------:R-:W-:Y:S01]  /*2930*/  IMAD.MOV.U32 R61, RZ, RZ, c[0x0][0x1c0] ;  /* 0x00007000ff3d7624 */ /* 0x000fe200078e00ff */
[----:B------:R-:W-:Y:S01]  /*2940*/  ISETP.GE.AND P0, PT, R0, 0x1, PT ;  /* 0x000000010000780c */ /* 0x000fe20003f06270 */
[----:B------:R-:W-:Y:S01]  /*2950*/  IMAD.MOV.U32 R59, RZ, RZ, c[0x0][0x1c0] ;  /* 0x00007000ff3b7624 */ /* 0x000fe200078e00ff */
[----:B------:R-:W-:Y:S01]  /*2960*/  MOV R60, c[0x0][0x1c0] ;  /* 0x00007000003c7a02 */ /* 0x000fe20000000f00 */
        /* <DEDUP_REMOVED lines=58> */
[----:B------:R-:W-:Y:S05]  /*2d10*/  @!P0 BRA `(.L_x_0) ;  /* 0x00001bc000008947 */ /* 0x000fea0003800000 */
        /* <DEDUP_REMOVED lines=63> */
[----:B------:R-:W-:Y:S01]  /*3110*/  IMAD.WIDE R94, R65, 0x20, RZ ;  /* 0x00000020415e7825 */ /* 0x000fe200078e02ff */
[----:B------:R-:W-:Y:S01]  /*3120*/  MOV R0, c[0x0][0x1c0] ;  /* 0x0000700000007a02 */ /* 0x000fe20000000f00 */
[----:B------:R-:W-:-:S02]  /*3130*/  UMOV UR9, URZ ;  /* 0x0000003f00097c82 */ /* 0x000fc40008000000 */
.L_x_1:
[----:B------:R-:W-:Y:S01]  /*3140*/  USHF.R.U32.HI UR8, URZ, 0x5, UR9 ;  /* 0x000000053f087899 */ /* 0x000fe20008011609 */
[----:B------:R-:W-:Y:S01]  /*3150*/  IMAD.U32 R82, RZ, RZ, UR10 ;  /* 0x0000000aff527e24 */ /* 0x000fe2000f8e00ff */
[----:B------:R-:W-:Y:S01]  /*3160*/  ULDC.64 UR4, c[0x0][0x178] ;  /* 0x00005e0000047ab9 */ /* 0x000fe20000000a00 */
[----:B------:R-:W-:Y:S01]  /*3170*/  LOP3.LUT R86, R86, 0xfeffffff, RZ, 0xc0, !PT ;  /* 0xfeffffff56567812 */ /* 0x000fe200078ec0ff */
[----:B------:R-:W-:Y:S01]  /*3180*/  UIMAD.WIDE.U32 UR22, UR8, UR4, URZ ;  /* 0x00000004081672a5 */ /* 0x000fe2000f8e003f */
[----:B------:R-:W-:Y:S01]  /*3190*/  IMAD.U32 R70, RZ, RZ, UR11 ;  /* 0x0000000bff467e24 */ /* 0x000fe2000f8e00ff */
[----:B------:R-:W-:Y:S01]  /*31a0*/  ULOP3.LUT UR7, UR9, 0x1f, URZ, 0xc0, !UPT ;  /* 0x0000001f09077892 */ /* 0x000fe2000f8ec03f */
[----:B------:R-:W-:Y:S01]  /*31b0*/  IMAD.U32 R84, RZ, RZ, UR12 ;  /* 0x0000000cff547e24 */ /* 0x000fe2000f8e00ff */
[----:B------:R-:W-:Y:S01]  /*31c0*/  UIMAD UR20, UR8, UR5, UR23 ;  /* 0x00000005081472a4 */ /* 0x000fe2000f8e0217 */
[----:B------:R-:W-:Y:S01]  /*31d0*/  @P6 LOP3.LUT R86, R86, 0x1000000, RZ, 0xfc, !PT ;  /* 0x0100000056566812 */ /* 0x000fe200078efcff */
[----:B------:R-:W-:Y:S01]  /*31e0*/  IMAD.U32 R67, RZ, RZ, UR13 ;  /* 0x0000000dff437e24 */ /* 0x000fe2000f8e00ff */
[----:B------:R-:W-:Y:S01]  /*31f0*/  ULDC.64 UR4, c[0x0][0x190] ;  /* 0x0000640000047ab9 */ /* 0x000fe20000000a00 */
[----:B------:R-:W-:Y:S01]  /*3200*/  LOP3.LUT R78, R92, UR7, RZ, 0xfc, !PT ;  /* 0x000000075c4e7c12 */ /* 0x000fe2000f8efcff */
[----:B------:R-:W-:Y:S01]  /*3210*/  UIMAD.WIDE.U32 UR24, UR8, UR4, URZ ;  /* 0x00000004081872a5 */ /* 0x000fe2000f8e003f */
[----:B------:R-:W-:Y:S01]  /*3220*/  LOP3.LUT R72, R94, UR7, RZ, 0xfc, !PT ;  /* 0x000000075e487c12 */ /* 0x000fe2000f8efcff */
[----:B------:R-:W-:Y:S01]  /*3230*/  UIADD3 UR9, UR9, 0x1, URZ ;  /* 0x0000000109097890 */ /* 0x000fe2000fffe03f */
[----:B------:R-:W-:Y:S01]  /*3240*/  IADD3 R78, P6, P0, R82, UR22, R78 ;  /* 0x00000016524e7c10 */ /* 0x000fe2000f8de04e */
[----:B------:R-:W-:Y:S01]  /*3250*/  UIMAD UR5, UR8, UR5, UR25 ;  /* 0x00000005080572a4 */ /* 0x000fe2000f8e0219 */
[----:B------:R-:W-:Y:S01]  /*3260*/  LOP3.LUT R83, R90, UR7, RZ, 0xfc, !PT ;  /* 0x000000075a537c12 */ /* 0x000fe2000f8efcff */
[----:B------:R-:W-:Y:S01]  /*3270*/  ULDC UR4, c[0x0][0x168] ;  /* 0x00005a0000047ab9 */ /* 0x000fe20000000800 */
[----:B------:R-:W-:Y:S01]  /*3280*/  IADD3.X R79, R70, UR20, R93, P6, P0 ;  /* 0x00000014464f7c10 */ /* 0x000fe2000b7e045d */
[----:B------:R-:W-:Y:S01]  /*3290*/  UISETP.GE.AND UP0, UPT, UR9, UR4, UPT ;  /* 0x000000040900728c */ /* 0x000fe2000bf06270 */
[----:B------:R-:W-:Y:S02]  /*32a0*/  IADD3 R72, P6, P0, R84, UR24, R72 ;  /* 0x0000001854487c10 */ /* 0x000fe4000f8de048 */
[----:B------:R-:W-:Y:S02]  /*32b0*/  LOP3.LUT R87, R87, 0xf7ffffff, RZ, 0xc0, !PT ;  /* 0xf7ffffff57577812 */ /* 0x000fe400078ec0ff */
[----:B------:R-:W-:Y:S02]  /*32c0*/  IADD3.X R73, R67, UR5, R95, P6, P0 ;  /* 0x0000000543497c10 */ /* 0x000fe4000b7e045f */
[----:B------:R-:W-:Y:S02]  /*32d0*/  LEA R68, P0, R66, RZ, 0x5 ;  /* 0x000000ff42447211 */ /* 0x000fe400078028ff */
[----:B------:R-:W-:Y:S02]  /*32e0*/  @P1 LOP3.LUT R87, R87, 0x8000000, RZ, 0xfc, !PT ;  /* 0x0800000057571812 */ /* 0x000fe400078efcff */
[----:B------:R-:W-:Y:S02]  /*32f0*/  LOP3.LUT R85, R68, UR7, RZ, 0xfc, !PT ;  /* 0x0000000744557c12 */ /* 0x000fe4000f8efcff */
[----:B------:R0:W2:Y:S01]  /*3300*/  @P3 LDG.E.S8.SYS R71, [R72] ;  /* 0x0000000048473381 */ /* 0x0000a200001ee300 */
[----:B------:R-:W-:Y:S02]  /*3310*/  LEA.HI.X.SX32 R69, R66, RZ, 0x5, P0 ;  /* 0x000000ff42457211 */ /* 0x000fe400000f2eff */
[----:B------:R-:W-:Y:S01]  /*3320*/  IADD3 R84, P6, P0, R84, UR24, R85 ;  /* 0x0000001854547c10 */ /* 0x000fe2000f8de055 */
[----:B------:R-:W3:Y:S01]  /*3330*/  @P1 LDG.E.S8.SYS R68, [R78] ;  /* 0x000000004e441381 */ /* 0x000ee200001ee300 */
[----:B------:R-:W-:Y:S02]  /*3340*/  LOP3.LUT R87, R87, 0xefffffff, RZ, 0xc0, !PT ;  /* 0xefffffff57577812 */ /* 0x000fe400078ec0ff */
[----:B------:R-:W-:Y:S02]  /*3350*/  IADD3.X R85, R67, UR5, R69, P6, P0 ;  /* 0x0000000543557c10 */ /* 0x000fe4000b7e0445 */
[----:B------:R0:W3:Y:S01]  /*3360*/  @P1 LDG.E.S8.SYS R67, [R72] ;  /* 0x0000000048431381 */ /* 0x0000e200001ee300 */
[----:B------:R-:W-:Y:S02]  /*3370*/  IADD3 R82, P6, P0, R82, UR22, R83 ;  /* 0x0000001652527c10 */ /* 0x000fe4000f8de053 */
[----:B------:R-:W-:Y:S01]  /*3380*/  @P2 LOP3.LUT R87, R87, 0x10000000, RZ, 0xfc, !PT ;  /* 0x1000000057572812 */ /* 0x000fe200078efcff */
[----:B------:R0:W4:Y:S01]  /*3390*/  @P2 LDG.E.S8.SYS R69, [R72] ;  /* 0x0000000048452381 */ /* 0x00012200001ee300 */
[----:B------:R-:W-:Y:S02]  /*33a0*/  IADD3.X R83, R70, UR20, R91, P6, P0 ;  /* 0x0000001446537c10 */ /* 0x000fe4000b7e045b */
[----:B------:R-:W-:Y:S02]  /*33b0*/  LOP3.LUT P6, RZ, R86, 0x1000000, RZ, 0xc0, !PT ;  /* 0x0100000056ff7812 */ /* 0x000fe400078cc0ff */
[----:B------:R-:W-:Y:S02]  /*33c0*/  LOP3.LUT P0, RZ, R88, 0x10, RZ, 0xc0, !PT ;  /* 0x0000001058ff7812 */ /* 0x000fe4000780c0ff */
[----:B------:R-:W-:Y:S02]  /*33d0*/  LOP3.LUT R86, R86, 0xff7fffff, RZ, 0xc0, !PT ;  /* 0xff7fffff56567812 */ /* 0x000fe400078ec0ff */
[----:B------:R-:W4:Y:S01]  /*33e0*/  @P2 LDG.E.S8.SYS R70, [R82] ;  /* 0x0000000052462381 */ /* 0x000f2200001ee300 */
[----:B------:R-:W-:Y:S03]  /*33f0*/  LOP3.LUT R87, R87, 0xdfffffff, RZ, 0xc0, !PT ;  /* 0xdfffffff57577812 */ /* 0x000fe600078ec0ff */
[----:B0-----:R0:W5:Y:S01]  /*3400*/  @P4 LDG.E.S8.SYS R73, [R72] ;  /* 0x0000000048494381 */ /* 0x00116200001ee300 */
[----:B------:R-:W-:Y:S03]  /*3410*/  @P3 LOP3.LUT R87, R87, 0x20000000, RZ, 0xfc, !PT ;  /* 0x2000000057573812 */ /* 0x000fe600078efcff */
[----:B------:R-:W5:Y:S01]  /*3420*/  @P4 LDG.E.S8.SYS R74, [R82+0x40] ;  /* 0x00004000524a4381 */ /* 0x000f6200001ee300 */
[----:B------:R-:W-:Y:S02]  /*3430*/  @P0 LOP3.LUT R86, R86, 0x800000, RZ, 0xfc, !PT ;  /* 0x0080000056560812 */ /* 0x000fe400078efcff */
[----:B------:R-:W-:Y:S01]  /*3440*/  LOP3.LUT P0, RZ, R88, 0x2, RZ, 0xc0, !PT ;  /* 0x0000000258ff7812 */ /* 0x000fe2000780c0ff */
[----:B------:R-:W2:Y:S01]  /*3450*/  @P6 LDG.E.S8.SYS R76, [R82] ;  /* 0x00000000524c6381 */ /* 0x000ea200001ee300 */
[----:B------:R-:W-:Y:S02]  /*3460*/  LOP3.LUT R86, R86, 0xffbfffff, RZ, 0xc0, !PT ;  /* 0xffbfffff56567812 */ /* 0x000fe400078ec0ff */
[----:B------:R-:W-:Y:S01]  /*3470*/  LOP3.LUT R87, R87, 0xbfffffff, RZ, 0xc0, !PT ;  /* 0xbfffffff57577812 */ /* 0x000fe200078ec0ff */
[----:B0-----:R-:W2:Y:S03]  /*3480*/  @P3 LDG.E.S8.SYS R72, [R82+0x20] ;  /* 0x0000200052483381 */ /* 0x001ea600001ee300 */
[----:B------:R-:W-:Y:S01]  /*3490*/  @P4 LOP3.LUT R87, R87, 0x40000000, RZ, 0xfc, !PT ;  /* 0x4000000057574812 */ /* 0x000fe200078efcff */
[----:B------:R-:W5:Y:S03]  /*34a0*/  @P6 LDG.E.S8.SYS R75, [R84] ;  /* 0x00000000544b6381 */ /* 0x000f6600001ee300 */
[----:B------:R-:W-:Y:S04]  /*34b0*/  LOP3.LUT R87, R87, 0x7fffffff, RZ, 0xc0, !PT ;  /* 0x7fffffff57577812 */ /* 0x000fe800078ec0ff */
[----:B------:R-:W-:Y:S01]  /*34c0*/  @P5 LOP3.LUT R87, R87, 0x80000000, RZ, 0xfc, !PT ;  /* 0x8000000057575812 */ /* 0x000fe200078efcff */
[----:B---3--:R-:W-:Y:S01]  /*34d0*/  @P1 IMAD R0, R67, R68, R0 ;  /* 0x0000004443001224 */ /* 0x008fe200078e0200 */
[C---:B------:R-:W-:Y:S01]  /*34e0*/  LOP3.LUT P1, RZ, R88.reuse, 0x8, RZ, 0xc0, !PT ;  /* 0x0000000858ff7812 */ /* 0x040fe2000782c0ff */
[----:B------:R-:W3:Y:S04]  /*34f0*/  @P5 LDG.E.S8.SYS R68, [R78] ;  /* 0x000000004e445381 */ /* 0x000ee800001ee300 */
[----:B------:R-:W3:Y:S01]  /*3500*/  @P5 LDG.E.S8.SYS R67, [R84] ;  /* 0x0000000054435381 */ /* 0x000ee200001ee300 */
[----:B----4-:R-:W-:Y:S01]  /*3510*/  @P2 IMAD R17, R69, R70, R17 ;  /* 0x0000004645112224 */ /* 0x010fe200078e0211 */
[----:B------:R-:W-:-:S12]  /*3520*/  LOP3.LUT P2, RZ, R88, 0x80, RZ, 0xc0, !PT ;  /* 0x0000008058ff7812 */ /* 0x000fd8000784c0ff */
[----:B------:R-:W-:Y:S02]  /*3530*/  @P2 LOP3.LUT R86, R86, 0x400000, RZ, 0xfc, !PT ;  /* 0x0040000056562812 */ /* 0x000fe400078efcff */
[C---:B------:R-:W-:Y:S01]  /*3540*/  LOP3.LUT P2, RZ, R88.reuse, 0x1, RZ, 0xc0, !PT ;  /* 0x0000000158ff7812 */ /* 0x040fe2000784c0ff */
[----:B--2---:R-:W-:Y:S01]  /*3550*/  @P3 IMAD R33, R71, R72, R33 ;  /* 0x0000004847213224 */ /* 0x004fe200078e0221 */
[C---:B------:R-:W-:Y:S01]  /*3560*/  LOP3.LUT P3, RZ, R88.reuse, 0x4, RZ, 0xc0, !PT ;  /* 0x0000000458ff7812 */ /* 0x040fe2000786c0ff */
[----:B------:R-:W2:Y:S01]  /*3570*/  @P0 LDG.E.S8.SYS R72, [R82+0x40] ;  /* 0x0000400052480381 */ /* 0x000ea200001ee300 */
[----:B-----5:R-:W-:Y:S01]  /*3580*/  @P4 IMAD R49, R73, R74, R49 ;  /* 0x0000004a49314224 */ /* 0x020fe200078e0231 */
[----:B------:R-:W-:Y:S02]  /*3590*/  LOP3.LUT P4, RZ, R88, 0x40, RZ, 0xc0, !PT ;  /* 0x0000004058ff7812 */ /* 0x000fe4000788c0ff */
[----:B------:R-:W2:Y:S01]  /*35a0*/  @P0 LDG.E.S8.SYS R71, [R84] ;  /* 0x0000000054470381 */ /* 0x000ea200001ee300 */
[C---:B------:R-:W-:Y:S02]  /*35b0*/  LOP3.LUT P0, RZ, R86.reuse, 0x800000, RZ, 0xc0, !PT ;  /* 0x0080000056ff7812 */ /* 0x040fe4000780c0ff */
[----:B------:R-:W-:Y:S02]  /*35c0*/  LOP3.LUT R86, R86, 0xfffffffe, RZ, 0xc0, !PT ;  /* 0xfffffffe56567812 */ /* 0x000fe400078ec0ff */
[----:B------:R-:W4:Y:S02]  /*35d0*/  @P2 LDG.E.S8.SYS R70, [R82+0x20] ;  /* 0x0000200052462381 */ /* 0x000f2400001ee300 */
[----:B------:R-:W-:Y:S02]  /*35e0*/  @P6 LOP3.LUT R86, R86, 0x1, RZ, 0xfc, !PT ;  /* 0x0000000156566812 */ /* 0x000fe400078efcff */
[----:B------:R-:W4:Y:S04]  /*35f0*/  @P2 LDG.E.S8.SYS R69, [R84] ;  /* 0x0000000054452381 */ /* 0x000f2800001ee300 */
[----:B------:R-:W5:Y:S04]  /*3600*/  @P3 LDG.E.S8.SYS R74, [R78] ;  /* 0x000000004e4a3381 */ /* 0x000f6800001ee300 */
[----:B------:R-:W5:Y:S01]  /*3610*/  @P3 LDG.E.S8.SYS R73, [R84+0x20] ;  /* 0x0000200054493381 */ /* 0x000f6200001ee300 */
[----:B---3--:R-:W-:Y:S01]  /*3620*/  @P5 IMAD R2, R67, R68, R2 ;  /* 0x0000004443025224 */ /* 0x008fe200078e0202 */
[C---:B------:R-:W-:Y:S02]  /*3630*/  LOP3.LUT P5, RZ, R88.reuse, 0x20, RZ, 0xc0, !PT ;  /* 0x0000002058ff7812 */ /* 0x040fe400078ac0ff */
[----:B------:R-:W3:Y:S01]  /*3640*/  @P1 LDG.E.S8.SYS R68, [R82] ;  /* 0x0000000052441381 */ /* 0x000ee200001ee300 */
[----:B------:R-:W-:Y:S01]  /*3650*/  @P6 IMAD R18, R75, R76, R18 ;  /* 0x0000004c4b126224 */ /* 0x000fe200078e0212 */
[----:B------:R-:W-:Y:S02]  /*3660*/  LOP3.LUT P6, RZ, R88, 0x2, RZ, 0xc0, !PT ;  /* 0x0000000258ff7812 */ /* 0x000fe400078cc0ff */
[----:B------:R-:W3:Y:S04]  /*3670*/  @P1 LDG.E.S8.SYS R67, [R84+0x20] ;  /* 0x0000200054431381 */ /* 0x000ee800001ee300 */
[----:B------:R-:W3:Y:S04]  /*3680*/  @P0 LDG.E.S8.SYS R76, [R82+0x20] ;  /* 0x00002000524c0381 */ /* 0x000ee800001ee300 */
[----:B------:R-:W3:Y:S01]  /*3690*/  @P0 LDG.E.S8.SYS R75, [R84+0x20] ;  /* 0x00002000544b0381 */ /* 0x000ee200001ee300 */
[----:B----4-:R-:W-:Y:S01]  /*36a0*/  @P2 IMAD R34, R69, R70, R34 ;  /* 0x0000004645222224 */ /* 0x010fe200078e0222 */
[----:B------:R-:W-:Y:S02]  /*36b0*/  LOP3.LUT P2, RZ, R86, 0x400000, RZ, 0xc0, !PT ;  /* 0x0040000056ff7812 */ /* 0x000fe4000784c0ff */
[----:B------:R-:W4:Y:S01]  /*36c0*/  @P5 LDG.E.S8.SYS R70, [R82+0x40] ;  /* 0x0000400052465381 */ /* 0x000f2200001ee300 */
[----:B--2---:R-:W-:Y:S01]  /*36d0*/  @P6 IMAD R50, R71, R72, R50 ;  /* 0x0000004847326224 */ /* 0x004fe200078e0232 */
[----:B------:R-:W-:Y:S02]  /*36e0*/  LOP3.LUT P6, RZ, R88, 0x800, RZ, 0xc0, !PT ;  /* 0x0000080058ff7812 */ /* 0x000fe400078cc0ff */
[----:B------:R-:W4:Y:S01]  /*36f0*/  @P5 LDG.E.S8.SYS R69, [R84+0x20] ;  /* 0x0000200054455381 */ /* 0x000f2200001ee300 */
[----:B------:R-:W-:Y:S01]  /*3700*/  LOP3.LUT R86, R86, 0xffefffff, RZ, 0xc0, !PT ;  /* 0xffefffff56567812 */ /* 0x000fe200078ec0ff */
[----:B-----5:R-:W-:Y:S01]  /*3710*/  @P3 IMAD R3, R73, R74, R3 ;  /* 0x0000004a49033224 */ /* 0x020fe200078e0203 */
[C---:B------:R-:W-:Y:S01]  /*3720*/  LOP3.LUT P3, RZ, R88.reuse, 0x1000, RZ, 0xc0, !PT ;  /* 0x0000100058ff7812 */ /* 0x040fe2000786c0ff */
[----:B------:R-:W2:Y:S04]  /*3730*/  @P4 LDG.E.S8.SYS R72, [R78] ;  /* 0x000000004e484381 */ /* 0x000ea800001ee300 */
[----:B------:R-:W2:Y:S04]  /*3740*/  @P4 LDG.E.S8.SYS R71, [R84+0x40] ;  /* 0x0000400054474381 */ /* 0x000ea800001ee300 */
[----:B------:R-:W5:Y:S04]  /*3750*/  @P2 LDG.E.S8.SYS R74, [R82] ;  /* 0x00000000524a2381 */ /* 0x000f6800001ee300 */
[----:B------:R-:W5:Y:S01]  /*3760*/  @P2 LDG.E.S8.SYS R73, [R84+0x40] ;  /* 0x0000400054492381 */ /* 0x000f6200001ee300 */
[----:B---3--:R-:W-:Y:S01]  /*3770*/  @P1 IMAD R19, R67, R68, R19 ;  /* 0x0000004443131224 */ /* 0x008fe200078e0213 */
[C---:B------:R-:W-:Y:S01]  /*3780*/  LOP3.LUT P1, RZ, R88.reuse, 0x2000, RZ, 0xc0, !PT ;  /* 0x0000200058ff7812 */ /* 0x040fe2000782c0ff */
[----:B------:R-:W-:Y:S01]  /*3790*/  @P0 IMAD R35, R75, R76, R35 ;  /* 0x0000004c4b230224 */ /* 0x000fe200078e0223 */
[----:B------:R-:W-:Y:S10]  /*37a0*/  LOP3.LUT P0, RZ, R88, 0x4000, RZ, 0xc0, !PT ;  /* 0x0000400058ff7812 */ /* 0x000ff4000780c0ff */
[----:B------:R-:W-:Y:S02]  /*37b0*/  @P1 LOP3.LUT R86, R86, 0x100000, RZ, 0xfc, !PT ;  /* 0x0010000056561812 */ /* 0x000fe400078efcff */
[----:B------:R-:W-:Y:S02]  /*37c0*/  LOP3.LUT P1, RZ, R88, 0x200, RZ, 0xc0, !PT ;  /* 0x0000020058ff7812 */ /* 0x000fe4000782c0ff */
[----:B------:R-:W-:Y:S04]  /*37d0*/  LOP3.LUT R86, R86, 0xffdfffff, RZ, 0xc0, !PT ;  /* 0xffdfffff56567812 */ /* 0x000fe800078ec0ff */
[----:B------:R-:W-:Y:S02]  /*37e0*/  @P0 LOP3.LUT R86, R86, 0x200000, RZ, 0xfc, !PT ;  /* 0x0020000056560812 */ /* 0x000fe400078efcff */
[----:B------:R-:W-:Y:S02]  /*37f0*/  LOP3.LUT P0, RZ, R88, 0x100, RZ, 0xc0, !PT ;  /* 0x0000010058ff7812 */ /* 0x000fe4000780c0ff */
[----:B------:R-:W-:Y:S02]  /*3800*/  LOP3.LUT R86, R86, 0xfff7ffff, RZ, 0xc0, !PT ;  /* 0xfff7ffff56567812 */ /* 0x000fe400078ec0ff */
[----:B------:R-:W3:Y:S04]  /*3810*/  @P1 LDG.E.S8.SYS R76, [R82+0x40] ;  /* 0x00004000524c1381 */ /* 0x000ee800001ee300 */
[----:B------:R-:W3:Y:S04]  /*3820*/  @P1 LDG.E.S8.SYS R75, [R84+0x40] ;  /* 0x00004000544b1381 */ /* 0x000ee800001ee300 */
[----:B------:R-:W3:Y:S01]  /*3830*/  @P0 LDG.E.S8.SYS R68, [R82+0x20] ;  /* 0x0000200052440381 */ /* 0x000ee200001ee300 */
[----:B----4-:R-:W-:Y:S03]  /*3840*/  @P5 IMAD R51, R69, R70, R51 ;  /* 0x0000004645335224 */ /* 0x010fe600078e0233 */
[----:B------:R-:W3:Y:S01]  /*3850*/  @P0 LDG.E.S8.SYS R67, [R84+0x40] ;  /* 0x0000400054430381 */ /* 0x000ee200001ee300 */
[C---:B------:R-:W-:Y:S01]  /*3860*/  LOP3.LUT P5, RZ, R88.reuse, 0x8000, RZ, 0xc0, !PT ;  /* 0x0000800058ff7812 */ /* 0x040fe200078ac0ff */
[----:B--2---:R-:W-:Y:S01]  /*3870*/  @P4 IMAD R4, R71, R72, R4 ;  /* 0x0000004847044224 */ /* 0x004fe200078e0204 */
[----:B------:R-:W-:Y:S01]  /*3880*/  LOP3.LUT P4, RZ, R88, 0x10000, RZ, 0xc0, !PT ;  /* 0x0001000058ff7812 */ /* 0x000fe2000788c0ff */
[----:B------:R-:W2:Y:S04]  /*3890*/  @P6 LDG.E.S8.SYS R72, [R82] ;  /* 0x0000000052486381 */ /* 0x000ea800001ee300 */
[----:B------:R-:W2:Y:S05]  /*38a0*/  @P6 LDG.E.S8.SYS R71, [R84+0x60] ;  /* 0x0000600054476381 */ /* 0x000eaa00001ee300 */
[----:B------:R-:W-:Y:S01]  /*38b0*/  @P5 LOP3.LUT R86, R86, 0x80000, RZ, 0xfc, !PT ;  /* 0x0008000056565812 */ /* 0x000fe200078efcff */
[----:B-----5:R-:W-:Y:S01]  /*38c0*/  @P2 IMAD R20, R73, R74, R20 ;  /* 0x0000004a49142224 */ /* 0x020fe200078e0214 */
[C---:B------:R-:W-:Y:S01]  /*38d0*/  LOP3.LUT P5, RZ, R88.reuse, 0x400, RZ, 0xc0, !PT ;  /* 0x0000040058ff7812 */ /* 0x040fe200078ac0ff */
[----:B------:R-:W4:Y:S01]  /*38e0*/  @P3 LDG.E.S8.SYS R74, [R82+0x20] ;  /* 0x00002000524a3381 */ /* 0x000f2200001ee300 */
[----:B------:R-:W-:Y:S03]  /*38f0*/  LOP3.LUT P2, RZ, R88, 0x20000, RZ, 0xc0, !PT ;  /* 0x0002000058ff7812 */ /* 0x000fe6000784c0ff */
[----:B------:R-:W4:Y:S07]  /*3900*/  @P3 LDG.E.S8.SYS R73, [R84+0x60] ;  /* 0x0000600054493381 */ /* 0x000f2e00001ee300 */
[----:B------:R-:W5:Y:S04]  /*3910*/  @P5 LDG.E.S8.SYS R70, [R78] ;  /* 0x000000004e465381 */ /* 0x000f6800001ee300 */
[----:B------:R-:W5:Y:S01]  /*3920*/  @P5 LDG.E.S8.SYS R69, [R84+0x60] ;  /* 0x0000600054455381 */ /* 0x000f6200001ee300 */
[----:B---3--:R-:W-:Y:S01]  /*3930*/  @P0 IMAD R36, R67, R68, R36 ;  /* 0x0000004443240224 */ /* 0x008fe200078e0224 */
[C---:B------:R-:W-:Y:S01]  /*3940*/  LOP3.LUT P0, RZ, R86.reuse, 0x200000, RZ, 0xc0, !PT ;  /* 0x0020000056ff7812 */ /* 0x040fe2000780c0ff */
[----:B------:R-:W-:Y:S01]  /*3950*/  @P1 IMAD R52, R75, R76, R52 ;  /* 0x0000004c4b341224 */ /* 0x000fe200078e0234 */
[C---:B------:R-:W-:Y:S10]  /*3960*/  LOP3.LUT P1, RZ, R86.reuse, 0x100000, RZ, 0xc0, !PT ;  /* 0x0010000056ff7812 */ /* 0x040ff4000782c0ff */
[----:B------:R-:W3:Y:S04]  /*3970*/  @P0 LDG.E.S8.SYS R76, [R78] ;  /* 0x000000004e4c0381 */ /* 0x000ee800001ee300 */
[----:B------:R-:W3:Y:S04]  /*3980*/  @P1 LDG.E.S8.SYS R68, [R82+0x40] ;  /* 0x0000400052441381 */ /* 0x000ee800001ee300 */
[----:B------:R-:W3:Y:S04]  /*3990*/  @P1 LDG.E.S8.SYS R67, [R84+0x60] ;  /* 0x0000600054431381 */ /* 0x000ee800001ee300 */
[----:B------:R-:W3:Y:S01]  /*39a0*/  @P0 LDG.E.S8.SYS R75, [R84+0x80] ;  /* 0x00008000544b0381 */ /* 0x000ee200001ee300 */
[----:B-----5:R-:W-:Y:S01]  /*39b0*/  @P5 IMAD R5, R69, R70, R5 ;  /* 0x0000004645055224 */ /* 0x020fe200078e0205 */
[----:B------:R-:W-:Y:S01]  /*39c0*/  LOP3.LUT P5, RZ, R86, 0x80000, RZ, 0xc0, !PT ;  /* 0x0008000056ff7812 */ /* 0x000fe200078ac0ff */
[----:B--2---:R-:W-:Y:S01]  /*39d0*/  @P6 IMAD R21, R71, R72, R21 ;  /* 0x0000004847156224 */ /* 0x004fe200078e0215 */
[C---:B------:R-:W-:Y:S01]  /*39e0*/  LOP3.LUT P6, RZ, R88.reuse, 0x200000, RZ, 0xc0, !PT ;  /* 0x0020000058ff7812 */ /* 0x040fe200078cc0ff */
[----:B------:R-:W2:Y:S01]  /*39f0*/  @P4 LDG.E.S8.SYS R72, [R82+0x20] ;  /* 0x0000200052484381 */ /* 0x000ea200001ee300 */
[----:B----4-:R-:W-:Y:S01]  /*3a00*/  @P3 IMAD R37, R73, R74, R37 ;  /* 0x0000004a49253224 */ /* 0x010fe200078e0225 */
[----:B------:R-:W-:Y:S02]  /*3a10*/  LOP3.LUT P3, RZ, R88, 0x400000, RZ, 0xc0, !PT ;  /* 0x0040000058ff7812 */ /* 0x000fe4000786c0ff */
[----:B------:R-:W2:Y:S01]  /*3a20*/  @P4 LDG.E.S8.SYS R71, [R84+0x80] ;  /* 0x0000800054474381 */ /* 0x000ea200001ee300 */
[----:B------:R-:W-:Y:S03]  /*3a30*/  LOP3.LUT R86, R86, 0xfffdffff, RZ, 0xc0, !PT ;  /* 0xfffdffff56567812 */ /* 0x000fe600078ec0ff */
[----:B------:R-:W4:Y:S04]  /*3a40*/  @P2 LDG.E.S8.SYS R74, [R82+0x40] ;  /* 0x00004000524a2381 */ /* 0x000f2800001ee300 */
[----:B------:R-:W5:Y:S04]  /*3a50*/  @P5 LDG.E.S8.SYS R70, [R82] ;  /* 0x0000000052465381 */ /* 0x000f6800001ee300 */
[----:B------:R-:W5:Y:S04]  /*3a60*/  @P5 LDG.E.S8.SYS R69, [R84+0x80] ;  /* 0x0000800054455381 */ /* 0x000f6800001ee300 */
[----:B------:R-:W4:Y:S01]  /*3a70*/  @P2 LDG.E.S8.SYS R73, [R84+0x80] ;  /* 0x0000800054492381 */ /* 0x000f2200001ee300 */
        /* <DEDUP_REMOVED lines=10> */
[----:B------:R-:W3:Y:S04]  /*3b20*/  @P1 LDG.E.S8.SYS R76, [R82] ;  /* 0x00000000524c1381 */ /* 0x000ee800001ee300 */
[----:B------:R-:W3:Y:S01]  /*3b30*/  @P1 LDG.E.S8.SYS R75, [R84+0xa0] ;  /* 0x0000a000544b1381 */ /* 0x000ee200001ee300 */
[----:B-----5:R-:W-:Y:S01]  /*3b40*/  @P5 IMAD R22, R69, R70, R22 ;  /* 0x0000004645165224 */ /* 0x020fe200078e0216 */
[C---:B------:R-:W-:Y:S01]  /*3b50*/  LOP3.LUT P5, RZ, R88.reuse, 0x2000000, RZ, 0xc0, !PT ;  /* 0x0200000058ff7812 */ /* 0x040fe200078ac0ff */
[----:B--2---:R-:W-:Y:S01]  /*3b60*/  @P4 IMAD R38, R71, R72, R38 ;  /* 0x0000004847264224 */ /* 0x004fe200078e0226 */
[----:B------:R-:W2:Y:S01]  /*3b70*/  @P0 LDG.E.S8.SYS R68, [R78] ;  /* 0x000000004e440381 */ /* 0x000ea200001ee300 */
[----:B----4-:R-:W-:Y:S01]  /*3b80*/  @P2 IMAD R54, R73, R74, R54 ;  /* 0x0000004a49362224 */ /* 0x010fe200078e0236 */
[C---:B------:R-:W-:Y:S02]  /*3b90*/  LOP3.LUT P4, RZ, R88.reuse, 0x4000000, RZ, 0xc0, !PT ;  /* 0x0400000058ff7812 */ /* 0x040fe4000788c0ff */
[----:B------:R-:W2:Y:S01]  /*3ba0*/  @P0 LDG.E.S8.SYS R67, [R84+0xa0] ;  /* 0x0000a00054430381 */ /* 0x000ea200001ee300 */
[----:B------:R-:W-:Y:S03]  /*3bb0*/  LOP3.LUT P2, RZ, R88, 0x8000000, RZ, 0xc0, !PT ;  /* 0x0800000058ff7812 */ /* 0x000fe6000784c0ff */
[----:B------:R-:W4:Y:S02]  /*3bc0*/  @P6 LDG.E.S8.SYS R72, [R82+0x40] ;  /* 0x0000400052486381 */ /* 0x000f2400001ee300 */
[----:B------:R-:W-:Y:S02]  /*3bd0*/  @P5 LOP3.LUT R86, R86, 0x10000, RZ, 0xfc, !PT ;  /* 0x0001000056565812 */ /* 0x000fe400078efcff */
[----:B------:R-:W4:Y:S01]  /*3be0*/  @P6 LDG.E.S8.SYS R71, [R84+0xa0] ;  /* 0x0000a00054476381 */ /* 0x000f2200001ee300 */
[----:B------:R-:W-:Y:S03]  /*3bf0*/  LOP3.LUT P5, RZ, R88, 0x100000, RZ, 0xc0, !PT ;  /* 0x0010000058ff7812 */ /* 0x000fe600078ac0ff */
[----:B------:R-:W5:Y:S04]  /*3c00*/  @P3 LDG.E.S8.SYS R74, [R78] ;  /* 0x000000004e4a3381 */ /* 0x000f6800001ee300 */
[----:B------:R-:W5:Y:S05]  /*3c10*/  @P3 LDG.E.S8.SYS R73, [R84+0xc0] ;  /* 0x0000c00054493381 */ /* 0x000f6a00001ee300 */
[----:B------:R-:W4:Y:S04]  /*3c20*/  @P5 LDG.E.S8.SYS R70, [R82+0x20] ;  /* 0x0000200052465381 */ /* 0x000f2800001ee300 */
[----:B------:R-:W4:Y:S01]  /*3c30*/  @P5 LDG.E.S8.SYS R69, [R84+0xa0] ;  /* 0x0000a00054455381 */ /* 0x000f2200001ee300 */
[----:B--2---:R-:W-:Y:S01]  /*3c40*/  @P0 IMAD R7, R67, R68, R7 ;  /* 0x0000004443070224 */ /* 0x004fe200078e0207 */
[C---:B------:R-:W-:Y:S01]  /*3c50*/  LOP3.LUT P0, RZ, R86.reuse, 0x40000, RZ, 0xc0, !PT ;  /* 0x0004000056ff7812 */ /* 0x040fe2000780c0ff */
[----:B---3--:R-:W-:Y:S01]  /*3c60*/  @P1 IMAD R23, R75, R76, R23 ;  /* 0x0000004c4b171224 */ /* 0x008fe200078e0217 */
[C---:B------:R-:W-:Y:S10]  /*3c70*/  LOP3.LUT P1, RZ, R86.reuse, 0x20000, RZ, 0xc0, !PT ;  /* 0x0002000056ff7812 */ /* 0x040ff4000782c0ff */
[----:B------:R-:W2:Y:S04]  /*3c80*/  @P0 LDG.E.S8.SYS R76, [R82+0x20] ;  /* 0x00002000524c0381 */ /* 0x000ea800001ee300 */
[----:B------:R-:W3:Y:S04]  /*3c90*/  @P1 LDG.E.S8.SYS R68, [R82] ;  /* 0x0000000052441381 */ /* 0x000ee800001ee300 */
[----:B------:R-:W3:Y:S04]  /*3ca0*/  @P1 LDG.E.S8.SYS R67, [R84+0xc0] ;  /* 0x0000c00054431381 */ /* 0x000ee800001ee300 */
[----:B------:R-:W2:Y:S01]  /*3cb0*/  @P0 LDG.E.S8.SYS R75, [R84+0xc0] ;  /* 0x0000c000544b0381 */ /* 0x000ea200001ee300 */
[----:B----4-:R-:W-:Y:S01]  /*3cc0*/  @P5 IMAD R39, R69, R70, R39 ;  /* 0x0000004645275224 */ /* 0x010fe200078e0227 */
[----:B------:R-:W-:Y:S01]  /*3cd0*/  LOP3.LUT P5, RZ, R86, 0x10000, RZ, 0xc0, !PT ;  /* 0x0001000056ff7812 */ /* 0x000fe200078ac0ff */
[----:B------:R-:W-:Y:S01]  /*3ce0*/  @P6 IMAD R55, R71, R72, R55 ;  /* 0x0000004847376224 */ /* 0x000fe200078e0237 */
[----:B------:R-:W-:Y:S01]  /*3cf0*/  LOP3.LUT P6, RZ, R88, 0x80000000, RZ, 0xc0, !PT ;  /* 0x8000000058ff7812 */ /* 0x000fe200078cc0ff */
[----:B------:R-:W4:Y:S01]  /*3d00*/  @P4 LDG.E.S8.SYS R72, [R78] ;  /* 0x000000004e484381 */ /* 0x000f2200001ee300 */
[----:B-----5:R-:W-:Y:S01]  /*3d10*/  @P3 IMAD R8, R73, R74, R8 ;  /* 0x0000004a49083224 */ /* 0x020fe200078e0208 */
[----:B------:R-:W-:Y:S02]  /*3d20*/  LOP3.LUT P3, RZ, R87, 0x1, RZ, 0xc0, !PT ;  /* 0x0000000157ff7812 */ /* 0x000fe4000786c0ff */
[----:B------:R-:W4:Y:S01]  /*3d30*/  @P4 LDG.E.S8.SYS R71, [R84+0xe0] ;  /* 0x0000e00054474381 */ /* 0x000f2200001ee300 */
[----:B------:R-:W-:Y:S03]  /*3d40*/  LOP3.LUT R86, R86, 0xffffbfff, RZ, 0xc0, !PT ;  /* 0xffffbfff56567812 */ /* 0x000fe600078ec0ff */
[----:B------:R-:W5:Y:S04]  /*3d50*/  @P2 LDG.E.S8.SYS R74, [R82] ;  /* 0x00000000524a2381 */ /* 0x000f6800001ee300 */
[----:B------:R-:W4:Y:S04]  /*3d60*/  @P5 LDG.E.S8.SYS R70, [R82+0x40] ;  /* 0x0000400052465381 */ /* 0x000f2800001ee300 */
[----:B------:R-:W4:Y:S04]  /*3d70*/  @P5 LDG.E.S8.SYS R69, [R84+0xc0] ;  /* 0x0000c00054455381 */ /* 0x000f2800001ee300 */
[----:B------:R-:W5:Y:S01]  /*3d80*/  @P2 LDG.E.S8.SYS R73, [R84+0xe0] ;  /* 0x0000e00054492381 */ /* 0x000f6200001ee300 */
[----:B---3--:R-:W-:Y:S01]  /*3d90*/  @P1 IMAD R24, R67, R68, R24 ;  /* 0x0000004443181224 */ /* 0x008fe200078e0218 */
[----:B------:R-:W-:Y:S01]  /*3da0*/  LOP3.LUT P1, RZ, R87, 0x2, RZ, 0xc0, !PT ;  /* 0x0000000257ff7812 */ /* 0x000fe2000782c0ff */
[----:B--2---:R-:W-:Y:S01]  /*3db0*/  @P0 IMAD R40, R75, R76, R40 ;  /* 0x0000004c4b280224 */ /* 0x004fe200078e0228 */
[----:B------:R-:W-:Y:S10]  /*3dc0*/  LOP3.LUT P0, RZ, R87, 0x4, RZ, 0xc0, !PT ;  /* 0x0000000457ff7812 */ /* 0x000ff4000780c0ff */
[----:B------:R-:W-:Y:S02]  /*3dd0*/  @P1 LOP3.LUT R86, R86, 0x4000, RZ, 0xfc, !PT ;  /* 0x0000400056561812 */ /* 0x000fe400078efcff */
[----:B------:R-:W-:Y:S02]  /*3de0*/  LOP3.LUT P1, RZ, R88, 0x20000000, RZ, 0xc0, !PT ;  /* 0x2000000058ff7812 */ /* 0x000fe4000782c0ff */
[----:B------:R-:W-:Y:S04]  /*3df0*/  LOP3.LUT R86, R86, 0xffff7fff, RZ, 0xc0, !PT ;  /* 0xffff7fff56567812 */ /* 0x000fe800078ec0ff */
[----:B------:R-:W-:Y:S02]  /*3e00*/  @P0 LOP3.LUT R86, R86, 0x8000, RZ, 0xfc, !PT ;  /* 0x0000800056560812 */ /* 0x000fe400078efcff */
[----:B------:R-:W-:Y:S01]  /*3e10*/  LOP3.LUT P0, RZ, R88, 0x10000000, RZ, 0xc0, !PT ;  /* 0x1000000058ff7812 */ /* 0x000fe2000780c0ff */
[----:B----4-:R-:W-:Y:S01]  /*3e20*/  @P5 IMAD R56, R69, R70, R56 ;  /* 0x0000004645385224 */ /* 0x010fe200078e0238 */
[----:B------:R-:W-:Y:S02]  /*3e30*/  LOP3.LUT P5, RZ, R87, 0x8, RZ, 0xc0, !PT ;  /* 0x0000000857ff7812 */ /* 0x000fe400078ac0ff */
[----:B------:R-:W2:Y:S01]  /*3e40*/  @P1 LDG.E.S8.SYS R76, [R82+0x40] ;  /* 0x00004000524c1381 */ /* 0x000ea200001ee300 */
[----:B------:R-:W-:Y:S01]  /*3e50*/  @P4 IMAD R9, R71, R72, R9 ;  /* 0x0000004847094224 */ /* 0x000fe200078e0209 */
[----:B------:R-:W-:Y:S01]  /*3e60*/  LOP3.LUT P4, RZ, R87, 0x10, RZ, 0xc0, !PT ;  /* 0x0000001057ff7812 */ /* 0x000fe2000788c0ff */
[----:B-----5:R-:W-:Y:S01]  /*3e70*/  @P2 IMAD R25, R73, R74, R25 ;  /* 0x0000004a49192224 */ /* 0x020fe200078e0219 */
[----:B------:R-:W2:Y:S01]  /*3e80*/  @P1 LDG.E.S8.SYS R75, [R84+0xe0] ;  /* 0x0000e000544b1381 */ /* 0x000ea200001ee300 */
[----:B------:R-:W-:Y:S02]  /*3e90*/  LOP3.LUT P2, RZ, R87, 0x20, RZ, 0xc0, !PT ;  /* 0x0000002057ff7812 */ /* 0x000fe4000784c0ff */
[----:B------:R-:W-:Y:S01]  /*3ea0*/  LOP3.LUT R86, R86, 0xffffdfff, RZ, 0xc0, !PT ;  /* 0xffffdfff56567812 */ /* 0x000fe200078ec0ff */
[----:B------:R-:W3:Y:S03]  /*3eb0*/  @P0 LDG.E.S8.SYS R68, [R82+0x20] ;  /* 0x0000200052440381 */ /* 0x000ee600001ee300 */
[----:B------:R-:W-:Y:S01]  /*3ec0*/  @P5 LOP3.LUT R86, R86, 0x2000, RZ, 0xfc, !PT ;  /* 0x0000200056565812 */ /* 0x000fe200078efcff */
[----:B------:R-:W3:Y:S01]  /*3ed0*/  @P0 LDG.E.S8.SYS R67, [R84+0xe0] ;  /* 0x0000e00054430381 */ /* 0x000ee200001ee300 */
[----:B------:R-:W-:Y:S03]  /*3ee0*/  LOP3.LUT P5, RZ, R88, 0x40000000, RZ, 0xc0, !PT ;  /* 0x4000000058ff7812 */ /* 0x000fe600078ac0ff */
[----:B------:R-:W4:Y:S04]  /*3ef0*/  @P6 LDG.E.S8.SYS R72, [R82] ;  /* 0x0000000052486381 */ /* 0x000f2800001ee300 */
[----:B------:R-:W4:Y:S04]  /*3f00*/  @P6 LDG.E.S8.SYS R71, [R84+0x100] ;  /* 0x0001000054476381 */ /* 0x000f2800001ee300 */
[----:B------:R-:W5:Y:S04]  /*3f10*/  @P3 LDG.E.S8.SYS R74, [R82+0x20] ;  /* 0x00002000524a3381 */ /* 0x000f6800001ee300 */
[----:B------:R-:W4:Y:S04]  /*3f20*/  @P5 LDG.E.S8.SYS R70, [R78] ;  /* 0x000000004e465381 */ /* 0x000f2800001ee300 */
[----:B------:R-:W4:Y:S04]  /*3f30*/  @P5 LDG.E.S8.SYS R69, [R84+0x100] ;  /* 0x0001000054455381 */ /* 0x000f2800001ee300 */
[----:B------:R-:W5:Y:S01]  /*3f40*/  @P3 LDG.E.S8.SYS R73, [R84+0x100] ;  /* 0x0001000054493381 */ /* 0x000f6200001ee300 */
[----:B---3--:R-:W-:Y:S01]  /*3f50*/  @P0 IMAD R41, R67, R68, R41 ;  /* 0x0000004443290224 */ /* 0x008fe200078e0229 */
[C---:B------:R-:W-:Y:S01]  /*3f60*/  LOP3.LUT P0, RZ, R86.reuse, 0x8000, RZ, 0xc0, !PT ;  /* 0x0000800056ff7812 */ /* 0x040fe2000780c0ff */
[----:B--2---:R-:W-:Y:S01]  /*3f70*/  @P1 IMAD R57, R75, R76, R57 ;  /* 0x0000004c4b391224 */ /* 0x004fe200078e0239 */
[C---:B------:R-:W-:Y:S10]  /*3f80*/  LOP3.LUT P1, RZ, R86.reuse, 0x4000, RZ, 0xc0, !PT ;  /* 0x0000400056ff7812 */ /* 0x040ff4000782c0ff */
[----:B------:R-:W2:Y:S04]  /*3f90*/  @P0 LDG.E.S8.SYS R76, [R78] ;  /* 0x000000004e4c0381 */ /* 0x000ea800001ee300 */
[----:B------:R-:W3:Y:S01]  /*3fa0*/  @P1 LDG.E.S8.SYS R68, [R82+0x40] ;  /* 0x0000400052441381 */ /* 0x000ee200001ee300 */
[----:B----4-:R-:W-:Y:S03]  /*3fb0*/  @P5 IMAD R10, R69, R70, R10 ;  /* 0x00000046450a5224 */ /* 0x010fe600078e020a */
[----:B------:R-:W3:Y:S01]  /*3fc0*/  @P1 LDG.E.S8.SYS R67, [R84+0x100] ;  /* 0x0001000054431381 */ /* 0x000ee200001ee300 */
[C---:B------:R-:W-:Y:S01]  /*3fd0*/  LOP3.LUT P5, RZ, R86.reuse, 0x2000, RZ, 0xc0, !PT ;  /* 0x0000200056ff7812 */ /* 0x040fe200078ac0ff */
[----:B------:R-:W-:Y:S01]  /*3fe0*/  @P6 IMAD R26, R71, R72, R26 ;  /* 0x00000048471a6224 */ /* 0x000fe200078e021a */
[----:B------:R-:W-:Y:S01]  /*3ff0*/  LOP3.LUT P6, RZ, R87, 0x200, RZ, 0xc0, !PT ;  /* 0x0000020057ff7812 */ /* 0x000fe200078cc0ff */
[----:B------:R-:W2:Y:S01]  /*4000*/  @P0 LDG.E.S8.SYS R75, [R84+0x120] ;  /* 0x00012000544b0381 */ /* 0x000ea200001ee300 */
[----:B-----5:R-:W-:Y:S01]  /*4010*/  @P3 IMAD R42, R73, R74, R42 ;  /* 0x0000004a492a3224 */ /* 0x020fe200078e022a */
[----:B------:R-:W-:Y:S02]  /*4020*/  LOP3.LUT P3, RZ, R87, 0x400, RZ, 0xc0, !PT ;  /* 0x0000040057ff7812 */ /* 0x000fe4000786c0ff */
[----:B------:R-:W4:Y:S01]  /*4030*/  @P4 LDG.E.S8.SYS R72, [R82+0x20] ;  /* 0x0000200052484381 */ /* 0x000f2200001ee300 */
[----:B------:R-:W-:Y:S03]  /*4040*/  LOP3.LUT R86, R86, 0xfffff7ff, RZ, 0xc0, !PT ;  /* 0xfffff7ff56567812 */ /* 0x000fe600078ec0ff */
[----:B------:R-:W4:Y:S04]  /*4050*/  @P4 LDG.E.S8.SYS R71, [R84+0x120] ;  /* 0x0001200054474381 */ /* 0x000f2800001ee300 */
[----:B------:R-:W5:Y:S04]  /*4060*/  @P5 LDG.E.S8.SYS R70, [R82] ;  /* 0x0000000052465381 */ /* 0x000f6800001ee300 */
[----:B------:R-:W5:Y:S04]  /*4070*/  @P5 LDG.E.S8.SYS R69, [R84+0x120] ;  /* 0x0001200054455381 */ /* 0x000f6800001ee300 */
[----:B------:R-:W4:Y:S04]  /*4080*/  @P2 LDG.E.S8.SYS R74, [R82+0x40] ;  /* 0x00004000524a2381 */ /* 0x000f2800001ee300 */
[----:B------:R-:W4:Y:S01]  /*4090*/  @P2 LDG.E.S8.SYS R73, [R84+0x120] ;  /* 0x0001200054492381 */ /* 0x000f2200001ee300 */
[----:B---3--:R-:W-:Y:S01]  /*40a0*/  @P1 IMAD R58, R67, R68, R58 ;  /* 0x00000044433a1224 */ /* 0x008fe200078e023a */
[----:B------:R-:W-:Y:S01]  /*40b0*/  LOP3.LUT P1, RZ, R87, 0x800, RZ, 0xc0, !PT ;  /* 0x0000080057ff7812 */ /* 0x000fe2000782c0ff */
[----:B--2---:R-:W-:Y:S01]  /*40c0*/  @P0 IMAD R11, R75, R76, R11 ;  /* 0x0000004c4b0b0224 */ /* 0x004fe200078e020b */
[C---:B------:R-:W-:Y:S10]  /*40d0*/  LOP3.LUT P0, RZ, R87.reuse, 0x1000, RZ, 0xc0, !PT ;  /* 0x0000100057ff7812 */ /* 0x040ff4000780c0ff */
[----:B------:R-:W-:Y:S02]  /*40e0*/  @P1 LOP3.LUT R86, R86, 0x800, RZ, 0xfc, !PT ;  /* 0x0000080056561812 */ /* 0x000fe400078efcff */
[----:B------:R-:W-:Y:S02]  /*40f0*/  LOP3.LUT P1, RZ, R87, 0x80, RZ, 0xc0, !PT ;  /* 0x0000008057ff7812 */ /* 0x000fe4000782c0ff */
[----:B------:R-:W-:Y:S01]  /*4100*/  LOP3.LUT R86, R86, 0xffffefff, RZ, 0xc0, !PT ;  /* 0xffffefff56567812 */ /* 0x000fe200078ec0ff */
[----:B-----5:R-:W-:Y:S03]  /*4110*/  @P5 IMAD R27, R69, R70, R27 ;  /* 0x00000046451b5224 */ /* 0x020fe600078e021b */
[----:B------:R-:W-:Y:S01]  /*4120*/  @P0 LOP3.LUT R86, R86, 0x1000, RZ, 0xfc, !PT ;  /* 0x0000100056560812 */ /* 0x000fe200078efcff */
[----:B----4-:R-:W-:Y:S01]  /*4130*/  @P4 IMAD R43, R71, R72, R43 ;  /* 0x00000048472b4224 */ /* 0x010fe200078e022b */
[C---:B------:R-:W-:Y:S01]  /*4140*/  LOP3.LUT P0, RZ, R87.reuse, 0x40, RZ, 0xc0, !PT ;  /* 0x0000004057ff7812 */ /* 0x040fe2000780c0ff */
[----:B------:R-:W2:Y:S01]  /*4150*/  @P6 LDG.E.S8.SYS R72, [R82+0x40] ;  /* 0x0000400052486381 */ /* 0x000ea200001ee300 */
[C---:B------:R-:W-:Y:S02]  /*4160*/  LOP3.LUT P4, RZ, R87.reuse, 0x4000, RZ, 0xc0, !PT ;  /* 0x0000400057ff7812 */ /* 0x040fe4000788c0ff */
[----:B------:R-:W-:Y:S01]  /*4170*/  LOP3.LUT P5, RZ, R87, 0x2000, RZ, 0xc0, !PT ;  /* 0x0000200057ff7812 */ /* 0x000fe200078ac0ff */
[----:B------:R-:W3:Y:S01]  /*4180*/  @P1 LDG.E.S8.SYS R76, [R82] ;  /* 0x00000000524c1381 */ /* 0x000ee200001ee300 */
[----:B------:R-:W-:Y:S01]  /*4190*/  @P2 IMAD R59, R73, R74, R59 ;  /* 0x0000004a493b2224 */ /* 0x000fe200078e023b */
[C---:B------:R-:W-:Y:S02]  /*41a0*/  LOP3.LUT P2, RZ, R87.reuse, 0x8000, RZ, 0xc0, !PT ;  /* 0x0000800057ff7812 */ /* 0x040fe4000784c0ff */
[----:B------:R-:W3:Y:S01]  /*41b0*/  @P1 LDG.E.S8.SYS R75, [R84+0x140] ;  /* 0x00014000544b1381 */ /* 0x000ee200001ee300 */
[----:B------:R-:W-:Y:S03]  /*41c0*/  LOP3.LUT R86, R86, 0xfffffbff, RZ, 0xc0, !PT ;  /* 0xfffffbff56567812 */ /* 0x000fe600078ec0ff */
[----:B------:R-:W4:Y:S03]  /*41d0*/  @P0 LDG.E.S8.SYS R68, [R78] ;  /* 0x000000004e440381 */ /* 0x000f2600001ee300 */
[----:B------:R-:W-:Y:S01]  /*41e0*/  @P5 LOP3.LUT R86, R86, 0x400, RZ, 0xfc, !PT ;  /* 0x0000040056565812 */ /* 0x000fe200078efcff */
[----:B------:R-:W4:Y:S01]  /*41f0*/  @P0 LDG.E.S8.SYS R67, [R84+0x140] ;  /* 0x0001400054430381 */ /* 0x000f2200001ee300 */
[----:B------:R-:W-:Y:S03]  /*4200*/  LOP3.LUT P5, RZ, R87, 0x100, RZ, 0xc0, !PT ;  /* 0x0000010057ff7812 */ /* 0x000fe600078ac0ff */
[----:B------:R-:W2:Y:S04]  /*4210*/  @P6 LDG.E.S8.SYS R71, [R84+0x140] ;  /* 0x0001400054476381 */ /* 0x000ea800001ee300 */
[----:B------:R-:W5:Y:S04]  /*4220*/  @P3 LDG.E.S8.SYS R74, [R78] ;  /* 0x000000004e4a3381 */ /* 0x000f6800001ee300 */
[----:B------:R-:W5:Y:S04]  /*4230*/  @P3 LDG.E.S8.SYS R73, [R84+0x160] ;  /* 0x0001600054493381 */ /* 0x000f6800001ee300 */
[----:B------:R-:W2:Y:S04]  /*4240*/  @P5 LDG.E.S8.SYS R70, [R82+0x20] ;  /* 0x0000200052465381 */ /* 0x000ea800001ee300 */
[----:B------:R-:W2:Y:S01]  /*4250*/  @P5 LDG.E.S8.SYS R69, [R84+0x140] ;  /* 0x0001400054455381 */ /* 0x000ea200001ee300 */
[----:B----4-:R-:W-:Y:S01]  /*4260*/  @P0 IMAD R12, R67, R68, R12 ;  /* 0x00000044430c0224 */ /* 0x010fe200078e020c */
[C---:B------:R-:W-:Y:S01]  /*4270*/  LOP3.LUT P0, RZ, R86.reuse, 0x1000, RZ, 0xc0, !PT ;  /* 0x0000100056ff7812 */ /* 0x040fe2000780c0ff */
[----:B---3--:R-:W-:Y:S01]  /*4280*/  @P1 IMAD R28, R75, R76, R28 ;  /* 0x0000004c4b1c1224 */ /* 0x008fe200078e021c */
[C---:B------:R-:W-:Y:S10]  /*4290*/  LOP3.LUT P1, RZ, R86.reuse, 0x800, RZ, 0xc0, !PT ;  /* 0x0000080056ff7812 */ /* 0x040ff4000782c0ff */
[----:B------:R-:W3:Y:S04]  /*42a0*/  @P0 LDG.E.S8.SYS R76, [R82+0x20] ;  /* 0x00002000524c0381 */ /* 0x000ee800001ee300 */
[----:B------:R-:W4:Y:S01]  /*42b0*/  @P1 LDG.E.S8.SYS R68, [R82] ;  /* 0x0000000052441381 */ /* 0x000f2200001ee300 */
[----:B--2---:R-:W-:Y:S03]  /*42c0*/  @P5 IMAD R44, R69, R70, R44 ;  /* 0x00000046452c5224 */ /* 0x004fe600078e022c */
[----:B------:R-:W4:Y:S01]  /*42d0*/  @P1 LDG.E.S8.SYS R67, [R84+0x160] ;  /* 0x0001600054431381 */ /* 0x000f2200001ee300 */
[----:B------:R-:W-:Y:S01]  /*42e0*/  @P6 IMAD R60, R71, R72, R60 ;  /* 0x00000048473c6224 */ /* 0x000fe200078e023c */
[C---:B------:R-:W-:Y:S01]  /*42f0*/  LOP3.LUT P5, RZ, R86.reuse, 0x400, RZ, 0xc0, !PT ;  /* 0x0000040056ff7812 */ /* 0x040fe200078ac0ff */
[----:B-----5:R-:W-:Y:S01]  /*4300*/  @P3 IMAD R13, R73, R74, R13 ;  /* 0x0000004a490d3224 */ /* 0x020fe200078e020d */
[----:B------:R-:W3:Y:S01]  /*4310*/  @P0 LDG.E.S8.SYS R75, [R84+0x160] ;  /* 0x00016000544b0381 */ /* 0x000ee200001ee300 */
[C---:B------:R-:W-:Y:S02]  /*4320*/  LOP3.LUT P3, RZ, R87.reuse, 0x400000, RZ, 0xc0, !PT ;  /* 0x0040000057ff7812 */ /* 0x040fe4000786c0ff */
[----:B------:R-:W-:Y:S01]  /*4330*/  LOP3.LUT R86, R86, 0xfffffeff, RZ, 0xc0, !PT ;  /* 0xfffffeff56567812 */ /* 0x000fe200078ec0ff */
[----:B------:R0:W2:Y:S01]  /*4340*/  @P4 LDG.E.S8.SYS R72, [R78] ;  /* 0x000000004e484381 */ /* 0x0000a200001ee300 */
[C---:B------:R-:W-:Y:S03]  /*4350*/  LOP3.LUT P6, RZ, R87.reuse, 0x80000, RZ, 0xc0, !PT ;  /* 0x0008000057ff7812 */ /* 0x040fe600078cc0ff */
[----:B------:R-:W2:Y:S01]  /*4360*/  @P4 LDG.E.S8.SYS R71, [R84+0x180] ;  /* 0x0001800054474381 */ /* 0x000ea200001ee300 */
[C---:B------:R-:W-:Y:S03]  /*4370*/  LOP3.LUT P4, RZ, R87.reuse, 0x200000, RZ, 0xc0, !PT ;  /* 0x0020000057ff7812 */ /* 0x040fe6000788c0ff */
[----:B------:R-:W5:Y:S01]  /*4380*/  @P5 LDG.E.S8.SYS R70, [R82+0x40] ;  /* 0x0000400052465381 */ /* 0x000f6200001ee300 */
[----:B------:R-:W-:Y:S02]  /*4390*/  @P3 LOP3.LUT R86, R86, 0x100, RZ, 0xfc, !PT ;  /* 0x0000010056563812 */ /* 0x000fe400078efcff */
[C---:B------:R-:W-:Y:S01]  /*43a0*/  LOP3.LUT P3, RZ, R87.reuse, 0x20000, RZ, 0xc0, !PT ;  /* 0x0002000057ff7812 */ /* 0x040fe2000786c0ff */
[----:B------:R-:W5:Y:S01]  /*43b0*/  @P5 LDG.E.S8.SYS R69, [R84+0x160] ;  /* 0x0001600054455381 */ /* 0x000f6200001ee300 */
[----:B------:R-:W-:Y:S02]  /*43c0*/  LOP3.LUT R86, R86, 0xfffffdff, RZ, 0xc0, !PT ;  /* 0xfffffdff56567812 */ /* 0x000fe400078ec0ff */
[C---:B------:R-:W-:Y:S01]  /*43d0*/  LOP3.LUT P5, RZ, R87.reuse, 0x100000, RZ, 0xc0, !PT ;  /* 0x0010000057ff7812 */ /* 0x040fe200078ac0ff */
[----:B------:R-:W2:Y:S04]  /*43e0*/  @P2 LDG.E.S8.SYS R74, [R82] ;  /* 0x00000000524a2381 */ /* 0x000ea800001ee300 */
[----:B------:R-:W2:Y:S01]  /*43f0*/  @P2 LDG.E.S8.SYS R73, [R84+0x180] ;  /* 0x0001800054492381 */ /* 0x000ea200001ee300 */
[C---:B------:R-:W-:Y:S02]  /*4400*/  LOP3.LUT P2, RZ, R87.reuse, 0x800000, RZ, 0xc0, !PT ;  /* 0x0080000057ff7812 */ /* 0x040fe4000784c0ff */
[----:B------:R-:W-:Y:S02]  /*4410*/  @P3 LOP3.LUT R86, R86, 0x200, RZ, 0xfc, !PT ;  /* 0x0000020056563812 */ /* 0x000fe400078efcff */
[C---:B------:R-:W-:Y:S02]  /*4420*/  LOP3.LUT P3, RZ, R87.reuse, 0x10000, RZ, 0xc0, !PT ;  /* 0x0001000057ff7812 */ /* 0x040fe4000786c0ff */
[----:B------:R-:W-:Y:S04]  /*4430*/  LOP3.LUT R86, R86, 0xffffffdf, RZ, 0xc0, !PT ;  /* 0xffffffdf56567812 */ /* 0x000fe800078ec0ff */
[----:B------:R-:W-:Y:S02]  /*4440*/  @P6 LOP3.LUT R86, R86, 0x20, RZ, 0xfc, !PT ;  /* 0x0000002056566812 */ /* 0x000fe400078efcff */
[C---:B------:R-:W-:Y:S02]  /*4450*/  LOP3.LUT P6, RZ, R87.reuse, 0x8000, RZ, 0xc0, !PT ;  /* 0x0000800057ff7812 */ /* 0x040fe400078cc0ff */
[----:B------:R-:W-:Y:S10]  /*4460*/  LOP3.LUT R86, R86, 0xffffffbf, RZ, 0xc0, !PT ;  /* 0xffffffbf56567812 */ /* 0x000ff400078ec0ff */
[----:B------:R-:W-:Y:S02]  /*4470*/  @P6 LOP3.LUT R86, R86, 0x40, RZ, 0xfc, !PT ;  /* 0x0000004056566812 */ /* 0x000fe400078efcff */
[C---:B------:R-:W-:Y:S02]  /*4480*/  LOP3.LUT P6, RZ, R87.reuse, 0x4000, RZ, 0xc0, !PT ;  /* 0x0000400057ff7812 */ /* 0x040fe400078cc0ff */
[----:B------:R-:W-:Y:S10]  /*4490*/  LOP3.LUT R86, R86, 0xffffff7f, RZ, 0xc0, !PT ;  /* 0xffffff7f56567812 */ /* 0x000ff400078ec0ff */
[----:B------:R-:W-:Y:S02]  /*44a0*/  @P6 LOP3.LUT R86, R86, 0x80, RZ, 0xfc, !PT ;  /* 0x0000008056566812 */ /* 0x000fe400078efcff */
[----:B------:R-:W-:Y:S02]  /*44b0*/  LOP3.LUT P6, RZ, R87, 0x2000, RZ, 0xc0, !PT ;  /* 0x0000200057ff7812 */ /* 0x000fe400078cc0ff */
[----:B------:R-:W-:Y:S01]  /*44c0*/  LOP3.LUT R86, R86, 0xffffffef, RZ, 0xc0, !PT ;  /* 0xffffffef56567812 */ /* 0x000fe200078ec0ff */
[----:B----4-:R-:W-:Y:S01]  /*44d0*/  @P1 IMAD R29, R67, R68, R29 ;  /* 0x00000044431d1224 */ /* 0x010fe200078e021d */
[----:B------:R-:W-:Y:S01]  /*44e0*/  LOP3.LUT P1, RZ, R87, 0x1000000, RZ, 0xc0, !PT ;  /* 0x0100000057ff7812 */ /* 0x000fe2000782c0ff */
[----:B------:R1:W4:Y:S01]  /*44f0*/  @P3 LDG.E.S8.SYS R68, [R82+0x20] ;  /* 0x0000200052443381 */ /* 0x00032200001ee300 */
[----:B---3--:R-:W-:Y:S01]  /*4500*/  @P0 IMAD R45, R75, R76, R45 ;  /* 0x0000004c4b2d0224 */ /* 0x008fe200078e022d */
[C---:B------:R-:W-:Y:S02]  /*4510*/  LOP3.LUT P0, RZ, R87.reuse, 0x2000000, RZ, 0xc0, !PT ;  /* 0x0200000057ff7812 */ /* 0x040fe4000780c0ff */
[----:B------:R-:W4:Y:S07]  /*4520*/  @P3 LDG.E.S8.SYS R67, [R84+0x180] ;  /* 0x0001800054433381 */ /* 0x000f2e00001ee300 */
[----:B------:R1:W3:Y:S03]  /*4530*/  @P1 LDG.E.S8.SYS R80, [R82+0x20] ;  /* 0x0000200052501381 */ /* 0x0002e600001ee300 */
[----:B------:R-:W-:Y:S02]  /*4540*/  @P0 LOP3.LUT R86, R86, 0x10, RZ, 0xfc, !PT ;  /* 0x0000001056560812 */ /* 0x000fe400078efcff */
[----:B------:R-:W-:Y:S01]  /*4550*/  LOP3.LUT P0, RZ, R87, 0x40000, RZ, 0xc0, !PT ;  /* 0x0004000057ff7812 */ /* 0x000fe2000780c0ff */
[----:B-----5:R-:W-:Y:S01]  /*4560*/  @P6 IMAD R61, R69, R70, R61 ;  /* 0x00000046453d6224 */ /* 0x020fe200078e023d */
[C---:B------:R-:W-:Y:S10]  /*4570*/  LOP3.LUT P3, RZ, R86.reuse, 0x200, RZ, 0xc0, !PT ;  /* 0x0000020056ff7812 */ /* 0x040ff4000786c0ff */
[----:B------:R0:W5:Y:S04]  /*4580*/  @P0 LDG.E.S8.SYS R77, [R78] ;  /* 0x000000004e4d0381 */ /* 0x00016800001ee300 */
[----:B------:R1:W3:Y:S04]  /*4590*/  @P3 LDG.E.S8.SYS R76, [R82+0x40] ;  /* 0x00004000524c3381 */ /* 0x0002e800001ee300 */
[----:B------:R-:W3:Y:S01]  /*45a0*/  @P3 LDG.E.S8.SYS R75, [R84+0x180] ;  /* 0x00018000544b3381 */ /* 0x000ee200001ee300 */
[C---:B------:R-:W-:Y:S02]  /*45b0*/  LOP3.LUT P3, RZ, R86.reuse, 0x100, RZ, 0xc0, !PT ;  /* 0x0000010056ff7812 */ /* 0x040fe4000786c0ff */
[----:B------:R-:W-:Y:S01]  /*45c0*/  LOP3.LUT R86, R86, 0xfffffffb, RZ, 0xc0, !PT ;  /* 0xfffffffb56567812 */ /* 0x000fe200078ec0ff */
[----:B------:R-:W5:Y:S09]  /*45d0*/  @P0 LDG.E.S8.SYS R69, [R84+0x1a0] ;  /* 0x0001a00054450381 */ /* 0x000f7200001ee300 */
[----:B0-----:R0:W5:Y:S01]  /*45e0*/  @P3 LDG.E.S8.SYS R78, [R78] ;  /* 0x000000004e4e3381 */ /* 0x00116200001ee300 */
[----:B------:R-:W-:Y:S02]  /*45f0*/  @P3 LOP3.LUT R86, R86, 0x4, RZ, 0xfc, !PT ;  /* 0x0000000456563812 */ /* 0x000fe400078efcff */
[C---:B------:R-:W-:Y:S02]  /*4600*/  LOP3.LUT P3, RZ, R87.reuse, 0x20000, RZ, 0xc0, !PT ;  /* 0x0002000057ff7812 */ /* 0x040fe4000786c0ff */
[----:B------:R-:W-:Y:S01]  /*4610*/  LOP3.LUT R86, R86, 0xfffffff7, RZ, 0xc0, !PT ;  /* 0xfffffff756567812 */ /* 0x000fe200078ec0ff */
[----:B0-----:R1:W5:Y:S09]  /*4620*/  @P2 LDG.E.S8.SYS R79, [R82] ;  /* 0x00000000524f2381 */ /* 0x00137200001ee300 */
[----:B------:R-:W-:Y:S02]  /*4630*/  @P3 LOP3.LUT R86, R86, 0x8, RZ, 0xfc, !PT ;  /* 0x0000000856563812 */ /* 0x000fe400078efcff */
[----:B------:R-:W-:Y:S02]  /*4640*/  LOP3.LUT P3, RZ, R87, 0x10000, RZ, 0xc0, !PT ;  /* 0x0001000057ff7812 */ /* 0x000fe4000786c0ff */
[C---:B------:R-:W-:Y:S02]  /*4650*/  LOP3.LUT P6, RZ, R86.reuse, 0x80, RZ, 0xc0, !PT ;  /* 0x0000008056ff7812 */ /* 0x040fe400078cc0ff */
[C---:B------:R-:W-:Y:S10]  /*4660*/  LOP3.LUT P0, RZ, R86.reuse, 0x10, RZ, 0xc0, !PT ;  /* 0x0000001056ff7812 */ /* 0x040ff4000780c0ff */
[----:B--2---:R-:W-:Y:S01]  /*4670*/  @P6 IMAD R14, R71, R72, R14 ;  /* 0x00000048470e6224 */ /* 0x004fe200078e020e */
[C---:B------:R-:W-:Y:S01]  /*4680*/  LOP3.LUT P6, RZ, R86.reuse, 0x40, RZ, 0xc0, !PT ;  /* 0x0000004056ff7812 */ /* 0x040fe200078cc0ff */
[----:B------:R1:W2:Y:S04]  /*4690*/  @P5 LDG.E.S8.SYS R72, [R82+0x20] ;  /* 0x0000200052485381 */ /* 0x0002a800001ee300 */
[----:B------:R-:W2:Y:S07]  /*46a0*/  @P0 LDG.E.S8.SYS R81, [R84+0x1c0] ;  /* 0x0001c00054510381 */ /* 0x000eae00001ee300 */
[----:B------:R-:W-:Y:S01]  /*46b0*/  @P6 IMAD R30, R73, R74, R30 ;  /* 0x0000004a491e6224 */ /* 0x000fe200078e021e */
[C---:B------:R-:W-:Y:S01]  /*46c0*/  LOP3.LUT P6, RZ, R86.reuse, 0x20, RZ, 0xc0, !PT ;  /* 0x0000002056ff7812 */ /* 0x040fe200078cc0ff */
[----:B------:R1:W2:Y:S01]  /*46d0*/  @P4 LDG.E.S8.SYS R73, [R82+0x40] ;  /* 0x0000400052494381 */ /* 0x0002a200001ee300 */
[----:B------:R-:W-:Y:S10]  /*46e0*/  LOP3.LUT R86, R86, 0xfffffffd, RZ, 0xc0, !PT ;  /* 0xfffffffd56567812 */ /* 0x000ff400078ec0ff */
[----:B------:R1:W2:Y:S01]  /*46f0*/  @P6 LDG.E.S8.SYS R71, [R82] ;  /* 0x0000000052476381 */ /* 0x0002a200001ee300 */
[----:B------:R-:W-:Y:S03]  /*4700*/  @P6 LOP3.LUT R86, R86, 0x2, RZ, 0xfc, !PT ;  /* 0x0000000256566812 */ /* 0x000fe600078efcff */
[----:B------:R-:W2:Y:S01]  /*4710*/  @P6 LDG.E.S8.SYS R70, [R84+0x1a0] ;  /* 0x0001a00054466381 */ /* 0x000ea200001ee300 */
[----:B------:R-:W-:Y:S03]  /*4720*/  LOP3.LUT P6, RZ, R87, 0x40000, RZ, 0xc0, !PT ;  /* 0x0004000057ff7812 */ /* 0x000fe600078cc0ff */
[----:B-1----:R-:W2:Y:S01]  /*4730*/  @P0 LDG.E.S8.SYS R82, [R82+0x40] ;  /* 0x0000400052520381 */ /* 0x002ea200001ee300 */
[----:B----4-:R-:W-:Y:S01]  /*4740*/  @P3 IMAD R46, R67, R68, R46 ;  /* 0x00000044432e3224 */ /* 0x010fe200078e022e */
[C---:B------:R-:W-:Y:S02]  /*4750*/  LOP3.LUT P3, RZ, R86.reuse, 0x8, RZ, 0xc0, !PT ;  /* 0x0000000856ff7812 */ /* 0x040fe4000786c0ff */
[----:B------:R-:W4:Y:S04]  /*4760*/  @P5 LDG.E.S8.SYS R67, [R84+0x1a0] ;  /* 0x0001a00054435381 */ /* 0x000f2800001ee300 */
[----:B------:R-:W4:Y:S06]  /*4770*/  @P4 LDG.E.S8.SYS R68, [R84+0x1a0] ;  /* 0x0001a00054444381 */ /* 0x000f2c00001ee300 */
[----:B---3--:R-:W-:Y:S01]  /*4780*/  @P3 IMAD R62, R75, R76, R62 ;  /* 0x0000004c4b3e3224 */ /* 0x008fe200078e023e */
[C---:B------:R-:W-:Y:S01]  /*4790*/  LOP3.LUT P3, RZ, R86.reuse, 0x4, RZ, 0xc0, !PT ;  /* 0x0000000456ff7812 */ /* 0x040fe2000786c0ff */
[----:B------:R-:W3:Y:S01]  /*47a0*/  @P2 LDG.E.S8.SYS R75, [R84+0x1c0] ;  /* 0x0001c000544b2381 */ /* 0x000ee200001ee300 */
[----:B-----5:R-:W-:Y:S01]  /*47b0*/  @P6 IMAD R15, R69, R77, R15 ;  /* 0x0000004d450f6224 */ /* 0x020fe200078e020f */
[----:B------:R-:W-:Y:S02]  /*47c0*/  LOP3.LUT P6, RZ, R86, 0x2, RZ, 0xc0, !PT ;  /* 0x0000000256ff7812 */ /* 0x000fe400078cc0ff */
[----:B------:R-:W5:Y:S07]  /*47d0*/  @P1 LDG.E.S8.SYS R76, [R84+0x1c0] ;  /* 0x0001c000544c1381 */ /* 0x000f6e00001ee300 */
[----:B------:R-:W3:Y:S03]  /*47e0*/  @P3 LDG.E.S8.SYS R74, [R84+0x1c0] ;  /* 0x0001c000544a3381 */ /* 0x000ee600001ee300 */
[----:B--2---:R-:W-:Y:S01]  /*47f0*/  @P6 IMAD R31, R70, R71, R31 ;  /* 0x00000047461f6224 */ /* 0x004fe200078e021f */
[----:B------:R-:W-:Y:S01]  /*4800*/  LOP3.LUT P6, RZ, R86, 0x1, RZ, 0xc0, !PT ;  /* 0x0000000156ff7812 */ /* 0x000fe200078cc0ff */
[----:B----4-:R-:W-:Y:S01]  /*4810*/  @P5 IMAD R47, R67, R72, R47 ;  /* 0x00000048432f5224 */ /* 0x010fe200078e022f */
[C---:B------:R-:W-:Y:S01]  /*4820*/  LOP3.LUT P5, RZ, R87.reuse, 0x80000000, RZ, 0xc0, !PT ;  /* 0x8000000057ff7812 */ /* 0x040fe200078ac0ff */
[----:B------:R-:W-:Y:S01]  /*4830*/  @P4 IMAD R63, R68, R73, R63 ;  /* 0x00000049443f4224 */ /* 0x000fe200078e023f */
[C---:B------:R-:W-:Y:S01]  /*4840*/  LOP3.LUT P4, RZ, R87.reuse, 0x40000000, RZ, 0xc0, !PT ;  /* 0x4000000057ff7812 */ /* 0x040fe2000788c0ff */
[----:B---3--:R-:W-:Y:S01]  /*4850*/  @P3 IMAD R16, R74, R78, R16 ;  /* 0x0000004e4a103224 */ /* 0x008fe200078e0210 */
[----:B------:R-:W-:Y:S01]  /*4860*/  LOP3.LUT P3, RZ, R87, 0x20000000, RZ, 0xc0, !PT ;  /* 0x2000000057ff7812 */ /* 0x000fe2000786c0ff */
[----:B------:R-:W-:Y:S01]  /*4870*/  @P2 IMAD R32, R75, R79, R32 ;  /* 0x0000004f4b202224 */ /* 0x000fe200078e0220 */
[C---:B------:R-:W-:Y:S01]  /*4880*/  LOP3.LUT P2, RZ, R87.reuse, 0x10000000, RZ, 0xc0, !PT ;  /* 0x1000000057ff7812 */ /* 0x040fe2000784c0ff */
[----:B-----5:R-:W-:Y:S01]  /*4890*/  @P1 IMAD R48, R76, R80, R48 ;  /* 0x000000504c301224 */ /* 0x020fe200078e0230 */
[----:B------:R-:W-:Y:S01]  /*48a0*/  LOP3.LUT P1, RZ, R87, 0x8000000, RZ, 0xc0, !PT ;  /* 0x0800000057ff7812 */ /* 0x000fe2000782c0ff */
[----:B------:R-:W-:Y:S01]  /*48b0*/  @P0 IMAD R64, R81, R82, R64 ;  /* 0x0000005251400224 */ /* 0x000fe200078e0240 */
[----:B------:R-:W-:-:S12]  /*48c0*/  PLOP3.LUT P0, PT, PT, PT, UP0, 0x40, 0x0 ;  /* 0x000000000000781c */ /* 0x000fd80003f0e808 */
[----:B------:R-:W-:-:S05]  /*48d0*/  @P0 BRA `(.L_x_1) ;  /* 0xffffe86000000947 */ /* 0x000fca000383ffff */
.L_x_0:
[----:B------:R-:W-:Y:S01]  /*48e0*/  BMOV.32.CLEAR RZ, B0 ;  /* 0x0000000000ff7355 */ /* 0x000fe20000100000 */
[----:B------:R-:W-:Y:S01]  /*48f0*/  BSSY B0, `(.L_x_2) ;  /* 0x0000011000007945 */ /* 0x000fe20003800000 */
[----:B------:R-:W-:Y:S05]  /*4900*/  @!P1 BRA `(.L_x_3) ;  /* 0x000000f000009947 */ /* 0x000fea0003800000 */
[----:B------:R-:W-:Y:S01]  /*4910*/  ISETP.NE.U32.AND P0, PT, RZ, UR6, PT ;  /* 0x00000006ff007c0c */ /* 0x000fe2000bf05070 */
[----:B------:R-:W-:Y:S01]  /*4920*/  IMAD.MOV.U32 R68, RZ, RZ, R220 ;  /* 0x000000ffff447224 */ /* 0x000fe200078e00dc */
[----:B------:R-:W-:Y:S01]  /*4930*/  UMOV UR4, UR16 ;  /* 0x0000001000047c82 */ /* 0x000fe20008000000 */
[----:B------:R-:W-:Y:S01]  /*4940*/  IMAD.MOV.U32 R69, RZ, RZ, R224 ;  /* 0x000000ffff457224 */ /* 0x000fe200078e00e0 */
[----:B------:R-:W-:Y:S01]  /*4950*/  ISETP.NE.AND.EX P0, PT, RZ, UR17, PT, P0 ;  /* 0x00000011ff007c0c */ /* 0x000fe2000bf05300 */
[----:B------:R-:W-:-:S11]  /*4960*/  UMOV UR5, UR19 ;  /* 0x0000001300057c82 */ /* 0x000fd60008000000 */
[----:B------:R0:W2:Y:S01]  /*4970*/  @P0 LDG.E.S8.SYS R67, [R68.64+UR4] ;  /* 0x0000000444430981 */ /* 0x0000a2000c1ee300 */
[----:B------:R-:W1:Y:S01]  /*4980*/  I2F R0, R0 ;  /* 0x0000000000007306 */ /* 0x000e620000201400 */
[----:B0-----:R-:W-:Y:S02]  /*4990*/  MOV R68, R222 ;  /* 0x000000de00447202 */ /* 0x001fe40000000f00 */
[----:B------:R-:W-:Y:S01]  /*49a0*/  MOV R69, R89 ;  /* 0x0000005900457202 */ /* 0x000fe20000000f00 */
[----:B-1----:R-:W-:-:S04]  /*49b0*/  FMUL R0, R0, c[0x0][0x16c] ;  /* 0x00005b0000007a20 */ /* 0x002fc80000400000 */
[----:B--2---:R-:W0:Y:S02]  /*49c0*/  @P0 I2F.S16 R67, R67 ;  /* 0x0000004300430306 */ /* 0x004e240000101400 */
[----:B0-----:R-:W-:-:S06]  /*49d0*/  @P0 FFMA R0, R67, c[0x0][0x19c], R0 ;  /* 0x0000670043000a23 */ /* 0x001fcc0000000000 */
[----:B------:R-:W0:Y:S02]  /*49e0*/  F2I.S8.NTZ R0, R0 ;  /* 0x0000000000007305 */ /* 0x000e240000202100 */
[----:B0-----:R0:W-:Y:S02]  /*49f0*/  STG.E.U8.SYS [R68.64+UR14], R0 ;  /* 0x0000000044007986 */ /* 0x0011e4000c10e10e */
.L_x_3:
[----:B------:R-:W-:Y:S05]  /*4a00*/  BSYNC B0 ;  /* 0x0000000000007941 */ /* 0x000fea0003800000 */
.L_x_2:
[----:B------:R-:W-:Y:S01]  /*4a10*/  IADD3 R70, P0, R216, UR16, RZ ;  /* 0x00000010d8467c10 */ /* 0x000fe2000ff1e0ff */
[----:B------:R-:W-:Y:S01]  /*4a20*/  BMOV.32.CLEAR RZ, B0 ;  /* 0x0000000000ff7355 */ /* 0x000fe20000100000 */
[----:B------:R-:W-:Y:S02]  /*4a30*/  BSSY B0, `(.L_x_4) ;  /* 0x000000f000007945 */ /* 0x000fe40003800000 */
[----:B------:R-:W-:Y:S02]  /*4a40*/  IADD3.X R71, R226, UR19, RZ, P0, !PT ;  /* 0x00000013e2477c10 */ /* 0x000fe400087fe4ff */
[----:B0-----:R-:W-:-:S04]  /*4a50*/  IADD3 R68, P0, R218, UR14, RZ ;  /* 0x0000000eda447c10 */ /* 0x001fc8000ff1e0ff */
[----:B------:R-:W-:Y:S01]  /*4a60*/  IADD3.X R69, R225, UR15, RZ, P0, !PT ;  /* 0x0000000fe1457c10 */ /* 0x000fe200087fe4ff */
[----:B------:R-:W-:Y:S05]  /*4a70*/  @!P2 BRA `(.L_x_5) ;  /* 0x000000a00000a947 */ /* 0x000fea0003800000 */
[----:B------:R-:W-:Y:S01]  /*4a80*/  ISETP.NE.U32.AND P0, PT, RZ, UR6, PT ;  /* 0x00000006ff007c0c */ /* 0x000fe2000bf05070 */
[----:B------:R-:W0:Y:S03]  /*4a90*/  I2F R0, R17 ;  /* 0x0000001100007306 */ /* 0x000e260000201400 */
[----:B------:R-:W-:Y:S01]  /*4aa0*/  ISETP.NE.AND.EX P0, PT, RZ, UR17, PT, P0 ;  /* 0x00000011ff007c0c */ /* 0x000fe2000bf05300 */
[----:B0-----:R-:W-:-:S11]  /*4ab0*/  FMUL R0, R0, c[0x0][0x16c] ;  /* 0x00005b0000007a20 */ /* 0x001fd60000400000 */
[----:B------:R-:W-:Y:S05]  /*4ac0*/  @!P0 BRA `(.L_x_6) ;  /* 0x0000003000008947 */ /* 0x000fea0003800000 */
[----:B------:R-:W2:Y:S02]  /*4ad0*/  LDG.E.S8.SYS R17, [R70] ;  /* 0x0000000046117381 */ /* 0x000ea400001ee300 */
[----:B--2---:R-:W0:Y:S02]  /*4ae0*/  I2F.S16 R17, R17 ;  /* 0x0000001100117306 */ /* 0x004e240000101400 */
[----:B0-----:R-:W-:-:S06]  /*4af0*/  FFMA R0, R17, c[0x0][0x19c], R0 ;  /* 0x0000670011007a23 */ /* 0x001fcc0000000000 */
.L_x_6:
[----:B------:R-:W0:Y:S02]  /*4b00*/  F2I.S8.NTZ R0, R0 ;  /* 0x0000000000007305 */ /* 0x000e240000202100 */
[----:B0-----:R0:W-:Y:S02]  /*4b10*/  STG.E.U8.SYS [R68], R0 ;  /* 0x0000000044007386 */ /* 0x0011e4000010e100 */
.L_x_5:
[----:B------:R-:W-:Y:S05]  /*4b20*/  BSYNC B0 ;  /* 0x0000000000007941 */ /* 0x000fea0003800000 */
.L_x_4:
[----:B------:R-:W-:Y:S01]  /*4b30*/  BMOV.32.CLEAR RZ, B0 ;  /* 0x0000000000ff7355 */ /* 0x000fe20000100000 */
[----:B------:R-:W-:Y:S01]  /*4b40*/  BSSY B0, `(.L_x_7) ;  /* 0x000000c000007945 */ /* 0x000fe20003800000 */
[----:B------:R-:W-:Y:S05]  /*4b50*/  @!P3 BRA `(.L_x_8) ;  /* 0x000000a00000b947 */ /* 0x000fea0003800000 */
[----:B------:R-:W-:Y:S01]  /*4b60*/  ISETP.NE.U32.AND P0, PT, RZ, UR6, PT ;  /* 0x00000006ff007c0c */ /* 0x000fe2000bf05070 */
[----:B0-----:R-:W0:Y:S03]  /*4b70*/  I2F R0, R33 ;  /* 0x0000002100007306 */ /* 0x001e260000201400 */
[----:B------:R-:W-:Y:S01]  /*4b80*/  ISETP.NE.AND.EX P0, PT, RZ, UR17, PT, P0 ;  /* 0x00000011ff007c0c */ /* 0x000fe2000bf05300 */
[----:B0-----:R-:W-:-:S11]  /*4b90*/  FMUL R0, R0, c[0x0][0x16c] ;  /* 0x00005b0000007a20 */ /* 0x001fd60000400000 */
[----:B------:R-:W-:Y:S05]  /*4ba0*/  @!P0 BRA `(.L_x_9) ;  /* 0x0000003000008947 */ /* 0x000fea0003800000 */
[----:B------:R-:W2:Y:S02]  /*4bb0*/  LDG.E.S8.SYS R17, [R70+0x20] ;  /* 0x0000200046117381 */ /* 0x000ea400001ee300 */
[----:B--2---:R-:W0:Y:S02]  /*4bc0*/  I2F.S16 R17, R17 ;  /* 0x0000001100117306 */ /* 0x004e240000101400 */
[----:B0-----:R-:W-:-:S06]  /*4bd0*/  FFMA R0, R17, c[0x0][0x19c], R0 ;  /* 0x0000670011007a23 */ /* 0x001fcc0000000000 */
.L_x_9:
[----:B------:R-:W0:Y:S02]  /*4be0*/  F2I.S8.NTZ R0, R0 ;  /* 0x0000000000007305 */ /* 0x000e240000202100 */
[----:B0-----:R0:W-:Y:S02]  /*4bf0*/  STG.E.U8.SYS [R68+0x20], R0 ;  /* 0x0000200044007386 */ /* 0x0011e4000010e100 */
.L_x_8:
[----:B------:R-:W-:Y:S05]  /*4c00*/  BSYNC B0 ;  /* 0x0000000000007941 */ /* 0x000fea0003800000 */
.L_x_7:
        /* <DEDUP_REMOVED lines=11> */
.L_x_12:
[----:B------:R-:W0:Y:S02]  /*4cc0*/  F2I.S8.NTZ R0, R0 ;  /* 0x0000000000007305 */ /* 0x000e240000202100 */
[----:B0-----:R0:W-:Y:S02]  /*4cd0*/  STG.E.U8.SYS [R68+0x40], R0 ;  /* 0x0000400044007386 */ /* 0x0011e4000010e100 */
.L_x_11:
[----:B------:R-:W-:Y:S05]  /*4ce0*/  BSYNC B0 ;  /* 0x0000000000007941 */ /* 0x000fea0003800000 */
.L_x_10:
[----:B------:R-:W-:Y:S01]  /*4cf0*/  BMOV.32.CLEAR RZ, B0 ;  /* 0x0000000000ff7355 */ /* 0x000fe20000100000 */
[----:B------:R-:W-:Y:S01]  /*4d00*/  BSSY B0, `(.L_x_13) ;  /* 0x0000011000007945 */ /* 0x000fe20003800000 */
[----:B------:R-:W-:Y:S05]  /*4d10*/  @!P5 BRA `(.L_x_14) ;  /* 0x000000f00000d947 */ /* 0x000fea0003800000 */
[----:B------:R-:W-:Y:S01]  /*4d20*/  ISETP.NE.U32.AND P0, PT, RZ, UR6, PT ;  /* 0x00000006ff007c0c */ /* 0x000fe2000bf05070 */
[----:B0-----:R-:W-:Y:S01]  /*4d30*/  IMAD.MOV.U32 R68, RZ, RZ, R212 ;  /* 0x000000ffff447224 */ /* 0x001fe200078e00d4 */
[----:B------:R-:W-:Y:S01]  /*4d40*/  UMOV UR4, UR16 ;  /* 0x0000001000047c82 */ /* 0x000fe20008000000 */
[----:B------:R-:W-:Y:S01]  /*4d50*/  IMAD.MOV.U32 R69, RZ, RZ, R228 ;  /* 0x000000ffff457224 */ /* 0x000fe200078e00e4 */
[----:B------:R-:W-:Y:S01]  /*4d60*/  ISETP.NE.AND.EX P0, PT, RZ, UR17, PT, P0 ;  /* 0x00000011ff007c0c */ /* 0x000fe2000bf05300 */
[----:B------:R-:W-:-:S11]  /*4d70*/  UMOV UR5, UR19 ;  /* 0x0000001300057c82 */ /* 0x000fd60008000000 */
[----:B------:R0:W2:Y:S01]  /*4d80*/  @P0 LDG.E.S8.SYS R0, [R68.64+UR4] ;  /* 0x0000000444000981 */ /* 0x0000a2000c1ee300 */
[----:B------:R-:W1:Y:S01]  /*4d90*/  I2F R17, R2 ;  /* 0x0000000200117306 */ /* 0x000e620000201400 */
[----:B0-----:R-:W-:Y:S02]  /*4da0*/  MOV R68, R214 ;  /* 0x000000d600447202 */ /* 0x001fe40000000f00 */
[----:B------:R-:W-:-:S05]  /*4db0*/  MOV R69, R227 ;  /* 0x000000e300457202 */ /* 0x000fca0000000f00 */
[----:B--2---:R1:W0:Y:S02]  /*4dc0*/  @P0 I2F.S16 R2, R0 ;  /* 0x0000000000020306 */ /* 0x0042240000101400 */
[----:B-1----:R-:W-:-:S04]  /*4dd0*/  FMUL R0, R17, c[0x0][0x16c] ;  /* 0x00005b0011007a20 */ /* 0x002fc80000400000 */
[----:B0-----:R-:W-:-:S06]  /*4de0*/  @P0 FFMA R0, R2, c[0x0][0x19c], R0 ;  /* 0x0000670002000a23 */ /* 0x001fcc0000000000 */
[----:B------:R-:W0:Y:S02]  /*4df0*/  F2I.S8.NTZ R0, R0 ;  /* 0x0000000000007305 */ /* 0x000e240000202100 */
[----:B0-----:R0:W-:Y:S02]  /*4e00*/  STG.E.U8.SYS [R68.64+UR14], R0 ;  /* 0x0000000044007986 */ /* 0x0011e4000c10e10e */
.L_x_14:
[----:B------:R-:W-:Y:S05]  /*4e10*/  BSYNC B0 ;  /* 0x0000000000007941 */ /* 0x000fea0003800000 */
.L_x_13:
        /* <DEDUP_REMOVED lines=15> */
.L_x_17:
[----:B------:R-:W0:Y:S02]  /*4f10*/  F2I.S8.NTZ R0, R0 ;  /* 0x0000000000007305 */ /* 0x000e240000202100 */
[----:B0-----:R0:W-:Y:S02]  /*4f20*/  STG.E.U8.SYS [R68], R0 ;  /* 0x0000000044007386 */ /* 0x0011e4000010e100 */
.L_x_16:
[----:B------:R-:W-:Y:S05]  /*4f30*/  BSYNC B0 ;  /* 0x0000000000007941 */ /* 0x000fea0003800000 */
.L_x_15:
[----:B------:R-:W-:Y:S01]  /*4f40*/  LOP3.LUT P0, RZ, R88, 0x1, RZ, 0xc0, !PT ;  /* 0x0000000158ff7812 */ /* 0x000fe2000780c0ff */
[----:B------:R-:W-:Y:S01]  /*4f50*/  BMOV.32.CLEAR RZ, B0 ;  /* 0x0000000000ff7355 */ /* 0x000fe20000100000 */
[----:B------:R-:W-:Y:S10]  /*4f60*/  BSSY B0, `(.L_x_18) ;  /* 0x000000c000007945 */ /* 0x000ff40003800000 */
        /* <DEDUP_REMOVED lines=9> */
.L_x_20:
[----:B------:R-:W0:Y:S02]  /*5000*/  F2I.S8.NTZ R0, R0 ;  /* 0x0000000000007305 */ /* 0x000e240000202100 */
[----:B0-----:R0:W-:Y:S02]  /*5010*/  STG.E.U8.SYS [R68+0x20], R0 ;  /* 0x0000200044007386 */ /* 0x0011e4000010e100 */
.L_x_19:
[----:B------:R-:W-:Y:S05]  /*5020*/  BSYNC B0 ;  /* 0x0000000000007941 */ /* 0x000fea0003800000 */
.L_x_18:
        /* <DEDUP_REMOVED lines=12> */
.L_x_23:
[----:B------:R-:W0:Y:S02]  /*50f0*/  F2I.S8.NTZ R0, R0 ;  /* 0x0000000000007305 */ /* 0x000e240000202100 */
[----:B0-----:R0:W-:Y:S02]  /*5100*/  STG.E.U8.SYS [R68+0x40], R0 ;  /* 0x0000400044007386 */ /* 0x0011e4000010e100 */
.L_x_22:
[----:B------:R-:W-:Y:S05]  /*5110*/  BSYNC B0 ;  /* 0x0000000000007941 */ /* 0x000fea0003800000 */
.L_x_21:
[----:B------:R-:W-:Y:S01]  /*5120*/  LOP3.LUT P0, RZ, R88, 0x4, RZ, 0xc0, !PT ;  /* 0x0000000458ff7812 */ /* 0x000fe2000780c0ff */
[----:B------:R-:W-:Y:S01]  /*5130*/  BMOV.32.CLEAR RZ, B0 ;  /* 0x0000000000ff7355 */ /* 0x000fe20000100000 */
[----:B------:R-:W-:Y:S10]  /*5140*/  BSSY B0, `(.L_x_24) ;  /* 0x0000011000007945 */ /* 0x000ff40003800000 */
[----:B------:R-:W-:Y:S05]  /*5150*/  @!P0 BRA `(.L_x_25) ;  /* 0x000000f000008947 */ /* 0x000fea0003800000 */
[----:B------:R-:W-:Y:S01]  /*5160*/  ISETP.NE.U32.AND P0, PT, RZ, UR6, PT ;  /* 0x00000006ff007c0c */ /* 0x000fe2000bf05070 */
[----:B0-----:R-:W-:Y:S01]  /*5170*/  IMAD.MOV.U32 R68, RZ, RZ, R204 ;  /* 0x000000ffff447224 */ /* 0x001fe200078e00cc */
[----:B------:R-:W-:Y:S01]  /*5180*/  UMOV UR4, UR16 ;  /* 0x0000001000047c82 */ /* 0x000fe20008000000 */
[----:B------:R-:W-:Y:S01]  /*5190*/  IMAD.MOV.U32 R69, RZ, RZ, R232 ;  /* 0x000000ffff457224 */ /* 0x000fe200078e00e8 */
[----:B------:R-:W-:Y:S01]  /*51a0*/  ISETP.NE.AND.EX P0, PT, RZ, UR17, PT, P0 ;  /* 0x00000011ff007c0c */ /* 0x000fe2000bf05300 */
[----:B------:R-:W-:-:S11]  /*51b0*/  UMOV UR5, UR19 ;  /* 0x0000001300057c82 */ /* 0x000fd60008000000 */
[----:B------:R-:W2:Y:S01]  /*51c0*/  @P0 LDG.E.S8.SYS R2, [R68.64+UR4] ;  /* 0x0000000444020981 */ /* 0x000ea2000c1ee300 */
[----:B------:R0:W1:Y:S02]  /*51d0*/  I2F R0, R3 ;  /* 0x0000000300007306 */ /* 0x0000640000201400 */
[----:B0-----:R-:W-:Y:S01]  /*51e0*/  MOV R3, R231 ;  /* 0x000000e700037202 */ /* 0x001fe20000000f00 */
[----:B-1----:R-:W-:-:S05]  /*51f0*/  FMUL R0, R0, c[0x0][0x16c] ;  /* 0x00005b0000007a20 */ /* 0x002fca0000400000 */
[----:B--2---:R-:W0:Y:S02]  /*5200*/  @P0 I2F.S16 R2, R2 ;  /* 0x0000000200020306 */ /* 0x004e240000101400 */
[----:B0-----:R-:W-:Y:S01]  /*5210*/  @P0 FFMA R0, R2, c[0x0][0x19c], R0 ;  /* 0x0000670002000a23 */ /* 0x001fe20000000000 */
[----:B------:R-:W-:-:S05]  /*5220*/  MOV R2, R206 ;  /* 0x000000ce00027202 */ /* 0x000fca0000000f00 */
[----:B------:R-:W0:Y:S03]  /*5230*/  F2I.S8.NTZ R0, R0 ;  /* 0x0000000000007305 */ /* 0x000e260000202100 */
[----:B0-----:R0:W-:Y:S02]  /*5240*/  STG.E.U8.SYS [R2.64+UR14], R0 ;  /* 0x0000000002007986 */ /* 0x0011e4000c10e10e */
.L_x_25:
[----:B------:R-:W-:Y:S05]  /*5250*/  BSYNC B0 ;  /* 0x0000000000007941 */ /* 0x000fea0003800000 */
.L_x_24:
[----:B0-----:R-:W-:Y:S01]  /*5260*/  IADD3 R68, P0, R200, UR16, RZ ;  /* 0x00000010c8447c10 */ /* 0x001fe2000ff1e0ff */
[----:B------:R-:W-:Y:S01]  /*5270*/  BMOV.32.CLEAR RZ, B0 ;  /* 0x0000000000ff7355 */ /* 0x000fe20000100000 */
[----:B------:R-:W-:Y:S02]  /*5280*/  BSSY B0, `(.L_x_26) ;  /* 0x0000010000007945 */ /* 0x000fe40003800000 */
[----:B------:R-:W-:Y:S02]  /*5290*/  IADD3.X R69, R234, UR19, RZ, P0, !PT ;  /* 0x00000013ea457c10 */ /* 0x000fe400087fe4ff */
[----:B------:R-:W-:-:S04]  /*52a0*/  IADD3 R2, P0, R202, UR14, RZ ;  /* 0x0000000eca027c10 */ /* 0x000fc8000ff1e0ff */
[----:B------:R-:W-:Y:S02]  /*52b0*/  IADD3.X R3, R233, UR15, RZ, P0, !PT ;  /* 0x0000000fe9037c10 */ /* 0x000fe400087fe4ff */
[----:B------:R-:W-:-:S12]  /*52c0*/  LOP3.LUT P0, RZ, R88, 0x8, RZ, 0xc0, !PT ;  /* 0x0000000858ff7812 */ /* 0x000fd8000780c0ff */
        /* <DEDUP_REMOVED lines=9> */
.L_x_28:
[----:B------:R-:W0:Y:S02]  /*5360*/  F2I.S8.NTZ R0, R0 ;  /* 0x0000000000007305 */ /* 0x000e240000202100 */
[----:B0-----:R0:W-:Y:S02]  /*5370*/  STG.E.U8.SYS [R2], R0 ;  /* 0x0000000002007386 */ /* 0x0011e4000010e100 */
.L_x_27:
[----:B------:R-:W-:Y:S05]  /*5380*/  BSYNC B0 ;  /* 0x0000000000007941 */ /* 0x000fea0003800000 */
.L_x_26:
        /* <DEDUP_REMOVED lines=12> */
.L_x_31:
[----:B------:R-:W0:Y:S02]  /*5450*/  F2I.S8.NTZ R0, R0 ;  /* 0x0000000000007305 */ /* 0x000e240000202100 */
[----:B0-----:R0:W-:Y:S02]  /*5460*/  STG.E.U8.SYS [R2+0x20], R0 ;  /* 0x0000200002007386 */ /* 0x0011e4000010e100 */
.L_x_30:
[----:B------:R-:W-:Y:S05]  /*5470*/  BSYNC B0 ;  /* 0x0000000000007941 */ /* 0x000fea0003800000 */
.L_x_29:
        /* <DEDUP_REMOVED lines=12> */
.L_x_34:
[----:B------:R-:W0:Y:S02]  /*5540*/  F2I.S8.NTZ R0, R0 ;  /* 0x0000000000007305 */ /* 0x000e240000202100 */
[----:B0-----:R0:W-:Y:S02]  /*5550*/  STG.E.U8.SYS [R2+0x40], R0 ;  /* 0x0000400002007386 */ /* 0x0011e4000010e100 */
.L_x_33:
[----:B------:R-:W-:Y:S05]  /*5560*/  BSYNC B0 ;  /* 0x0000000000007941 */ /* 0x000fea0003800000 */
.L_x_32:
        /* <DEDUP_REMOVED lines=12> */
[----:B0-----:R-:W-:Y:S01]  /*5630*/  MOV R3, R235 ;  /* 0x000000eb00037202 */ /* 0x001fe20000000f00 */
[----:B-1----:R-:W-:-:S06]  /*5640*/  FMUL R0, R0, c[0x0][0x16c] ;  /* 0x00005b0000007a20 */ /* 0x002fcc0000400000 */
[----:B--2---:R-:W0:Y:S02]  /*5650*/  @P0 I2F.S16 R2, R2 ;  /* 0x0000000200020306 */ /* 0x004e240000101400 */
[----:B0-----:R-:W-:Y:S01]  /*5660*/  @P0 FFMA R0, R2, c[0x0][0x19c], R0 ;  /* 0x0000670002000a23 */ /* 0x001fe20000000000 */
[----:B------:R-:W-:-:S05]  /*5670*/  MOV R2, R198 ;  /* 0x000000c600027202 */ /* 0x000fca0000000f00 */
[----:B------:R-:W0:Y:S03]  /*5680*/  F2I.S8.NTZ R0, R0 ;  /* 0x0000000000007305 */ /* 0x000e260000202100 */
[----:B0-----:R0:W-:Y:S02]  /*5690*/  STG.E.U8.SYS [R2.64+UR14], R0 ;  /* 0x0000000002007986 */ /* 0x0011e4000c10e10e */
.L_x_36:
[----:B------:R-:W-:Y:S05]  /*56a0*/  BSYNC B0 ;  /* 0x0000000000007941 */ /* 0x000fea0003800000 */
.L_x_35:
[----:B------:R-:W-:Y:S01]  /*56b0*/  IADD3 R18, P0, R192, UR16, RZ ;  /* 0x00000010c0127c10 */ /* 0x000fe2000ff1e0ff */
[----:B------:R-:W-:Y:S01]  /*56c0*/  BMOV.32.CLEAR RZ, B0 ;  /* 0x0000000000ff7355 */ /* 0x000fe20000100000 */
[----:B------:R-:W-:Y:S02]  /*56d0*/  BSSY B0, `(.L_x_37) ;  /* 0x0000010000007945 */ /* 0x000fe40003800000 */
[----:B------:R-:W-:Y:S02]  /*56e0*/  IADD3.X R19, R238, UR19, RZ, P0, !PT ;  /* 0x00000013ee137c10 */ /* 0x000fe400087fe4ff */
[----:B0-----:R-:W-:-:S04]  /*56f0*/  IADD3 R2, P0, R194, UR14, RZ ;  /* 0x0000000ec2027c10 */ /* 0x001fc8000ff1e0ff */
        /* <DEDUP_REMOVED lines=11> */
.L_x_39:
[----:B------:R-:W0:Y:S02]  /*57b0*/  F2I.S8.NTZ R0, R0 ;  /* 0x0000000000007305 */ /* 0x000e240000202100 */
[----:B0-----:R0:W-:Y:S02]  /*57c0*/  STG.E.U8.SYS [R2], R0 ;  /* 0x0000000002007386 */ /* 0x0011e4000010e100 */
.L_x_38:
[----:B------:R-:W-:Y:S05]  /*57d0*/  BSYNC B0 ;  /* 0x0000000000007941 */ /* 0x000fea0003800000 */
.L_x_37:
        /* <DEDUP_REMOVED lines=12> */
.L_x_42:
[----:B------:R-:W0:Y:S02]  /*58a0*/  F2I.S8.NTZ R0, R0 ;  /* 0x0000000000007305 */ /* 0x000e240000202100 */
[----:B0-----:R0:W-:Y:S02]  /*58b0*/  STG.E.U8.SYS [R2+0x20], R0 ;  /* 0x0000200002007386 */ /* 0x0011e4000010e100 */
.L_x_41:
[----:B------:R-:W-:Y:S05]  /*58c0*/  BSYNC B0 ;  /* 0x0000000000007941 */ /* 0x000fea0003800000 */
.L_x_40:
        /* <DEDUP_REMOVED lines=12> */
.L_x_45:
[----:B------:R-:W0:Y:S02]  /*5990*/  F2I.S8.NTZ R0, R0 ;  /* 0x0000000000007305 */ /* 0x000e240000202100 */
[----:B0-----:R0:W-:Y:S02]  /*59a0*/  STG.E.U8.SYS [R2+0x40], R0 ;  /* 0x0000400002007386 */ /* 0x0011e4000010e100 */
.L_x_44:
[----:B------:R-:W-:Y:S05]  /*59b0*/  BSYNC B0 ;  /* 0x0000000000007941 */ /* 0x000fea0003800000 */
.L_x_43:
        /* <DEDUP_REMOVED lines=19> */
.L_x_47:
[----:B------:R-:W-:Y:S05]  /*5af0*/  BSYNC B0 ;  /* 0x0000000000007941 */ /* 0x000fea0003800000 */
.L_x_46:
        /* <DEDUP_REMOVED lines=16> */
.L_x_50:
[----:B------:R-:W0:Y:S02]  /*5c00*/  F2I.S8.NTZ R0, R0 ;  /* 0x0000000000007305 */ /* 0x000e240000202100 */
[----:B0-----:R0:W-:Y:S02]  /*5c10*/  STG.E.U8.SYS [R2], R0 ;  /* 0x0000000002007386 */ /* 0x0011e4000010e100 */
.L_x_49:
[----:B------:R-:W-:Y:S05]  /*5c20*/  BSYNC B0 ;  /* 0x0000000000007941 */ /* 0x000fea0003800000 */
.L_x_48:
        /* <DEDUP_REMOVED lines=12> */
.L_x_53:
[----:B------:R-:W0:Y:S02]  /*5cf0*/  F2I.S8.NTZ R0, R0 ;  /* 0x0000000000007305 */ /* 0x000e240000202100 */
[----:B0-----:R0:W-:Y:S02]  /*5d00*/  STG.E.U8.SYS [R2+0x20], R0 ;  /* 0x0000200002007386 */ /* 0x0011e4000010e100 */
.L_x_52:
[----:B------:R-:W-:Y:S05]  /*5d10*/  BSYNC B0 ;  /* 0x0000000000007941 */ /* 0x000fea0003800000 */
.L_x_51:
        /* <DEDUP_REMOVED lines=12> */
.L_x_56:
[----:B------:R-:W0:Y:S02]  /*5de0*/  F2I.S8.NTZ R0, R0 ;  /* 0x0000000000007305 */ /* 0x000e240000202100 */
[----:B0-----:R0:W-:Y:S02]  /*5df0*/  STG.E.U8.SYS [R2+0x40], R0 ;  /* 0x0000400002007386 */ /* 0x0011e4000010e100 */
.L_x_55:
[----:B------:R-:W-:Y:S05]  /*5e00*/  BSYNC B0 ;  /* 0x0000000000007941 */ /* 0x000fea0003800000 */
.L_x_54:
        /* <DEDUP_REMOVED lines=19> */
.L_x_58:
[----:B------:R-:W-:Y:S05]  /*5f40*/  BSYNC B0 ;  /* 0x0000000000007941 */ /* 0x000fea0003800000 */
.L_x_57:
        /* <DEDUP_REMOVED lines=16> */
.L_x_61:
[----:B------:R-:W0:Y:S02]  /*6050*/  F2I.S8.NTZ R0, R0 ;  /* 0x0000000000007305 */ /* 0x000e240000202100 */
[----:B0-----:R0:W-:Y:S02]  /*6060*/  STG.E.U8.SYS [R2], R0 ;  /* 0x0000000002007386 */ /* 0x0011e4000010e100 */
.L_x_60:
[----:B------:R-:W-:Y:S05]  /*6070*/  BSYNC B0 ;  /* 0x0000000000007941 */ /* 0x000fea0003800000 */
.L_x_59:
        /* <DEDUP_REMOVED lines=12> */
.L_x_64:
[----:B------:R-:W0:Y:S02]  /*6140*/  F2I.S8.NTZ R0, R0 ;  /* 0x0000000000007305 */ /* 0x000e240000202100 */
[----:B0-----:R0:W-:Y:S02]  /*6150*/  STG.E.U8.SYS [R2+0x20], R0 ;  /* 0x0000200002007386 */ /* 0x0011e4000010e100 */
.L_x_63:
[----:B------:R-:W-:Y:S05]  /*6160*/  BSYNC B0 ;  /* 0x0000000000007941 */ /* 0x000fea0003800000 */
.L_x_62:
        /* <DEDUP_REMOVED lines=12> */
.L_x_67:
[----:B------:R-:W0:Y:S02]  /*6230*/  F2I.S8.NTZ R0, R0 ;  /* 0x0000000000007305 */ /* 0x000e240000202100 */
[----:B0-----:R0:W-:Y:S02]  /*6240*/  STG.E.U8.SYS [R2+0x40], R0 ;  /* 0x0000400002007386 */ /* 0x0011e4000010e100 */
.L_x_66:
[----:B------:R-:W-:Y:S05]  /*6250*/  BSYNC B0 ;  /* 0x0000000000007941 */ /* 0x000fea0003800000 */
.L_x_65:
        /* <DEDUP_REMOVED lines=19> */
.L_x_69:
[----:B------:R-:W-:Y:S05]  /*6390*/  BSYNC B0 ;  /* 0x0000000000007941 */ /* 0x000fea0003800000 */
.L_x_68:
        /* <DEDUP_REMOVED lines=16> */
.L_x_72:
[----:B------:R-:W0:Y:S02]  /*64a0*/  F2I.S8.NTZ R0, R0 ;  /* 0x0000000000007305 */ /* 0x000e240000202100 */
[----:B0-----:R0:W-:Y:S02]  /*64b0*/  STG.E.U8.SYS [R2], R0 ;  /* 0x0000000002007386 */ /* 0x0011e4000010e100 */
.L_x_71:
[----:B------:R-:W-:Y:S05]  /*64c0*/  BSYNC B0 ;  /* 0x0000000000007941 */ /* 0x000fea0003800000 */
.L_x_70:
        /* <DEDUP_REMOVED lines=12> */
.L_x_75:
[----:B------:R-:W0:Y:S02]  /*6590*/  F2I.S8.NTZ R0, R0 ;  /* 0x0000000000007305 */ /* 0x000e240000202100 */
[----:B0-----:R0:W-:Y:S02]  /*65a0*/  STG.E.U8.SYS [R2+0x20], R0 ;  /* 0x0000200002007386 */ /* 0x0011e4000010e100 */
.L_x_74:
[----:B------:R-:W-:Y:S05]  /*65b0*/  BSYNC B0 ;  /* 0x0000000000007941 */ /* 0x000fea0003800000 */
.L_x_73:
        /* <DEDUP_REMOVED lines=12> */
.L_x_78:
[----:B------:R-:W0:Y:S02]  /*6680*/  F2I.S8.NTZ R0, R0 ;  /* 0x0000000000007305 */ /* 0x000e240000202100 */
[----:B0-----:R0:W-:Y:S02]  /*6690*/  STG.E.U8.SYS [R2+0x40], R0 ;  /* 0x0000400002007386 */ /* 0x0011e4000010e100 */
.L_x_77:
[----:B------:R-:W-:Y:S05]  /*66a0*/  BSYNC B0 ;  /* 0x0000000000007941 */ /* 0x000fea0003800000 */
.L_x_76:
        /* <DEDUP_REMOVED lines=19> */
.L_x_80:
[----:B------:R-:W-:Y:S05]  /*67e0*/  BSYNC B0 ;  /* 0x0000000000007941 */ /* 0x000fea0003800000 */
.L_x_79:
[----:B0-----:R-:W2:Y:S04]  /*67f0*/  LDL R2, [R1+0x4] ;  /* 0x0000040001027983 */ /* 0x001ea80000100800 */
[----:B------:R-:W3:Y:S01]  /*6800*/  LDL R0, [R1] ;  /* 0x0000000001007983 */ /* 0x000ee20000100800 */
[----:B------:R-:W-:Y:S01]  /*6810*/  IADD3 R4, P0, R160, UR16, RZ ;  /* 0x00000010a0047c10 */ /* 0x000fe2000ff1e0ff */
[----:B------:R-:W-:Y:S01]  /*6820*/  BMOV.32.CLEAR RZ, B0 ;  /* 0x0000000000ff7355 */ /* 0x000fe20000100000 */
[----:B------:R-:W-:Y:S02]  /*6830*/  BSSY B0, `(.L_x_81) ;  /* 0x0000010000007945 */ /* 0x000fe40003800000 */
[----:B--2---:R-:W-:-:S02]  /*6840*/  IADD3.X R5, R2, UR19, RZ, P0, !PT ;  /* 0x0000001302057c10 */ /* 0x004fc400087fe4ff */
[----:B------:R-:W-:-:S04]  /*6850*/  IADD3 R2, P0, R162, UR14, RZ ;  /* 0x0000000ea2027c10 */ /* 0x000fc8000ff1e0ff */
[----:B---3--:R-:W-:Y:S02]  /*6860*/  IADD3.X R3, R0, UR15, RZ, P0, !PT ;  /* 0x0000000f00037c10 */ /* 0x008fe400087fe4ff */
        /* <DEDUP_REMOVED lines=10> */
.L_x_83:
[----:B------:R-:W0:Y:S02]  /*6910*/  F2I.S8.NTZ R0, R0 ;  /* 0x0000000000007305 */ /* 0x000e240000202100 */
[----:B0-----:R0:W-:Y:S02]  /*6920*/  STG.E.U8.SYS [R2], R0 ;  /* 0x0000000002007386 */ /* 0x0011e4000010e100 */
.L_x_82:
[----:B------:R-:W-:Y:S05]  /*6930*/  BSYNC B0 ;  /* 0x0000000000007941 */ /* 0x000fea0003800000 */
.L_x_81:
        /* <DEDUP_REMOVED lines=12> */
.L_x_86:
[----:B------:R-:W0:Y:S02]  /*6a00*/  F2I.S8.NTZ R0, R0 ;  /* 0x0000000000007305 */ /* 0x000e240000202100 */
[----:B0-----:R0:W-:Y:S02]  /*6a10*/  STG.E.U8.SYS [R2+0x20], R0 ;  /* 0x0000200002007386 */ /* 0x0011e4000010e100 */
.L_x_85:
[----:B------:R-:W-:Y:S05]  /*6a20*/  BSYNC B0 ;  /* 0x0000000000007941 */ /* 0x000fea0003800000 */
.L_x_84:
        /* <DEDUP_REMOVED lines=12> */
.L_x_89:
[----:B------:R-:W0:Y:S02]  /*6af0*/  F2I.S8.NTZ R0, R0 ;  /* 0x0000000000007305 */ /* 0x000e240000202100 */
[----:B0-----:R0:W-:Y:S02]  /*6b00*/  STG.E.U8.SYS [R2+0x40], R0 ;  /* 0x0000400002007386 */ /* 0x0011e4000010e100 */
.L_x_88:
[----:B------:R-:W-:Y:S05]  /*6b10*/  BSYNC B0 ;  /* 0x0000000000007941 */ /* 0x000fea0003800000 */
.L_x_87:
[----:B------:R-:W-:Y:S01]  /*6b20*/  LOP3.LUT P0, RZ, R88, 0x4000000, RZ, 0xc0, !PT ;  /* 0x0400000058ff7812 */ /* 0x000fe2000780c0ff */
[----:B------:R-:W-:Y:S01]  /*6b30*/  BMOV.32.CLEAR RZ, B0 ;  /* 0x0000000000ff7355 */ /* 0x000fe20000100000 */
[----:B------:R-:W-:Y:S10]  /*6b40*/  BSSY B0, `(.L_x_90) ;  /* 0x0000013000007945 */ /* 0x000ff40003800000 */
[----:B------:R-:W-:Y:S05]  /*6b50*/  @!P0 BRA `(.L_x_91) ;  /* 0x0000011000008947 */ /* 0x000fea0003800000 */
[----:B0-----:R-:W2:Y:S01]  /*6b60*/  LDL R0, [R1+0xc] ;  /* 0x00000c0001007983 */ /* 0x001ea20000100800 */
[----:B------:R-:W-:-:S03]  /*6b70*/  ISETP.NE.U32.AND P0, PT, RZ, UR6, PT ;  /* 0x00000006ff007c0c */ /* 0x000fc6000bf05070 */
[----:B------:R-:W3:Y:S01]  /*6b80*/  LDL R4, [R1+0x8] ;  /* 0x0000080001047983 */ /* 0x000ee20000100800 */
[----:B------:R-:W-:Y:S01]  /*6b90*/  ISETP.NE.AND.EX P0, PT, RZ, UR17, PT, P0 ;  /* 0x00000011ff007c0c */ /* 0x000fe2000bf05300 */
[----:B------:R-:W-:Y:S01]  /*6ba0*/  IMAD.MOV.U32 R2, RZ, RZ, R156 ;  /* 0x000000ffff027224 */ /* 0x000fe200078e009c */
[----:B------:R-:W-:Y:S02]  /*6bb0*/  UMOV UR4, UR16 ;  /* 0x0000001000047c82 */ /* 0x000fe40008000000 */
[----:B------:R-:W-:Y:S01]  /*6bc0*/  UMOV UR5, UR19 ;  /* 0x0000001300057c82 */ /* 0x000fe20008000000 */
[----:B--2---:R-:W-:-:S08]  /*6bd0*/  IMAD.MOV.U32 R3, RZ, RZ, R0 ;  /* 0x000000ffff037224 */ /* 0x004fd000078e0000 */
[----:B------:R3:W2:Y:S01]  /*6be0*/  @P0 LDG.E.S8.SYS R2, [R2.64+UR4] ;  /* 0x0000000402020981 */ /* 0x0006a2000c1ee300 */
[----:B------:R-:W0:Y:S01]  /*6bf0*/  I2F R0, R9 ;  /* 0x0000000900007306 */ /* 0x000e220000201400 */
[----:B---3--:R-:W-:Y:S01]  /*6c00*/  MOV R3, R4 ;  /* 0x0000000400037202 */ /* 0x008fe20000000f00 */
[----:B0-----:R-:W-:-:S06]  /*6c10*/  FMUL R0, R0, c[0x0][0x16c] ;  /* 0x00005b0000007a20 */ /* 0x001fcc0000400000 */
[----:B--2---:R-:W0:Y:S02]  /*6c20*/  @P0 I2F.S16 R2, R2 ;  /* 0x0000000200020306 */ /* 0x004e240000101400 */
[----:B0-----:R-:W-:Y:S01]  /*6c30*/  @P0 FFMA R0, R2, c[0x0][0x19c], R0 ;  /* 0x0000670002000a23 */ /* 0x001fe20000000000 */
[----:B------:R-:W-:-:S05]  /*6c40*/  MOV R2, R158 ;  /* 0x0000009e00027202 */ /* 0x000fca0000000f00 */
[----:B------:R-:W0:Y:S03]  /*6c50*/  F2I.S8.NTZ R0, R0 ;  /* 0x0000000000007305 */ /* 0x000e260000202100 */
[----:B0-----:R0:W-:Y:S02]  /*6c60*/  STG.E.U8.SYS [R2.64+UR14], R0 ;  /* 0x0000000002007986 */ /* 0x0011e4000c10e10e */
.L_x_91:
[----:B------:R-:W-:Y:S05]  /*6c70*/  BSYNC B0 ;  /* 0x0000000000007941 */ /* 0x000fea0003800000 */
.L_x_90:
[----:B0-----:R-:W2:Y:S04]  /*6c80*/  LDL R2, [R1+0x14] ;  /* 0x0000140001027983 */ /* 0x001ea80000100800 */
[----:B------:R-:W3:Y:S01]  /*6c90*/  LDL R0, [R1+0x10] ;  /* 0x0000100001007983 */ /* 0x000ee20000100800 */
        /* <DEDUP_REMOVED lines=16> */
.L_x_94:
[----:B------:R-:W0:Y:S02]  /*6da0*/  F2I.S8.NTZ R0, R0 ;  /* 0x0000000000007305 */ /* 0x000e240000202100 */
[----:B0-----:R0:W-:Y:S02]  /*6db0*/  STG.E.U8.SYS [R2], R0 ;  /* 0x0000000002007386 */ /* 0x0011e4000010e100 */
.L_x_93:
[----:B------:R-:W-:Y:S05]  /*6dc0*/  BSYNC B0 ;  /* 0x0000000000007941 */ /* 0x000fea0003800000 */
.L_x_92:
        /* <DEDUP_REMOVED lines=12> */
.L_x_97:
[----:B------:R-:W0:Y:S02]  /*6e90*/  F2I.S8.NTZ R0, R0 ;  /* 0x0000000000007305 */ /* 0x000e240000202100 */
[----:B0-----:R0:W-:Y:S02]  /*6ea0*/  STG.E.U8.SYS [R2+0x20], R0 ;  /* 0x0000200002007386 */ /* 0x0011e4000010e100 */
.L_x_96:
[----:B------:R-:W-:Y:S05]  /*6eb0*/  BSYNC B0 ;  /* 0x0000000000007941 */ /* 0x000fea0003800000 */
.L_x_95:
        /* <DEDUP_REMOVED lines=12> */
.L_x_100:
[----:B------:R-:W0:Y:S02]  /*6f80*/  F2I.S8.NTZ R0, R0 ;  /* 0x0000000000007305 */ /* 0x000e240000202100 */
[----:B0-----:R0:W-:Y:S02]  /*6f90*/  STG.E.U8.SYS [R2+0x40], R0 ;  /* 0x0000400002007386 */ /* 0x0011e4000010e100 */
.L_x_99:
[----:B------:R-:W-:Y:S05]  /*6fa0*/  BSYNC B0 ;  /* 0x0000000000007941 */ /* 0x000fea0003800000 */
.L_x_98:
        /* <DEDUP_REMOVED lines=21> */
.L_x_102:
[----:B------:R-:W-:Y:S05]  /*7100*/  BSYNC B0 ;  /* 0x0000000000007941 */ /* 0x000fea0003800000 */
.L_x_101:
        /* <DEDUP_REMOVED lines=18> */
.L_x_105:
[----:B------:R-:W0:Y:S02]  /*7230*/  F2I.S8.NTZ R0, R0 ;  /* 0x0000000000007305 */ /* 0x000e240000202100 */
[----:B0-----:R0:W-:Y:S02]  /*7240*/  STG.E.U8.SYS [R2], R0 ;  /* 0x0000000002007386 */ /* 0x0011e4000010e100 */
.L_x_104:
[----:B------:R-:W-:Y:S05]  /*7250*/  BSYNC B0 ;  /* 0x0000000000007941 */ /* 0x000fea0003800000 */
.L_x_103:
        /* <DEDUP_REMOVED lines=12> */
.L_x_108:
[----:B------:R-:W0:Y:S02]  /*7320*/  F2I.S8.NTZ R0, R0 ;  /* 0x0000000000007305 */ /* 0x000e240000202100 */
[----:B0-----:R0:W-:Y:S02]  /*7330*/  STG.E.U8.SYS [R2+0x20], R0 ;  /* 0x0000200002007386 */ /* 0x0011e4000010e100 */
.L_x_107:
[----:B------:R-:W-:Y:S05]  /*7340*/  BSYNC B0 ;  /* 0x0000000000007941 */ /* 0x000fea0003800000 */
.L_x_106:
        /* <DEDUP_REMOVED lines=12> */
.L_x_111:
[----:B------:R-:W0:Y:S02]  /*7410*/  F2I.S8.NTZ R0, R0 ;  /* 0x0000000000007305 */ /* 0x000e240000202100 */
[----:B0-----:R0:W-:Y:S02]  /*7420*/  STG.E.U8.SYS [R2+0x40], R0 ;  /* 0x0000400002007386 */ /* 0x0011e4000010e100 */
.L_x_110:
[----:B------:R-:W-:Y:S05]  /*7430*/  BSYNC B0 ;  /* 0x0000000000007941 */ /* 0x000fea0003800000 */
.L_x_109:
        /* <DEDUP_REMOVED lines=21> */
.L_x_113:
[----:B------:R-:W-:Y:S05]  /*7590*/  BSYNC B0 ;  /* 0x0000000000007941 */ /* 0x000fea0003800000 */
.L_x_112:
        /* <DEDUP_REMOVED lines=18> */
.L_x_116:
[----:B------:R-:W0:Y:S02]  /*76c0*/  F2I.S8.NTZ R0, R0 ;  /* 0x0000000000007305 */ /* 0x000e240000202100 */
[----:B0-----:R0:W-:Y:S02]  /*76d0*/  STG.E.U8.SYS [R2], R0 ;  /* 0x0000000002007386 */ /* 0x0011e4000010e100 */
.L_x_115:
[----:B------:R-:W-:Y:S05]  /*76e0*/  BSYNC B0 ;  /* 0x0000000000007941 */ /* 0x000fea0003800000 */
.L_x_114:
        /* <DEDUP_REMOVED lines=12> */
.L_x_119:
[----:B------:R-:W0:Y:S02]  /*77b0*/  F2I.S8.NTZ R0, R0 ;  /* 0x0000000000007305 */ /* 0x000e240000202100 */
[----:B0-----:R0:W-:Y:S02]  /*77c0*/  STG.E.U8.SYS [R2+0x20], R0 ;  /* 0x0000200002007386 */ /* 0x0011e4000010e100 */
.L_x_118:
[----:B------:R-:W-:Y:S05]  /*77d0*/  BSYNC B0 ;  /* 0x0000000000007941 */ /* 0x000fea0003800000 */
.L_x_117:
        /* <DEDUP_REMOVED lines=12> */
.L_x_122:
[----:B------:R-:W0:Y:S02]  /*78a0*/  F2I.S8.NTZ R0, R0 ;  /* 0x0000000000007305 */ /* 0x000e240000202100 */
[----:B0-----:R0:W-:Y:S02]  /*78b0*/  STG.E.U8.SYS [R2+0x40], R0 ;  /* 0x0000400002007386 */ /* 0x0011e4000010e100 */
.L_x_121:
[----:B------:R-:W-:Y:S05]  /*78c0*/  BSYNC B0 ;  /* 0x0000000000007941 */ /* 0x000fea0003800000 */
.L_x_120:
        /* <DEDUP_REMOVED lines=21> */
.L_x_124:
[----:B------:R-:W-:Y:S05]  /*7a20*/  BSYNC B0 ;  /* 0x0000000000007941 */ /* 0x000fea0003800000 */
.L_x_123:
        /* <DEDUP_REMOVED lines=18> */
.L_x_127:
[----:B------:R-:W0:Y:S02]  /*7b50*/  F2I.S8.NTZ R0, R0 ;  /* 0x0000000000007305 */ /* 0x000e240000202100 */
[----:B0-----:R0:W-:Y:S02]  /*7b60*/  STG.E.U8.SYS [R2], R0 ;  /* 0x0000000002007386 */ /* 0x0011e4000010e100 */
.L_x_126:
[----:B------:R-:W-:Y:S05]  /*7b70*/  BSYNC B0 ;  /* 0x0000000000007941 */ /* 0x000fea0003800000 */
.L_x_125:
        /* <DEDUP_REMOVED lines=12> */
.L_x_130:
[----:B------:R-:W0:Y:S02]  /*7c40*/  F2I.S8.NTZ R0, R0 ;  /* 0x0000000000007305 */ /* 0x000e240000202100 */
[----:B0-----:R0:W-:Y:S02]  /*7c50*/  STG.E.U8.SYS [R2+0x20], R0 ;  /* 0x0000200002007386 */ /* 0x0011e4000010e100 */
.L_x_129:
[----:B------:R-:W-:Y:S05]  /*7c60*/  BSYNC B0 ;  /* 0x0000000000007941 */ /* 0x000fea0003800000 */
.L_x_128:
        /* <DEDUP_REMOVED lines=12> */
.L_x_133:
[----:B------:R-:W0:Y:S02]  /*7d30*/  F2I.S8.NTZ R0, R0 ;  /* 0x0000000000007305 */ /* 0x000e240000202100 */
[----:B0-----:R0:W-:Y:S02]  /*7d40*/  STG.E.U8.SYS [R2+0x40], R0 ;  /* 0x0000400002007386 */ /* 0x0011e4000010e100 */
.L_x_132:
[----:B------:R-:W-:Y:S05]  /*7d50*/  BSYNC B0 ;  /* 0x0000000000007941 */ /* 0x000fea0003800000 */
.L_x_131:
        /* <DEDUP_REMOVED lines=21> */
.L_x_135:
[----:B------:R-:W-:Y:S05]  /*7eb0*/  BSYNC B0 ;  /* 0x0000000000007941 */ /* 0x000fea0003800000 */
.L_x_134:
        /* <DEDUP_REMOVED lines=18> */
.L_x_138:
[----:B------:R-:W0:Y:S02]  /*7fe0*/  F2I.S8.NTZ R0, R0 ;  /* 0x0000000000007305 */ /* 0x000e240000202100 */
[----:B0-----:R0:W-:Y:S02]  /*7ff0*/  STG.E.U8.SYS [R2], R0 ;  /* 0x0000000002007386 */ /* 0x0011e4000010e100 */
.L_x_137:
[----:B------:R-:W-:Y:S05]  /*8000*/  BSYNC B0 ;  /* 0x0000000000007941 */ /* 0x000fea0003800000 */
.L_x_136:
        /* <DEDUP_REMOVED lines=12> */
.L_x_141:
[----:B------:R-:W0:Y:S02]  /*80d0*/  F2I.S8.NTZ R0, R0 ;  /* 0x0000000000007305 */ /* 0x000e240000202100 */
[----:B0-----:R0:W-:Y:S02]  /*80e0*/  STG.E.U8.SYS [R2+0x20], R0 ;  /* 0x0000200002007386 */ /* 0x0011e4000010e100 */
.L_x_140:
[----:B------:R-:W-:Y:S05]  /*80f0*/  BSYNC B0 ;  /* 0x0000000000007941 */ /* 0x000fea0003800000 */
.L_x_139:
        /* <DEDUP_REMOVED lines=12> */
.L_x_144:
[----:B------:R-:W0:Y:S02]  /*81c0*/  F2I.S8.NTZ R0, R0 ;  /* 0x0000000000007305 */ /* 0x000e240000202100 */
[----:B0-----:R0:W-:Y:S02]  /*81d0*/  STG.E.U8.SYS [R2+0x40], R0 ;  /* 0x0000400002007386 */ /* 0x0011e4000010e100 */
.L_x_143:
[----:B------:R-:W-:Y:S05]  /*81e0*/  BSYNC B0 ;  /* 0x0000000000007941 */ /* 0x000fea0003800000 */
.L_x_142:
        /* <DEDUP_REMOVED lines=21> */
.L_x_146:
[----:B------:R-:W-:Y:S05]  /*8340*/  BSYNC B0 ;  /* 0x0000000000007941 */ /* 0x000fea0003800000 */
.L_x_145:
        /* <DEDUP_REMOVED lines=18> */
.L_x_149:
[----:B------:R-:W0:Y:S02]  /*8470*/  F2I.S8.NTZ R0, R0 ;  /* 0x0000000000007305 */ /* 0x000e240000202100 */
[----:B0-----:R0:W-:Y:S02]  /*8480*/  STG.E.U8.SYS [R2], R0 ;  /* 0x0000000002007386 */ /* 0x0011e4000010e100 */
.L_x_148:
[----:B------:R-:W-:Y:S05]  /*8490*/  BSYNC B0 ;  /* 0x0000000000007941 */ /* 0x000fea0003800000 */
.L_x_147:
        /* <DEDUP_REMOVED lines=12> */
.L_x_152:
[----:B------:R-:W0:Y:S02]  /*8560*/  F2I.S8.NTZ R0, R0 ;  /* 0x0000000000007305 */ /* 0x000e240000202100 */
[----:B0-----:R0:W-:Y:S02]  /*8570*/  STG.E.U8.SYS [R2+0x20], R0 ;  /* 0x0000200002007386 */ /* 0x0011e4000010e100 */
.L_x_151:
[----:B------:R-:W-:Y:S05]  /*8580*/  BSYNC B0 ;  /* 0x0000000000007941 */ /* 0x000fea0003800000 */
.L_x_150:
        /* <DEDUP_REMOVED lines=12> */
.L_x_155:
[----:B------:R-:W0:Y:S02]  /*8650*/  F2I.S8.NTZ R0, R0 ;  /* 0x0000000000007305 */ /* 0x000e240000202100 */
[----:B0-----:R0:W-:Y:S02]  /*8660*/  STG.E.U8.SYS [R2+0x40], R0 ;  /* 0x0000400002007386 */ /* 0x0011e4000010e100 */
.L_x_154:
[----:B------:R-:W-:Y:S05]  /*8670*/  BSYNC B0 ;  /* 0x0000000000007941 */ /* 0x000fea0003800000 */
.L_x_153:
        /* <DEDUP_REMOVED lines=21> */
.L_x_157:
[----:B------:R-:W-:Y:S05]  /*87d0*/  BSYNC B0 ;  /* 0x0000000000007941 */ /* 0x000fea0003800000 */
.L_x_156:
        /* <DEDUP_REMOVED lines=18> */
.L_x_160:
[----:B------:R-:W0:Y:S02]  /*8900*/  F2I.S8.NTZ R0, R0 ;  /* 0x0000000000007305 */ /* 0x000e240000202100 */
[----:B0-----:R0:W-:Y:S02]  /*8910*/  STG.E.U8.SYS [R2], R0 ;  /* 0x0000000002007386 */ /* 0x0011e4000010e100 */
.L_x_159:
[----:B------:R-:W-:Y:S05]  /*8920*/  BSYNC B0 ;  /* 0x0000000000007941 */ /* 0x000fea0003800000 */
.L_x_158:
        /* <DEDUP_REMOVED lines=12> */
.L_x_163:
[----:B------:R-:W0:Y:S02]  /*89f0*/  F2I.S8.NTZ R0, R0 ;  /* 0x0000000000007305 */ /* 0x000e240000202100 */
[----:B0-----:R0:W-:Y:S02]  /*8a00*/  STG.E.U8.SYS [R2+0x20], R0 ;  /* 0x0000200002007386 */ /* 0x0011e4000010e100 */
.L_x_162:
[----:B------:R-:W-:Y:S05]  /*8a10*/  BSYNC B0 ;  /* 0x0000000000007941 */ /* 0x000fea0003800000 */
.L_x_161:
        /* <DEDUP_REMOVED lines=12> */
.L_x_166:
[----:B------:R-:W0:Y:S02]  /*8ae0*/  F2I.S8.NTZ R0, R0 ;  /* 0x0000000000007305 */ /* 0x000e240000202100 */
[----:B0-----:R0:W-:Y:S02]  /*8af0*/  STG.E.U8.SYS [R2+0x40], R0 ;  /* 0x0000400002007386 */ /* 0x0011e4000010e100 */
.L_x_165:
[----:B------:R-:W-:Y:S05]  /*8b00*/  BSYNC B0 ;  /* 0x0000000000007941 */ /* 0x000fea0003800000 */
.L_x_164:
        /* <DEDUP_REMOVED lines=21> */
.L_x_168:
[----:B------:R-:W-:Y:S05]  /*8c60*/  BSYNC B0 ;  /* 0x0000000000007941 */ /* 0x000fea0003800000 */
.L_x_167:
        /* <DEDUP_REMOVED lines=18> */
.L_x_171:
[----:B------:R-:W0:Y:S02]  /*8d90*/  F2I.S8.NTZ R0, R0 ;  /* 0x0000000000007305 */ /* 0x000e240000202100 */
[----:B0-----:R0:W-:Y:S02]  /*8da0*/  STG.E.U8.SYS [R2], R0 ;  /* 0x0000000002007386 */ /* 0x0011e4000010e100 */
.L_x_170:
[----:B------:R-:W-:Y:S05]  /*8db0*/  BSYNC B0 ;  /* 0x0000000000007941 */ /* 0x000fea0003800000 */
.L_x_169:
        /* <DEDUP_REMOVED lines=12> */
.L_x_174:
[----:B------:R-:W0:Y:S02]  /*8e80*/  F2I.S8.NTZ R0, R0 ;  /* 0x0000000000007305 */ /* 0x000e240000202100 */
[----:B0-----:R0:W-:Y:S02]  /*8e90*/  STG.E.U8.SYS [R2+0x20], R0 ;  /* 0x0000200002007386 */ /* 0x0011e4000010e100 */
.L_x_173:
[----:B------:R-:W-:Y:S05]  /*8ea0*/  BSYNC B0 ;  /* 0x0000000000007941 */ /* 0x000fea0003800000 */
.L_x_172:
        /* <DEDUP_REMOVED lines=12> */
.L_x_177:
[----:B------:R-:W0:Y:S02]  /*8f70*/  F2I.S8.NTZ R0, R0 ;  /* 0x0000000000007305 */ /* 0x000e240000202100 */
[----:B0-----:R0:W-:Y:S02]  /*8f80*/  STG.E.U8.SYS [R2+0x40], R0 ;  /* 0x0000400002007386 */ /* 0x0011e4000010e100 */
.L_x_176:
[----:B------:R-:W-:Y:S05]  /*8f90*/  BSYNC B0 ;  /* 0x0000000000007941 */ /* 0x000fea0003800000 */
.L_x_175:
[----:B------:R-:W-:Y:S02]  /*8fa0*/  ULDC UR20, c[0x0][0x14] ;  /* 0x0000050000147ab9 */ /* 0x000fe40000000800 */
[----:B------:R-:W-:Y:S02]  /*8fb0*/  ULDC.64 UR4, c[0x0][0x1d8] ;  /* 0x0000760000047ab9 */ /* 0x000fe40000000a00 */
[----:B------:R-:W-:-:S02]  /*8fc0*/  UMOV UR8, UR16 ;  /* 0x0000001000087c82 */ /* 0x000fc40008000000 */
[----:B------:R-:W-:Y:S02]  /*8fd0*/  UMOV UR9, UR19 ;  /* 0x0000001300097c82 */ /* 0x000fe40008000000 */
[----:B------:R-:W-:Y:S02]  /*8fe0*/  UMOV UR7, UR17 ;  /* 0x0000001100077c82 */ /* 0x000fe40008000000 */
[----:B------:R-:W-:Y:S02]  /*8ff0*/  UIMAD.WIDE.U32 UR22, UR20, UR4, UR8 ;  /* 0x00000004141672a5 */ /* 0x000fe4000f8e0008 */
[----:B------:R-:W-:Y:S02]  /*9000*/  UIMAD UR21, UR20, UR5, URZ ;  /* 0x00000005141572a4 */ /* 0x000fe4000f8e023f */
[----:B------:R-:W-:Y:S02]  /*9010*/  UIMAD.WIDE.U32 UR24, UR20, UR4, UR6 ;  /* 0x00000004141872a5 */ /* 0x000fe4000f8e0006 */
[----:B------:R-:W-:-:S02]  /*9020*/  UISETP.NE.U32.AND UP0, UPT, UR6, URZ, UPT ;  /* 0x0000003f0600728c */ /* 0x000fc4000bf05070 */
[----:B------:R-:W-:Y:S02]  /*9030*/  ULDC.64 UR4, c[0x0][0x1e0] ;  /* 0x0000780000047ab9 */ /* 0x000fe40000000a00 */
[----:B------:R-:W-:Y:S02]  /*9040*/  UIMAD.WIDE.U32 UR14, UR20, UR4, UR14 ;  /* 0x00000004140e72a5 */ /* 0x000fe4000f8e000e */
[----:B------:R-:W-:Y:S02]  /*9050*/  UISETP.NE.AND.EX UP0, UPT, UR17, URZ, UPT, UP0 ;  /* 0x0000003f1100728c */ /* 0x000fe4000bf05300 */
[----:B------:R-:W-:Y:S02]  /*9060*/  UIMAD UR15, UR20, UR5, UR15 ;  /* 0x00000005140f72a4 */ /* 0x000fe4000f8e020f */
[----:B------:R-:W-:Y:S02]  /*9070*/  ULDC UR4, c[0x0][0x1c4] ;  /* 0x0000710000047ab9 */ /* 0x000fe40000000800 */
[----:B------:R-:W-:-:S02]  /*9080*/  ULDC UR5, c[0x0][0x14] ;  /* 0x0000050000057ab9 */ /* 0x000fc40000000800 */
[----:B------:R-:W-:Y:S02]  /*9090*/  UIADD3 UR18, UR18, UR5, URZ ;  /* 0x0000000512127290 */ /* 0x000fe4000fffe03f */
[----:B------:R-:W-:Y:S02]  /*90a0*/  ULDC.64 UR8, c[0x0][0x1c8] ;  /* 0x0000720000087ab9 */ /* 0x000fe40000000a00 */
[----:B------:R-:W-:Y:S02]  /*90b0*/  UISETP.GE.AND UP1, UPT, UR18, UR4, UPT ;  /* 0x000000041200728c */ /* 0x000fe4000bf26270 */
[----:B------:R-:W-:Y:S02]  /*90c0*/  ULDC.64 UR6, c[0x0][0x1d0] ;  /* 0x0000740000067ab9 */ /* 0x000fe40000000a00 */
[----:B------:R-:W-:Y:S02]  /*90d0*/  UIMAD.WIDE.U32 UR10, UR20, UR8, UR10 ;  /* 0x00000008140a72a5 */ /* 0x000fe4000f8e000a */
[----:B------:R-:W-:Y:S01]  /*90e0*/  PLOP3.LUT P0, PT, PT, PT, UP1, 0x40, 0x0 ;  /* 0x000000000000781c */ /* 0x000fe20003f0e818 */
[----:B------:R-:W-:-:S02]  /*90f0*/  UIMAD.WIDE.U32 UR12, UR20, UR6, UR12 ;  /* 0x00000006140c72a5 */ /* 0x000fc4000f8e000c */
[----:B------:R-:W-:Y:S02]  /*9100*/  UIADD3 UR17, UR21, UR25, URZ ;  /* 0x0000001915117290 */ /* 0x000fe4000fffe03f */
[----:B------:R-:W-:Y:S02]  /*9110*/  UIMAD UR11, UR20, UR9, UR11 ;  /* 0x00000009140b72a4 */ /* 0x000fe4000f8e020b */
[----:B------:R-:W-:Y:S02]  /*9120*/  UIMAD UR13, UR20, UR7, UR13 ;  /* 0x00000007140d72a4 */ /* 0x000fe4000f8e020d */
[----:B------:R-:W-:Y:S02]  /*9130*/  USEL UR16, UR16, UR22, !UP0 ;  /* 0x0000001610107287 */ /* 0x000fe4000c000000 */
[----:B------:R-:W-:Y:S02]  /*9140*/  @UP0 UIADD3 UR19, UR23, UR21, URZ ;  /* 0x0000001517130290 */ /* 0x000fe4000fffe03f */
[----:B------:R-:W-:-:S02]  /*9150*/  USEL UR6, UR24, URZ, UP0 ;  /* 0x0000003f18067287 */ /* 0x000fc40008000000 */
[----:B------:R-:W-:Y:S01]  /*9160*/  USEL UR17, UR17, URZ, UP0 ;  /* 0x0000003f11117287 */ /* 0x000fe20008000000 */
[----:B------:R-:W-:Y:S05]  /*9170*/  @P0 BRA `(.L_x_178) ;  /* 0xffff977000000947 */ /* 0x000fea000383ffff */
[----:B------:R-:W-:-:S01]  /*9180*/  NOP ;  /* 0x0000000000007918 */ /* 0x000fc20000000000 */
[----:B------:R-:W-:Y:S05]  /*9190*/  EXIT ;  /* 0x000000000000794d */ /* 0x000fea0003800000 */
.L_x_179:
[----:B------:R-:W-:-:S00]  /*91a0*/  BRA `(.L_x_179) ;  /* 0xfffffff000007947 */ /* 0x000fc0000383ffff */
[----:B------:R-:W-:-:S00]  /*91b0*/  NOP ;  /* 0x0000000000007918 */ /* 0x000fc00000000000 */
[----:B------:R-:W-:-:S00]  /*91c0*/  NOP ;  /* 0x0000000000007918 */ /* 0x000fc00000000000 */
[----:B------:R-:W-:-:S00]  /*91d0*/  NOP ;  /* 0x0000000000007918 */ /* 0x000fc00000000000 */
[----:B------:R-:W-:-:S00]  /*91e0*/  NOP ;  /* 0x0000000000007918 */ /* 0x000fc00000000000 */
[----:B------:R-:W-:-:S00]  /*91f0*/  NOP ;  /* 0x0000000000007918 */ /* 0x000fc00000000000 */
.L_x_374:


//--------------------- .text._ZN7cutlass9reference6device6kernel11GemmComplexIaNS_6layout22ColumnMajorInterleavedILi32EEEaNS4_19RowMajorInterleavedILi32EEEaS6_fiaNS_16NumericConverterIafLNS_15FloatRoundStyleE2EEENS_12multiply_addIiiiEELi4ELi4EEEvNS_4gemm9GemmCoordET5_NS_9TensorRefIT_T0_EENS_16ComplexTransformENSH_IT1_T2_EESL_SG_NSH_IT3_T4_EENSH_IT7_SQ_EET6_illll --------------------------
	.section	.text._ZN7cutlass9reference6device6kernel11GemmComplexIaNS_6layout22ColumnMajorInterleavedILi32EEEaNS4_19RowMajorInterleavedILi32EEEaS6_fiaNS_16NumericConverterIafLNS_15FloatRoundStyleE2EEENS_12multiply_addIiiiEELi4ELi4EEEvNS_4gemm9GemmCoordET5_NS_9TensorRefIT_T0_EENS_16ComplexTransformENSH_IT1_T2_EESL_SG_NSH_IT3_T4_EENSH_IT7_SQ_EET6_illll,"ax",@progbits
	.sectioninfo	@"SHI_REGISTERS=108"
	.align	128
        .global         _ZN7cutlass9reference6device6kernel11GemmComplexIaNS_6layout22ColumnMajorInterleavedILi32EEEaNS4_19RowMajorInterleavedILi32EEEaS6_fiaNS_16NumericConverterIafLNS_15FloatRoundStyleE2EEENS_12multiply_addIiiiEELi4ELi4EEEvNS_4gemm9GemmCoordET5_NS_9TensorRefIT_T0_EENS_16ComplexTransformENSH_IT1_T2_EESL_SG_NSH_IT3_T4_EENSH_IT7_SQ_EET6_illll
        .type           _ZN7cutlass9reference6device6kernel11GemmComplexIaNS_6layout22ColumnMajorInterleavedILi32EEEaNS4_19RowMajorInterleavedILi32EEEaS6_fiaNS_16NumericConverterIafLNS_15FloatRoundStyleE2EEENS_12multiply_addIiiiEELi4ELi4EEEvNS_4gemm9GemmCoordET5_NS_9TensorRefIT_T0_EENS_16ComplexTransformENSH_IT1_T2_EESL_SG_NSH_IT3_T4_EENSH_IT7_SQ_EET6_illll,@function
        .size           _ZN7cutlass9reference6device6kernel11GemmComplexIaNS_6layout22ColumnMajorInterleavedILi32EEEaNS4_19RowMajorInterleavedILi32EEEaS6_fiaNS_16NumericConverterIafLNS_15FloatRoundStyleE2EEENS_12multiply_addIiiiEELi4ELi4EEEvNS_4gemm9GemmCoordET5_NS_9TensorRefIT_T0_EENS_16ComplexTransformENSH_IT1_T2_EESL_SG_NSH_IT3_T4_EENSH_IT7_SQ_EET6_illll,(.L_x_375 - _ZN7cutlass9reference6device6kernel11GemmComplexIaNS_6layout22ColumnMajorInterleavedILi32EEEaNS4_19RowMajorInterleavedILi32EEEaS6_fiaNS_16NumericConverterIafLNS_15FloatRoundStyleE2EEENS_12multiply_addIiiiEELi4ELi4EEEvNS_4gemm9GemmCoordET5_NS_9TensorRefIT_T0_EENS_16ComplexTransformENSH_IT1_T2_EESL_SG_NSH_IT3_T4_EENSH_IT7_SQ_EET6_illll)
        .other          _ZN7cutlass9reference6device6kernel11GemmComplexIaNS_6layout22ColumnMajorInterleavedILi32EEEaNS4_19RowMajorInterleavedILi32EEEaS6_fiaNS_16NumericConverterIafLNS_15FloatRoundStyleE2EEENS_12multiply_addIiiiEELi4ELi4EEEvNS_4gemm9GemmCoordET5_NS_9TensorRefIT_T0_EENS_16ComplexTransformENSH_IT1_T2_EESL_SG_NSH_IT3_T4_EENSH_IT7_SQ_EET6_illll,@"STO_CUDA_ENTRY STV_DEFAULT"
_ZN7cutlass9reference6device6kernel11GemmComplexIaNS_6layout22ColumnMajorInterleavedILi32EEEaNS4_19RowMajorInterleavedILi32EEEaS6_fiaNS_16NumericConverterIafLNS_15FloatRoundStyleE2EEENS_12multiply_addIiiiEELi4ELi4EEEvNS_4gemm9GemmCoordET5_NS_9TensorRefIT_T0_EENS_16ComplexTransformENSH_IT1_T2_EESL_SG_NSH_IT3_T4_EENSH_IT7_SQ_EET6_illll:
.text._ZN7cutlass9reference6device6kernel11GemmComplexIaNS_6layout22ColumnMajorInterleavedILi32EEEaNS4_19RowMajorInterleavedILi32EEEaS6_fiaNS_16NumericConverterIafLNS_15FloatRoundStyleE2EEENS_12multiply_addIiiiEELi4ELi4EEEvNS_4gemm9GemmCoordET5_NS_9TensorRefIT_T0_EENS_16ComplexTransformENSH_IT1_T2_EESL_SG_NSH_IT3_T4_EENSH_IT7_SQ_EET6_illll:
[----:B------:R-:W-:Y:S02]  /*0000*/  MOV R1, c[0x0][0x28] ;  /* 0x00000a0000017a02 */ /* 0x000fe40000000f00 */
[----:B------:R-:W0:Y:S01]  /*0010*/  S2UR UR18, SR_CTAID.Z ;  /* 0x00000000001279c3 */ /* 0x000e220000002700 */
[----:B------:R-:W-:Y:S02]  /*0020*/  ULDC UR4, c[0x0][0x1c4] ;  /* 0x0000710000047ab9 */ /* 0x000fe40000000800 */
[----:B0-----:R-:W-:-:S06]  /*0030*/  UISETP.GE.AND UP0, UPT, UR18, UR4, UPT ;  /* 0x000000041200728c */ /* 0x001fcc000bf06270 */
[----:B------:R-:W-:-:S12]  /*0040*/  PLOP3.LUT P0, PT, PT, PT, UP0, 0x80, 0x0 ;  /* 0x000000000000781c */ /* 0x000fd80003f0f008 */
[----:B------:R-:W-:Y:S05]  /*0050*/  @P0 EXIT ;  /* 0x000000000000094d */ /* 0x000fea0003800000 */
[----:B------:R-:W0:Y:S01]  /*0060*/  S2R R5, SR_TID.Y ;  /* 0x0000000000057919 */ /* 0x000e220000002200 */
[----:B------:R-:W-:Y:S01]  /*0070*/  LOP3.LUT R33, R33, 0xfffffffb, RZ, 0xc0, !PT ;  /* 0xfffffffb21217812 */ /* 0x000fe200078ec0ff */
[----:B------:R-:W-:Y:S02]  /*0080*/  USHF.R.S32.HI UR12, URZ, 0x1f, UR18 ;  /* 0x0000001f3f0c7899 */ /* 0x000fe40008011412 */
[----:B------:R-:W0:Y:S01]  /*0090*/  S2R R2, SR_CTAID.Y ;  /* 0x0000000000027919 */ /* 0x000e220000002600 */
[----:B------:R-:W-:Y:S02]  /*00a0*/  ULDC.64 UR10, c[0x0][0x1c8] ;  /* 0x00007200000a7ab9 */ /* 0x000fe40000000a00 */
[----:B------:R-:W-:Y:S01]  /*00b0*/  UIMAD UR4, UR12, UR10, URZ ;  /* 0x0000000a0c0472a4 */ /* 0x000fe2000f8e023f */
[----:B------:R-:W1:Y:S01]  /*00c0*/  S2R R3, SR_TID.X ;  /* 0x0000000000037919 */ /* 0x000e620000002100 */
[----:B------:R-:W-:Y:S02]  /*00d0*/  ULDC.64 UR20, c[0x0][0x170] ;  /* 0x00005c0000147ab9 */ /* 0x000fe40000000a00 */
[----:B------:R-:W-:Y:S01]  /*00e0*/  UIMAD UR11, UR18, UR11, UR4 ;  /* 0x0000000b120b72a4 */ /* 0x000fe2000f8e0204 */
[----:B------:R-:W1:Y:S01]  /*00f0*/  S2R R0, SR_CTAID.X ;  /* 0x0000000000007919 */ /* 0x000e620000002500 */
[----:B------:R-:W-:-:S02]  /*0100*/  UIMAD.WIDE.U32 UR20, UR18, UR10, UR20 ;  /* 0x0000000a121472a5 */ /* 0x000fc4000f8e0014 */
[----:B------:R-:W-:Y:S02]  /*0110*/  ULDC.64 UR4, c[0x0][0x1d0] ;  /* 0x0000740000047ab9 */ /* 0x000fe40000000a00 */
[----:B------:R-:W-:Y:S02]  /*0120*/  UIMAD UR10, UR12, UR4, URZ ;  /* 0x000000040c0a72a4 */ /* 0x000fe4000f8e023f */
[----:B------:R-:W-:Y:S02]  /*0130*/  ULDC.64 UR8, c[0x0][0x188] ;  /* 0x0000620000087ab9 */ /* 0x000fe40000000a00 */
[----:B------:R-:W-:Y:S02]  /*0140*/  UIMAD.WIDE.U32 UR8, UR18, UR4, UR8 ;  /* 0x00000004120872a5 */ /* 0x000fe4000f8e0008 */
[----:B------:R-:W-:Y:S02]  /*0150*/  UIMAD UR10, UR18, UR5, UR10 ;  /* 0x00000005120a72a4 */ /* 0x000fe4000f8e020a */
[----:B------:R-:W-:-:S02]  /*0160*/  ULDC.64 UR16, c[0x0][0x1a0] ;  /* 0x0000680000107ab9 */ /* 0x000fc40000000a00 */
[----:B------:R-:W-:Y:S01]  /*0170*/  ULDC.64 UR4, c[0x0][0x1d8] ;  /* 0x0000760000047ab9 */ /* 0x000fe20000000a00 */
[----:B0-----:R-:W-:Y:S01]  /*0180*/  IMAD R2, R2, c[0x0][0x4], R5 ;  /* 0x0000010002027a24 */ /* 0x001fe200078e0205 */
[----:B------:R-:W-:Y:S02]  /*0190*/  UIMAD UR13, UR12, UR4, URZ ;  /* 0x000000040c0d72a4 */ /* 0x000fe4000f8e023f */
        /* <DEDUP_REMOVED lines=10> */
[----:B------:R-:W-:Y:S01]  /*0240*/  UISETP.NE.U32.AND UP0, UPT, URZ, UR4, UPT ;  /* 0x000000043f00728c */ /* 0x000fe2000bf05070 */
[----:B------:R-:W-:Y:S01]  /*0250*/  IADD3 R0, R2, 0x1, RZ ;  /* 0x0000000102007810 */ /* 0x000fe20007ffe0ff */
[----:B------:R-:W-:Y:S01]  /*0260*/  IMAD.WIDE R102, R8, 0x20, RZ ;  /* 0x0000002008667825 */ /* 0x000fe200078e02ff */
[----:B------:R-:W-:Y:S01]  /*0270*/  LOP3.LUT R5, R86, 0xffffffe0, RZ, 0xc0, !PT ;  /* 0xffffffe056057812 */ /* 0x000fe200078ec0ff */
[----:B------:R-:W-:Y:S01]  /*0280*/  UIMAD UR12, UR12, UR6, URZ ;  /* 0x000000060c0c72a4 */ /* 0x000fe2000f8e023f */
[----:B------:R-:W-:Y:S01]  /*0290*/  SHF.R.S32.HI R7, RZ, 0x1f, R0 ;  /* 0x0000001fff077819 */ /* 0x000fe20000011400 */
[----:B------:R-:W-:Y:S01]  /*02a0*/  ULDC.64 UR14, c[0x0][0x1b0] ;  /* 0x00006c00000e7ab9 */ /* 0x000fe20000000a00 */
[----:B------:R-:W-:Y:S01]  /*02b0*/  IADD3 R98, R8, 0x1, RZ ;  /* 0x0000000108627810 */ /* 0x000fe20007ffe0ff */
[----:B------:R-:W-:Y:S01]  /*02c0*/  IMAD.IADD R5, R2, 0x1, -R5 ;  /* 0x0000000102057824 */ /* 0x000fe200078e0a05 */
[----:B------:R-:W-:Y:S01]  /*02d0*/  LEA.HI R76, R7, R0, RZ, 0x5 ;  /* 0x00000000074c7211 */ /* 0x000fe200078f28ff */
[----:B------:R-:W-:Y:S01]  /*02e0*/  UISETP.NE.AND.EX UP0, UPT, URZ, UR5, UPT, UP0 ;  /* 0x000000053f00728c */ /* 0x000fe2000bf05300 */
[C---:B------:R-:W-:Y:S01]  /*02f0*/  ISETP.GE.AND P3, PT, R98.reuse, c[0x0][0x160], PT ;  /* 0x0000580062007a0c */ /* 0x040fe20003f66270 */
[----:B------:R-:W-:Y:S01]  /*0300*/  IMAD.WIDE R98, R98, 0x20, RZ ;  /* 0x0000002062627825 */ /* 0x000fe200078e02ff */
[----:B------:R-:W-:Y:S01]  /*0310*/  SHF.R.S32.HI R86, RZ, 0x5, R86 ;  /* 0x00000005ff567819 */ /* 0x000fe20000011456 */
[----:B------:R-:W-:Y:S01]  /*0320*/  UIADD3 UR17, UR17, UR13, URZ ;  /* 0x0000000d11117290 */ /* 0x000fe2000fffe03f */
[----:B------:R-:W-:Y:S01]  /*0330*/  LOP3.LUT R11, R76, 0xffffffe0, RZ, 0xc0, !PT ;  /* 0xffffffe04c0b7812 */ /* 0x000fe200078ec0ff */
[----:B------:R-:W-:Y:S01]  /*0340*/  UIMAD.WIDE.U32 UR14, UR18, UR6, UR14 ;  /* 0x00000006120e72a5 */ /* 0x000fe2000f8e000e */
[----:B------:R-:W-:Y:S01]  /*0350*/  SHF.R.S32.HI R15, RZ, 0x1f, R86 ;  /* 0x0000001fff0f7819 */ /* 0x000fe20000011456 */
[----:B------:R-:W-:Y:S01]  /*0360*/  UIMAD UR12, UR18, UR7, UR12 ;  /* 0x00000007120c72a4 */ /* 0x000fe2000f8e020c */
[----:B------:R-:W-:Y:S01]  /*0370*/  SHF.R.S32.HI R3, RZ, 0x1f, R5 ;  /* 0x0000001fff037819 */ /* 0x000fe20000011405 */
[----:B------:R-:W-:Y:S01]  /*0380*/  IMAD.IADD R11, R0, 0x1, -R11 ;  /* 0x00000001000b7824 */ /* 0x000fe200078e0a0b */
[-C--:B------:R-:W-:Y:S01]  /*0390*/  IADD3 R94, P1, R102, R5.reuse, RZ ;  /* 0x00000005665e7210 */ /* 0x080fe20007f3e0ff */
[C---:B------:R-:W-:Y:S01]  /*03a0*/  IMAD R17, R15.reuse, c[0x0][0x1b8], RZ ;  /* 0x00006e000f117a24 */ /* 0x040fe200078e02ff */
[----:B------:R-:W-:Y:S01]  /*03b0*/  IADD3 R4, P0, R98, R5, RZ ;  /* 0x0000000562047210 */ /* 0x000fe20007f1e0ff */
[----:B------:R-:W-:Y:S01]  /*03c0*/  IMAD R15, R15, c[0x0][0x1a8], RZ ;  /* 0x00006a000f0f7a24 */ /* 0x000fe200078e02ff */
[----:B------:R-:W-:Y:S01]  /*03d0*/  SHF.R.S32.HI R76, RZ, 0x5, R76 ;  /* 0x00000005ff4c7819 */ /* 0x000fe2000001144c */
[--C-:B------:R-:W-:Y:S01]  /*03e0*/  IMAD.X R95, R103, 0x1, R3.reuse, P1 ;  /* 0x00000001675f7824 */ /* 0x100fe200008e0603 */
[-C--:B------:R-:W-:Y:S01]  /*03f0*/  IADD3 R80, P1, R102, R11.reuse, RZ ;  /* 0x0000000b66507210 */ /* 0x080fe20007f3e0ff */
[----:B------:R-:W-:Y:S01]  /*0400*/  IMAD.X R5, R99, 0x1, R3, P0 ;  /* 0x0000000163057824 */ /* 0x000fe200000e0603 */
[----:B------:R-:W-:Y:S01]  /*0410*/  SHF.R.S32.HI R7, RZ, 0x1f, R76 ;  /* 0x0000001fff077819 */ /* 0x000fe2000001144c */
[----:B------:R-:W-:Y:S01]  /*0420*/  IMAD.WIDE.U32 R96, R86, c[0x0][0x1b8], R94 ;  /* 0x00006e0056607a25 */ /* 0x000fe200078e005e */
[----:B------:R-:W-:Y:S01]  /*0430*/  SHF.R.S32.HI R3, RZ, 0x1f, R11 ;  /* 0x0000001fff037819 */ /* 0x000fe2000001140b */
[----:B------:R-:W-:Y:S01]  /*0440*/  ULDC UR6, c[0x0][0x1a0] ;  /* 0x0000680000067ab9 */ /* 0x000fe20000000800 */
[----:B------:R-:W-:Y:S01]  /*0450*/  IADD3 R10, P0, R98, R11, RZ ;  /* 0x0000000b620a7210 */ /* 0x000fe20007f1e0ff */
[----:B------:R-:W-:Y:S01]  /*0460*/  IMAD R17, R86, c[0x0][0x1bc], R17 ;  /* 0x00006f0056117a24 */ /* 0x000fe200078e0211 */
[----:B------:R-:W-:Y:S01]  /*0470*/  ISETP.LT.AND P4, PT, R6, c[0x0][0x164], !P3 ;  /* 0x0000590006007a0c */ /* 0x000fe20005f81270 */
[----:B------:R-:W-:Y:S01]  /*0480*/  IMAD R15, R86, c[0x0][0x1ac], R15 ;  /* 0x00006b00560f7a24 */ /* 0x000fe200078e020f */
[----:B------:R-:W-:Y:S01]  /*0490*/  ISETP.LT.AND P2, PT, R2, c[0x0][0x164], !P3 ;  /* 0x0000590002007a0c */ /* 0x000fe20005f41270 */
[----:B------:R-:W-:Y:S01]  /*04a0*/  IMAD.WIDE.U32 R94, R86, c[0x0][0x1a8], R94 ;  /* 0x00006a00565e7a25 */ /* 0x000fe200078e005e */
[----:B------:R-:W-:Y:S01]  /*04b0*/  ISETP.LT.AND P6, PT, R0, c[0x0][0x164], !P3 ;  /* 0x0000590000007a0c */ /* 0x000fe20005fc1270 */
[----:B------:R-:W-:-:S02]  /*04c0*/  UIADD3 UR7, UR9, UR10, URZ ;  /* 0x0000000a09077290 */ /* 0x000fc4000fffe03f */
[C-C-:B------:R-:W-:Y:S01]  /*04d0*/  IMAD.WIDE.U32 R90, R86.reuse, c[0x0][0x1b8], R4.reuse ;  /* 0x00006e00565a7a25 */ /* 0x140fe200078e0004 */
[----:B------:R-:W-:Y:S02]  /*04e0*/  USEL UR10, UR16, URZ, UP0 ;  /* 0x0000003f100a7287 */ /* 0x000fe40008000000 */
[----:B------:R-:W-:Y:S01]  /*04f0*/  USEL UR19, UR17, UR5, UP0 ;  /* 0x0000000511137287 */ /* 0x000fe20008000000 */
[----:B------:R-:W-:Y:S01]  /*0500*/  IMAD.WIDE.U32 R86, R86, c[0x0][0x1a8], R4 ;  /* 0x00006a0056567a25 */ /* 0x000fe200078e0004 */
[----:B------:R-:W-:Y:S01]  /*0510*/  SHF.R.S32.HI R5, RZ, 0x1f, R6 ;  /* 0x0000001fff057819 */ /* 0x000fe20000011406 */
[----:B------:R-:W-:Y:S01]  /*0520*/  USEL UR16, UR16, UR6, UP0 ;  /* 0x0000000610107287 */ /* 0x000fe20008000000 */
[----:B------:R-:W-:Y:S01]  /*0530*/  IADD3 R4, R2, 0x3, RZ ;  /* 0x0000000302047810 */ /* 0x000fe20007ffe0ff */
[----:B------:R-:W-:Y:S01]  /*0540*/  IMAD R13, R7, c[0x0][0x1b8], RZ ;  /* 0x00006e00070d7a24 */ /* 0x000fe200078e02ff */
[----:B------:R-:W-:Y:S01]  /*0550*/  LEA.HI R66, R5, R6, RZ, 0x5 ;  /* 0x0000000605427211 */ /* 0x000fe200078f28ff */
[--C-:B------:R-:W-:Y:S01]  /*0560*/  IMAD.X R81, R103, 0x1, R3.reuse, P1 ;  /* 0x0000000167517824 */ /* 0x100fe200008e0603 */
[----:B------:R-:W-:Y:S01]  /*0570*/  SHF.R.S32.HI R9, RZ, 0x1f, R4 ;  /* 0x0000001fff097819 */ /* 0x000fe20000011404 */
[----:B------:R-:W-:Y:S01]  /*0580*/  IMAD R7, R7, c[0x0][0x1a8], RZ ;  /* 0x00006a0007077a24 */ /* 0x000fe200078e02ff */
[----:B------:R-:W-:Y:S01]  /*0590*/  UMOV UR4, UR20 ;  /* 0x0000001400047c82 */ /* 0x000fe20008000000 */
[----:B------:R-:W-:Y:S01]  /*05a0*/  IMAD.X R11, R99, 0x1, R3, P0 ;  /* 0x00000001630b7824 */ /* 0x000fe200000e0603 */
[----:B------:R-:W-:Y:S01]  /*05b0*/  LEA.HI R56, R9, R4, RZ, 0x5 ;  /* 0x0000000409387211 */ /* 0x000fe200078f28ff */
[----:B------:R-:W-:Y:S01]  /*05c0*/  IMAD.WIDE.U32 R84, R76, c[0x0][0x1b8], R80 ;  /* 0x00006e004c547a25 */ /* 0x000fe200078e0050 */
[----:B------:R-:W-:-:S02]  /*05d0*/  UIADD3 UR5, UR21, UR11, URZ ;  /* 0x0000000b15057290 */ /* 0x000fc4000fffe03f */
[----:B------:R-:W-:Y:S01]  /*05e0*/  LOP3.LUT R9, R56, 0xffffffe0, RZ, 0xc0, !PT ;  /* 0xffffffe038097812 */ /* 0x000fe200078ec0ff */
[C---:B------:R-:W-:Y:S01]  /*05f0*/  IMAD R13, R76.reuse, c[0x0][0x1bc], R13 ;  /* 0x00006f004c0d7a24 */ /* 0x040fe200078e020d */
[----:B------:R-:W-:Y:S01]  /*0600*/  SHF.R.S32.HI R56, RZ, 0x5, R56 ;  /* 0x00000005ff387819 */ /* 0x000fe20000011438 */
[C---:B------:R-:W-:Y:S01]  /*0610*/  IMAD R7, R76.reuse, c[0x0][0x1ac], R7 ;  /* 0x00006b004c077a24 */ /* 0x040fe200078e0207 */
[----:B------:R-:W-:Y:S01]  /*0620*/  UIADD3 UR15, UR15, UR12, URZ ;  /* 0x0000000c0f0f7290 */ /* 0x000fe2000fffe03f */
[C---:B------:R-:W-:Y:S01]  /*0630*/  IMAD.WIDE.U32 R80, R76.reuse, c[0x0][0x1a8], R80 ;  /* 0x00006a004c507a25 */ /* 0x040fe200078e0050 */
[----:B------:R-:W-:Y:S02]  /*0640*/  USEL UR17, UR17, URZ, UP0 ;  /* 0x0000003f11117287 */ /* 0x000fe40008000000 */
[----:B------:R-:W-:Y:S01]  /*0650*/  UMOV UR6, UR8 ;  /* 0x0000000800067c82 */ /* 0x000fe20008000000 */
[----:B------:R-:W-:-:S04]  /*0660*/  IMAD.WIDE.U32 R78, R76, c[0x0][0x1b8], R10 ;  /* 0x00006e004c4e7a25 */ /* 0x000fc800078e000a */
[----:B------:R-:W-:Y:S01]  /*0670*/  IMAD.WIDE.U32 R76, R76, c[0x0][0x1a8], R10 ;  /* 0x00006a004c4c7a25 */ /* 0x000fe200078e000a */
[----:B------:R-:W-:Y:S02]  /*0680*/  LOP3.LUT R11, R66, 0xffffffe0, RZ, 0xc0, !PT ;  /* 0xffffffe0420b7812 */ /* 0x000fe400078ec0ff */
[----:B------:R-:W-:Y:S01]  /*0690*/  SHF.R.S32.HI R66, RZ, 0x5, R66 ;  /* 0x00000005ff427819 */ /* 0x000fe20000011442 */
[----:B------:R-:W-:Y:S01]  /*06a0*/  IMAD.IADD R9, R4, 0x1, -R9 ;  /* 0x0000000104097824 */ /* 0x000fe200078e0a09 */
[----:B------:R-:W-:Y:S01]  /*06b0*/  IADD3 R10, R8, 0x2, RZ ;  /* 0x00000002080a7810 */ /* 0x000fe20007ffe0ff */
[----:B------:R-:W-:Y:S01]  /*06c0*/  IMAD.IADD R11, R6, 0x1, -R11 ;  /* 0x00000001060b7824 */ /* 0x000fe200078e0a0b */
[----:B------:R-:W-:Y:S01]  /*06d0*/  SHF.R.S32.HI R5, RZ, 0x1f, R66 ;  /* 0x0000001fff057819 */ /* 0x000fe20000011442 */
[----:B------:R-:W-:-:S03]  /*06e0*/  IMAD.WIDE R100, R2, 0x20, RZ ;  /* 0x0000002002647825 */ /* 0x000fc600078e02ff */
[----:B------:R-:W-:Y:S01]  /*06f0*/  SHF.R.S32.HI R3, RZ, 0x1f, R11 ;  /* 0x0000001fff037819 */ /* 0x000fe2000001140b */
[----:B------:R-:W-:Y:S01]  /*0700*/  IMAD.WIDE R104, R0, 0x20, RZ ;  /* 0x0000002000687825 */ /* 0x000fe200078e02ff */
[-C--:B------:R-:W-:Y:S02]  /*0710*/  IADD3 R72, P1, R102, R11.reuse, RZ ;  /* 0x0000000b66487210 */ /* 0x080fe40007f3e0ff */
[----:B------:R-:W-:Y:S01]  /*0720*/  IADD3 R18, P0, R98, R11, RZ ;  /* 0x0000000b62127210 */ /* 0x000fe20007f1e0ff */
[----:B------:R-:W-:Y:S02]  /*0730*/  IMAD R11, R5, c[0x0][0x1b8], RZ ;  /* 0x00006e00050b7a24 */ /* 0x000fe400078e02ff */
[--C-:B------:R-:W-:Y:S01]  /*0740*/  IMAD.X R73, R103, 0x1, R3.reuse, P1 ;  /* 0x0000000167497824 */ /* 0x100fe200008e0603 */
[----:B------:R-:W-:Y:S01]  /*0750*/  IADD3 R62, P1, R102, R9, RZ ;  /* 0x00000009663e7210 */ /* 0x000fe20007f3e0ff */
[----:B------:R-:W-:Y:S02]  /*0760*/  IMAD R5, R5, c[0x0][0x1a8], RZ ;  /* 0x00006a0005057a24 */ /* 0x000fe400078e02ff */
[----:B------:R-:W-:Y:S01]  /*0770*/  IMAD.X R19, R99, 0x1, R3, P0 ;  /* 0x0000000163137824 */ /* 0x000fe200000e0603 */
[----:B------:R-:W-:Y:S01]  /*0780*/  SHF.R.S32.HI R3, RZ, 0x1f, R56 ;  /* 0x0000001fff037819 */ /* 0x000fe20000011438 */
[----:B------:R-:W-:-:S04]  /*0790*/  IMAD.WIDE.U32 R74, R66, c[0x0][0x1b8], R72 ;  /* 0x00006e00424a7a25 */ /* 0x000fc800078e0048 */
[C---:B------:R-:W-:Y:S02]  /*07a0*/  IMAD R11, R66.reuse, c[0x0][0x1bc], R11 ;  /* 0x00006f00420b7a24 */ /* 0x040fe400078e020b */
[C---:B------:R-:W-:Y:S02]  /*07b0*/  IMAD R5, R66.reuse, c[0x0][0x1ac], R5 ;  /* 0x00006b0042057a24 */ /* 0x040fe400078e0205 */
[----:B------:R-:W-:-:S04]  /*07c0*/  IMAD.WIDE.U32 R72, R66, c[0x0][0x1a8], R72 ;  /* 0x00006a0042487a25 */ /* 0x000fc800078e0048 */
[----:B------:R-:W-:-:S04]  /*07d0*/  IMAD.WIDE.U32 R68, R66, c[0x0][0x1b8], R18 ;  /* 0x00006e0042447a25 */ /* 0x000fc800078e0012 */
[----:B------:R-:W-:Y:S01]  /*07e0*/  IMAD.WIDE.U32 R66, R66, c[0x0][0x1a8], R18 ;  /* 0x00006a0042427a25 */ /* 0x000fe200078e0012 */
[----:B------:R-:W-:Y:S02]  /*07f0*/  SHF.R.S32.HI R19, RZ, 0x1f, R9 ;  /* 0x0000001fff137819 */ /* 0x000fe40000011409 */
[----:B------:R-:W-:Y:S01]  /*0800*/  IADD3 R18, P0, R98, R9, RZ ;  /* 0x0000000962127210 */ /* 0x000fe20007f1e0ff */
[----:B------:R-:W-:Y:S02]  /*0810*/  IMAD R9, R3, c[0x0][0x1b8], RZ ;  /* 0x00006e0003097a24 */ /* 0x000fe400078e02ff */
[--C-:B------:R-:W-:Y:S02]  /*0820*/  IMAD.X R63, R103, 0x1, R19.reuse, P1 ;  /* 0x00000001673f7824 */ /* 0x100fe400008e0613 */
[----:B------:R-:W-:Y:S01]  /*0830*/  IMAD.X R19, R99, 0x1, R19, P0 ;  /* 0x0000000163137824 */ /* 0x000fe200000e0613 */
[C---:B------:R-:W-:Y:S01]  /*0840*/  ISETP.GE.AND P0, PT, R8.reuse, c[0x0][0x160], PT ;  /* 0x0000580008007a0c */ /* 0x040fe20003f06270 */
[----:B------:R-:W-:Y:S01]  /*0850*/  IMAD R3, R3, c[0x0][0x1a8], RZ ;  /* 0x00006a0003037a24 */ /* 0x000fe200078e02ff */
[----:B------:R-:W-:Y:S01]  /*0860*/  IADD3 R8, R8, 0x3, RZ ;  /* 0x0000000308087810 */ /* 0x000fe20007ffe0ff */
[----:B------:R-:W-:Y:S01]  /*0870*/  IMAD.WIDE.U32 R64, R56, c[0x0][0x1b8], R62 ;  /* 0x00006e0038407a25 */ /* 0x000fe200078e003e */
[----:B------:R-:W-:-:S02]  /*0880*/  ISETP.LT.AND P1, PT, R2, c[0x0][0x164], !P0 ;  /* 0x0000590002007a0c */ /* 0x000fc40004721270 */
[----:B------:R-:W-:Y:S01]  /*0890*/  ISETP.LT.AND P5, PT, R0, c[0x0][0x164], !P0 ;  /* 0x0000590000007a0c */ /* 0x000fe200047a1270 */
[C---:B------:R-:W-:Y:S01]  /*08a0*/  IMAD R9, R56.reuse, c[0x0][0x1bc], R9 ;  /* 0x00006f0038097a24 */ /* 0x040fe200078e0209 */
[----:B------:R-:W-:Y:S01]  /*08b0*/  P2R R12, PR, RZ, 0x2 ;  /* 0x00000002ff0c7803 */ /* 0x000fe20000000000 */
[----:B------:R-:W-:Y:S01]  /*08c0*/  IMAD R3, R56, c[0x0][0x1ac], R3 ;  /* 0x00006b0038037a24 */ /* 0x000fe200078e0203 */
[----:B------:R-:W-:Y:S01]  /*08d0*/  ISETP.LT.AND P1, PT, R6, c[0x0][0x164], !P0 ;  /* 0x0000590006007a0c */ /* 0x000fe20004721270 */
[----:B------:R-:W-:Y:S01]  /*08e0*/  IMAD.WIDE.U32 R62, R56, c[0x0][0x1a8], R62 ;  /* 0x00006a00383e7a25 */ /* 0x000fe200078e003e */
[----:B------:R-:W-:-:S03]  /*08f0*/  ISETP.LT.AND P0, PT, R4, c[0x0][0x164], !P0 ;  /* 0x0000590004007a0c */ /* 0x000fc60004701270 */
[----:B------:R-:W-:-:S04]  /*0900*/  IMAD.WIDE.U32 R58, R56, c[0x0][0x1b8], R18 ;  /* 0x00006e00383a7a25 */ /* 0x000fc800078e0012 */
[----:B------:R-:W-:-:S03]  /*0910*/  IMAD.WIDE.U32 R56, R56, c[0x0][0x1a8], R18 ;  /* 0x00006a0038387a25 */ /* 0x000fc600078e0012 */
        /* <DEDUP_REMOVED lines=9> */
[----:B------:R-:W-:Y:S01]  /*09b0*/  ISETP.GE.AND P0, PT, R10, c[0x0][0x160], PT ;  /* 0x000058000a007a0c */ /* 0x000fe20003f06270 */
[----:B------:R-:W-:Y:S01]  /*09c0*/  IMAD.IADD R44, R13, 0x1, R79 ;  /* 0x000000010d2c7824 */ /* 0x000fe200078e024f */
[----:B------:R-:W-:Y:S01]  /*09d0*/  LOP3.LUT R33, R33, 0xfffffff7, RZ, 0xc0, !PT ;  /* 0xfffffff721217812 */ /* 0x000fe200078ec0ff */
[----:B------:R-:W-:Y:S01]  /*09e0*/  IMAD.IADD R49, R75, 0x1, R11 ;  /* 0x000000014b317824 */ /* 0x000fe200078e020b */
[----:B------:R-:W-:Y:S01]  /*09f0*/  ISETP.LT.AND P3, PT, R2, c[0x0][0x164], !P0 ;  /* 0x0000590002007a0c */ /* 0x000fe20004761270 */
        /* <DEDUP_REMOVED lines=14> */
[----:B------:R-:W-:-:S07]  /*0ae0*/  IMAD.IADD R54, R3, 0x1, R57 ;  /* 0x0000000103367824 */ /* 0x000fce00078e0239 */
[----:B------:R-:W-:Y:S02]  /*0af0*/  @P1 LOP3.LUT R33, R33, 0x1, RZ, 0xfc, !PT ;  /* 0x0000000121211812 */ /* 0x000fe400078efcff */
[----:B------:R-:W-:Y:S02]  /*0b00*/  ISETP.LT.AND P1, PT, R4, c[0x0][0x164], !P0 ;  /* 0x0000590004007a0c */ /* 0x000fe40004721270 */
[----:B------:R-:W-:Y:S02]  /*0b10*/  LOP3.LUT R33, R33, 0xffffffef, RZ, 0xc0, !PT ;  /* 0xffffffef21217812 */ /* 0x000fe400078ec0ff */
[----:B------:R-:W-:Y:S02]  /*0b20*/  ISETP.GE.AND P0, PT, R8, c[0x0][0x160], PT ;  /* 0x0000580008007a0c */ /* 0x000fe40003f06270 */
[----:B------:R-:W-:Y:S02]  /*0b30*/  @P4 LOP3.LUT R33, R33, 0x10, RZ, 0xfc, !PT ;  /* 0x0000001021214812 */ /* 0x000fe400078efcff */
[----:B------:R-:W-:-:S02]  /*0b40*/  ISETP.LT.AND P4, PT, R2, c[0x0][0x164], !P0 ;  /* 0x0000590002007a0c */ /* 0x000fc40004781270 */
[----:B------:R-:W-:-:S04]  /*0b50*/  LOP3.LUT R33, R33, 0xfffffeff, RZ, 0xc0, !PT ;  /* 0xfffffeff21217812 */ /* 0x000fc800078ec0ff */
[----:B------:R-:W-:Y:S02]  /*0b60*/  @P1 LOP3.LUT R33, R33, 0x100, RZ, 0xfc, !PT ;  /* 0x0000010021211812 */ /* 0x000fe400078efcff */
[----:B------:R-:W-:Y:S02]  /*0b70*/  ISETP.LT.AND P1, PT, R6, c[0x0][0x164], !P0 ;  /* 0x0000590006007a0c */ /* 0x000fe40004721270 */
[----:B------:R-:W-:-:S10]  /*0b80*/  LOP3.LUT R33, R33, 0xffffffdf, RZ, 0xc0, !PT ;  /* 0xffffffdf21217812 */ /* 0x000fd400078ec0ff */
[----:B------:R-:W-:Y:S02]  /*0b90*/  @P1 LOP3.LUT R33, R33, 0x20, RZ, 0xfc, !PT ;  /* 0x0000002021211812 */ /* 0x000fe400078efcff */
[----:B------:R-:W-:Y:S02]  /*0ba0*/  ISETP.LT.AND P1, PT, R4, c[0x0][0x164], !P0 ;  /* 0x0000590004007a0c */ /* 0x000fe40004721270 */
[----:B------:R-:W-:Y:S02]  /*0bb0*/  LOP3.LUT R33, R33, 0xfffffdff, RZ, 0xc0, !PT ;  /* 0xfffffdff21217812 */ /* 0x000fe400078ec0ff */
[----:B------:R-:W-:-:S08]  /*0bc0*/  ISETP.LT.AND P0, PT, R0, c[0x0][0x164], !P0 ;  /* 0x0000590000007a0c */ /* 0x000fd00004701270 */
[----:B------:R-:W-:Y:S02]  /*0bd0*/  @P1 LOP3.LUT R33, R33, 0x200, RZ, 0xfc, !PT ;  /* 0x0000020021211812 */ /* 0x000fe400078efcff */
[----:B------:R-:W-:Y:S02]  /*0be0*/  ISETP.NE.AND P1, PT, R12, RZ, PT ;  /* 0x000000ff0c00720c */ /* 0x000fe40003f25270 */
[----:B------:R-:W-:-:S04]  /*0bf0*/  LOP3.LUT R33, R33, 0xfffffffd, RZ, 0xc0, !PT ;  /* 0xfffffffd21217812 */ /* 0x000fc800078ec0ff */
[----:B------:R-:W-:Y:S02]  /*0c00*/  @P0 LOP3.LUT R33, R33, 0x2, RZ, 0xfc, !PT ;  /* 0x0000000221210812 */ /* 0x000fe400078efcff */
.L_x_226:
[----:B------:R-:W-:Y:S01]  /*0c10*/  IMAD.MOV.U32 R17, RZ, RZ, c[0x0][0x168] ;  /* 0x00005a00ff117624 */ /* 0x000fe200078e00ff */
        /* <DEDUP_REMOVED lines=11> */
[----:B0-----:R-:W-:Y:S01]  /*0cd0*/  IMAD.MOV.U32 R5, RZ, RZ, c[0x0][0x1c0] ;  /* 0x00007000ff057624 */ /* 0x001fe200078e00ff */
[----:B------:R-:W-:Y:S01]  /*0ce0*/  MOV R6, c[0x0][0x1c0] ;  /* 0x0000700000067a02 */ /* 0x000fe20000000f00 */
[----:B------:R-:W-:Y:S01]  /*0cf0*/  IMAD.MOV.U32 R3, RZ, RZ, c[0x0][0x1c0] ;  /* 0x00007000ff037624 */ /* 0x000fe200078e00ff */
[----:B------:R-:W-:Y:S01]  /*0d00*/  MOV R4, c[0x0][0x1c0] ;  /* 0x0000700000047a02 */ /* 0x000fe20000000f00 */
[----:B------:R-:W-:Y:S01]  /*0d10*/  IMAD.MOV.U32 R0, RZ, RZ, c[0x0][0x1c0] ;  /* 0x00007000ff007624 */ /* 0x000fe200078e00ff */
[----:B------:R-:W-:Y:S01]  /*0d20*/  MOV R2, c[0x0][0x1c0] ;  /* 0x0000700000027a02 */ /* 0x000fe20000000f00 */
[----:B------:R-:W-:Y:S05]  /*0d30*/  @!P0 BRA `(.L_x_180) ;  /* 0x0000081000008947 */ /* 0x000fea0003800000 */
        /* <DEDUP_REMOVED lines=16> */
[----:B------:R-:W-:-:S02]  /*0e40*/  UMOV UR11, URZ ;  /* 0x0000003f000b7c82 */ /* 0x000fc40008000000 */
.L_x_181:
[----:B------:R-:W-:Y:S01]  /*0e50*/  USHF.R.U32.HI UR12, URZ, 0x5, UR11 ;  /* 0x000000053f0c7899 */ /* 0x000fe2000801160b */
[----:B------:R-:W-:Y:S01]  /*0e60*/  P2R R60, PR, RZ, 0x40 ;  /* 0x00000040ff3c7803 */ /* 0x000fe20000000000 */
[----:B------:R-:W-:Y:S01]  /*0e70*/  ULDC.64 UR8, c[0x0][0x178] ;  /* 0x00005e0000087ab9 */ /* 0x000fe20000000a00 */
[----:B------:R-:W-:Y:S01]  /*0e80*/  P2R R70, PR, RZ, 0x8 ;  /* 0x00000008ff467803 */ /* 0x000fe20000000000 */
[----:B------:R-:W-:Y:S02]  /*0e90*/  UIMAD.WIDE.U32 UR22, UR12, UR8, URZ ;  /* 0x000000080c1672a5 */ /* 0x000fe4000f8e003f */
[----:B------:R-:W-:Y:S02]  /*0ea0*/  ULOP3.LUT UR13, UR11, 0x1f, URZ, 0xc0, !UPT ;  /* 0x0000001f0b0d7892 */ /* 0x000fe4000f8ec03f */
[----:B------:R-:W-:Y:S02]  /*0eb0*/  UIMAD UR20, UR12, UR9, UR23 ;  /* 0x000000090c1472a4 */ /* 0x000fe4000f8e0217 */
[----:B------:R-:W-:Y:S01]  /*0ec0*/  IMAD.U32 R61, RZ, RZ, UR22 ;  /* 0x00000016ff3d7e24 */ /* 0x000fe2000f8e00ff */
[----:B------:R-:W-:Y:S02]  /*0ed0*/  ULDC.64 UR8, c[0x0][0x190] ;  /* 0x0000640000087ab9 */ /* 0x000fe40000000a00 */
[----:B------:R-:W-:Y:S02]  /*0ee0*/  UIMAD.WIDE.U32 UR24, UR12, UR8, URZ ;  /* 0x000000080c1872a5 */ /* 0x000fe4000f8e003f */
[----:B------:R-:W-:Y:S01]  /*0ef0*/  IADD3 R38, P6, P0, R61, UR13, R102 ;  /* 0x0000000d3d267c10 */ /* 0x000fe2000f8de066 */
[----:B------:R-:W-:Y:S02]  /*0f00*/  UIADD3 UR11, UR11, 0x1, URZ ;  /* 0x000000010b0b7890 */ /* 0x000fe4000fffe03f */
[----:B------:R-:W-:Y:S01]  /*0f10*/  UIMAD UR9, UR12, UR9, UR25 ;  /* 0x000000090c0972a4 */ /* 0x000fe2000f8e0219 */
[----:B------:R-:W-:Y:S01]  /*0f20*/  IMAD.U32 R61, RZ, RZ, UR24 ;  /* 0x00000018ff3d7e24 */ /* 0x000fe2000f8e00ff */
[----:B------:R-:W-:Y:S01]  /*0f30*/  IADD3.X R39, R103, UR20, RZ, P6, P0 ;  /* 0x0000001467277c10 */ /* 0x000fe2000b7e04ff */
[----:B------:R-:W-:Y:S02]  /*0f40*/  ULDC UR8, c[0x0][0x168] ;  /* 0x00005a0000087ab9 */ /* 0x000fe40000000800 */
[----:B------:R-:W-:Y:S01]  /*0f50*/  UISETP.GE.AND UP0, UPT, UR11, UR8, UPT ;  /* 0x000000080b00728c */ /* 0x000fe2000bf06270 */
[----:B------:R-:W-:Y:S01]  /*0f60*/  IADD3 R28, P6, P0, R61, UR13, R100 ;  /* 0x0000000d3d1c7c10 */ /* 0x000fe2000f8de064 */
[----:B------:R-:W-:Y:S03]  /*0f70*/  IMAD.U32 R61, RZ, RZ, UR22 ;  /* 0x00000016ff3d7e24 */ /* 0x000fe6000f8e00ff */
[----:B------:R-:W2:Y:S01]  /*0f80*/  @P1 LDG.E.S8.SYS R18, [R38.64+UR4] ;  /* 0x0000000426121981 */ /* 0x000ea2000c1ee300 */
[----:B------:R-:W-:Y:S02]  /*0f90*/  IADD3.X R29, R101, UR9, RZ, P6, P0 ;  /* 0x00000009651d7c10 */ /* 0x000fe4000b7e04ff */
[----:B------:R-:W-:Y:S01]  /*0fa0*/  IADD3 R36, P6, P0, R61, UR13, R98 ;  /* 0x0000000d3d247c10 */ /* 0x000fe2000f8de062 */
[----:B------:R-:W-:Y:S03]  /*0fb0*/  IMAD.U32 R61, RZ, RZ, UR24 ;  /* 0x00000018ff3d7e24 */ /* 0x000fe6000f8e00ff */
[----:B------:R-:W-:Y:S02]  /*0fc0*/  IADD3.X R37, R99, UR20, RZ, P6, P0 ;  /* 0x0000001463257c10 */ /* 0x000fe4000b7e04ff */
[----:B------:R-:W2:Y:S01]  /*0fd0*/  @P1 LDG.E.S8.SYS R17, [R28.64+UR6] ;  /* 0x000000061c111981 */ /* 0x000ea2000c1ee300 */
[----:B------:R-:W-:Y:S02]  /*0fe0*/  IADD3 R34, P6, P0, R61, UR13, R104 ;  /* 0x0000000d3d227c10 */ /* 0x000fe4000f8de068 */
[----:B------:R-:W-:Y:S01]  /*0ff0*/  P2R R61, PR, RZ, 0x4 ;  /* 0x00000004ff3d7803 */ /* 0x000fe20000000000 */
[----:B------:R-:W3:Y:S01]  /*1000*/  @P2 LDG.E.S8.SYS R20, [R28.64+UR6] ;  /* 0x000000061c142981 */ /* 0x000ee2000c1ee300 */
[----:B------:R-:W-:Y:S02]  /*1010*/  IADD3.X R35, R105, UR9, RZ, P6, P0 ;  /* 0x0000000969237c10 */ /* 0x000fe4000b7e04ff */
[----:B------:R-:W-:Y:S01]  /*1020*/  ISETP.NE.AND P6, PT, R60, RZ, PT ;  /* 0x000000ff3c00720c */ /* 0x000fe20003fc5270 */
[----:B------:R-:W3:Y:S01]  /*1030*/  @P2 LDG.E.S8.SYS R19, [R36.64+UR4] ;  /* 0x0000000424132981 */ /* 0x000ee2000c1ee300 */
[----:B------:R-:W-:Y:S02]  /*1040*/  P2R R60, PR, RZ, 0x2 ;  /* 0x00000002ff3c7803 */ /* 0x000fe40000000000 */
[----:B------:R-:W-:Y:S01]  /*1050*/  P2R R89, PR, RZ, 0x40 ;  /* 0x00000040ff597803 */ /* 0x000fe20000000000 */
[----:B------:R-:W4:Y:S01]  /*1060*/  @P3 LDG.E.S8.SYS R22, [R28.64+UR6] ;  /* 0x000000061c163981 */ /* 0x000f22000c1ee300 */
[C---:B------:R-:W-:Y:S03]  /*1070*/  LOP3.LUT P0, RZ, R33.reuse, 0x200, RZ, 0xc0, !PT ;  /* 0x0000020021ff7812 */ /* 0x040fe6000780c0ff */
[----:B------:R-:W4:Y:S01]  /*1080*/  @P3 LDG.E.S8.SYS R21, [R36.64+UR4+0x20] ;  /* 0x0000200424153981 */ /* 0x000f22000c1ee300 */
[----:B------:R-:W-:Y:S02]  /*1090*/  P2R R82, PR, RZ, 0x1 ;  /* 0x00000001ff527803 */ /* 0x000fe40000000000 */
[C---:B------:R-:W-:Y:S01]  /*10a0*/  LOP3.LUT P0, RZ, R33.reuse, 0x4, RZ, 0xc0, !PT ;  /* 0x0000000421ff7812 */ /* 0x040fe2000780c0ff */
[----:B------:R0:W5:Y:S03]  /*10b0*/  @P4 LDG.E.S8.SYS R24, [R28.64+UR6] ;  /* 0x000000061c184981 */ /* 0x000166000c1ee300 */
[----:B------:R-:W-:Y:S01]  /*10c0*/  P2R R71, PR, RZ, 0x1 ;  /* 0x00000001ff477803 */ /* 0x000fe20000000000 */
[----:B------:R-:W5:Y:S01]  /*10d0*/  @P5 LDG.E.S8.SYS R23, [R34.64+UR6] ;  /* 0x0000000622175981 */ /* 0x000f62000c1ee300 */
[C---:B------:R-:W-:Y:S03]  /*10e0*/  LOP3.LUT P0, RZ, R33.reuse, 0x2, RZ, 0xc0, !PT ;  /* 0x0000000221ff7812 */ /* 0x040fe6000780c0ff */
[----:B------:R-:W5:Y:S01]  /*10f0*/  @P6 LDG.E.S8.SYS R26, [R36.64+UR4] ;  /* 0x00000004241a6981 */ /* 0x000f62000c1ee300 */
[----:B------:R-:W-:Y:S02]  /*1100*/  P2R R83, PR, RZ, 0x1 ;  /* 0x00000001ff537803 */ /* 0x000fe40000000000 */
[----:B------:R-:W-:Y:S01]  /*1110*/  LOP3.LUT P0, RZ, R33, 0x1, RZ, 0xc0, !PT ;  /* 0x0000000121ff7812 */ /* 0x000fe2000780c0ff */
[----:B------:R-:W5:Y:S01]  /*1120*/  @P6 LDG.E.S8.SYS R25, [R34.64+UR6] ;  /* 0x0000000622196981 */ /* 0x000f62000c1ee300 */
[----:B--2---:R-:W-:Y:S01]  /*1130*/  @P1 IMAD R0, R17, R18, R0 ;  /* 0x0000001211001224 */ /* 0x004fe200078e0200 */
[C---:B------:R-:W-:Y:S02]  /*1140*/  LOP3.LUT P1, RZ, R33.reuse, 0x100, RZ, 0xc0, !PT ;  /* 0x0000010021ff7812 */ /* 0x040fe4000782c0ff */
[----:B------:R-:W5:Y:S04]  /*1150*/  @P4 LDG.E.S8.SYS R17, [R36.64+UR4+0x40] ;  /* 0x0000400424114981 */ /* 0x000f68000c1ee300 */
[----:B------:R-:W2:Y:S01]  /*1160*/  @P5 LDG.E.S8.SYS R18, [R38.64+UR4] ;  /* 0x0000000426125981 */ /* 0x000ea2000c1ee300 */
[----:B---3--:R-:W-:Y:S01]  /*1170*/  @P2 IMAD R5, R20, R19, R5 ;  /* 0x0000001314052224 */ /* 0x008fe200078e0205 */
[----:B------:R-:W-:Y:S02]  /*1180*/  LOP3.LUT P2, RZ, R33, 0x80, RZ, 0xc0, !PT ;  /* 0x0000008021ff7812 */ /* 0x000fe4000784c0ff */
[----:B------:R-:W3:Y:S04]  /*1190*/  @P0 LDG.E.S8.SYS R20, [R36.64+UR4+0x20] ;  /* 0x0000200424140981 */ /* 0x000ee8000c1ee300 */
[----:B------:R-:W3:Y:S01]  /*11a0*/  @P0 LDG.E.S8.SYS R19, [R34.64+UR6] ;  /* 0x0000000622130981 */ /* 0x000ee2000c1ee300 */
[----:B------:R-:W-:Y:S01]  /*11b0*/  ISETP.NE.AND P0, PT, R83, RZ, PT ;  /* 0x000000ff5300720c */ /* 0x000fe20003f05270 */
[----:B----4-:R-:W-:Y:S01]  /*11c0*/  @P3 IMAD R9, R22, R21, R9 ;  /* 0x0000001516093224 */ /* 0x010fe200078e0209 */
[----:B------:R-:W-:Y:S01]  /*11d0*/  LOP3.LUT P3, RZ, R33, 0x40, RZ, 0xc0, !PT ;  /* 0x0000004021ff7812 */ /* 0x000fe2000786c0ff */
[----:B------:R-:W4:Y:S01]  /*11e0*/  @P1 LDG.E.S8.SYS R30, [R36.64+UR4+0x20] ;  /* 0x00002004241e1981 */ /* 0x000f22000c1ee300 */
[----:B------:R-:W-:Y:S02]  /*11f0*/  P2R R83, PR, RZ, 0x20 ;  /* 0x00000020ff537803 */ /* 0x000fe40000000000 */
[----:B------:R-:W-:Y:S01]  /*1200*/  P2R R88, PR, RZ, 0x8 ;  /* 0x00000008ff587803 */ /* 0x000fe20000000000 */
[----:B0-----:R-:W4:Y:S05]  /*1210*/  @P1 LDG.E.S8.SYS R29, [R34.64+UR6+0x40] ;  /* 0x00004006221d1981 */ /* 0x001f2a000c1ee300 */
[----:B------:R-:W4:Y:S04]  /*1220*/  @P0 LDG.E.S8.SYS R22, [R36.64+UR4+0x40] ;  /* 0x0000400424160981 */ /* 0x000f28000c1ee300 */
[----:B------:R-:W4:Y:S01]  /*1230*/  @P0 LDG.E.S8.SYS R21, [R34.64+UR6] ;  /* 0x0000000622150981 */ /* 0x000f22000c1ee300 */
[----:B------:R-:W-:Y:S02]  /*1240*/  ISETP.NE.AND P0, PT, R71, RZ, PT ;  /* 0x000000ff4700720c */ /* 0x000fe40003f05270 */
[----:B------:R-:W-:Y:S01]  /*1250*/  P2R R71, PR, RZ, 0x10 ;  /* 0x00000010ff477803 */ /* 0x000fe20000000000 */
[----:B------:R-:W4:Y:S01]  /*1260*/  @P3 LDG.E.S8.SYS R28, [R38.64+UR4] ;  /* 0x00000004261c3981 */ /* 0x000f22000c1ee300 */
[C---:B------:R-:W-:Y:S04]  /*1270*/  LOP3.LUT P3, RZ, R33.reuse, 0x2, RZ, 0xc0, !PT ;  /* 0x0000000221ff7812 */ /* 0x040fe8000786c0ff */
[----:B------:R-:W-:Y:S02]  /*1280*/  P2R R92, PR, RZ, 0x8 ;  /* 0x00000008ff5c7803 */ /* 0x000fe40000000000 */
[C---:B------:R-:W-:Y:S02]  /*1290*/  LOP3.LUT P3, RZ, R33.reuse, 0x1, RZ, 0xc0, !PT ;  /* 0x0000000121ff7812 */ /* 0x040fe4000786c0ff */
[----:B------:R-:W4:Y:S01]  /*12a0*/  @P0 LDG.E.S8.SYS R27, [R38.64+UR4] ;  /* 0x00000004261b0981 */ /* 0x000f22000c1ee300 */
[----:B-----5:R-:W-:Y:S01]  /*12b0*/  @P4 IMAD R13, R24, R17, R13 ;  /* 0x00000011180d4224 */ /* 0x020fe200078e020d */
[----:B------:R-:W-:Y:S01]  /*12c0*/  LOP3.LUT P4, RZ, R33, 0x20, RZ, 0xc0, !PT ;  /* 0x0000002021ff7812 */ /* 0x000fe2000788c0ff */
[----:B--2---:R-:W-:Y:S01]  /*12d0*/  @P5 IMAD R2, R23, R18, R2 ;  /* 0x0000001217025224 */ /* 0x004fe200078e0202 */
[----:B------:R-:W-:Y:S01]  /*12e0*/  LOP3.LUT P5, RZ, R33, 0x10, RZ, 0xc0, !PT ;  /* 0x0000001021ff7812 */ /* 0x000fe200078ac0ff */
[----:B------:R-:W2:Y:S01]  /*12f0*/  @P0 LDG.E.S8.SYS R18, [R34.64+UR6+0x20] ;  /* 0x0000200622120981 */ /* 0x000ea2000c1ee300 */
[----:B------:R-:W-:Y:S01]  /*1300*/  @P6 IMAD R6, R25, R26, R6 ;  /* 0x0000001a19066224 */ /* 0x000fe200078e0206 */
[----:B------:R-:W-:Y:S02]  /*1310*/  LOP3.LUT P6, RZ, R33, 0x8, RZ, 0xc0, !PT ;  /* 0x0000000821ff7812 */ /* 0x000fe400078cc0ff */
[----:B------:R-:W5:Y:S01]  /*1320*/  @P2 LDG.E.S8.SYS R26, [R36.64+UR4] ;  /* 0x00000004241a2981 */ /* 0x000f62000c1ee300 */
[----:B------:R-:W-:Y:S01]  /*1330*/  ISETP.NE.AND P0, PT, R82, RZ, PT ;  /* 0x000000ff5200720c */ /* 0x000fe20003f05270 */
[----:B---3--:R-:W-:Y:S01]  /*1340*/  @P3 IMAD R10, R19, R20, R10 ;  /* 0x00000014130a3224 */ /* 0x008fe200078e020a */
[----:B------:R-:W-:Y:S02]  /*1350*/  ISETP.NE.AND P3, PT, R92, RZ, PT ;  /* 0x000000ff5c00720c */ /* 0x000fe40003f65270 */
[----:B------:R-:W3:Y:S01]  /*1360*/  @P4 LDG.E.S8.SYS R25, [R36.64+UR4+0x40] ;  /* 0x0000400424194981 */ /* 0x000ee2000c1ee300 */
[----:B------:R-:W-:Y:S03]  /*1370*/  P2R R82, PR, RZ, 0x40 ;  /* 0x00000040ff527803 */ /* 0x000fe60000000000 */
[----:B------:R-:W3:Y:S04]  /*1380*/  @P5 LDG.E.S8.SYS R23, [R36.64+UR4+0x20] ;  /* 0x0000200424175981 */ /* 0x000ee8000c1ee300 */
[----:B------:R-:W3:Y:S04]  /*1390*/  @P6 LDG.E.S8.SYS R17, [R36.64+UR4] ;  /* 0x0000000424116981 */ /* 0x000ee8000c1ee300 */
[----:B------:R-:W3:Y:S01]  /*13a0*/  @P6 LDG.E.S8.SYS R24, [R34.64+UR6+0x20] ;  /* 0x0000200622186981 */ /* 0x000ee2000c1ee300 */
[----:B------:R-:W-:Y:S01]  /*13b0*/  LOP3.LUT P6, RZ, R33, 0x4, RZ, 0xc0, !PT ;  /* 0x0000000421ff7812 */ /* 0x000fe200078cc0ff */
[----:B----4-:R-:W-:Y:S02]  /*13c0*/  @P3 IMAD R14, R21, R22, R14 ;  /* 0x00000016150e3224 */ /* 0x010fe400078e020e */
[----:B------:R-:W4:Y:S01]  /*13d0*/  @P5 LDG.E.S8.SYS R20, [R34.64+UR6+0x20] ;  /* 0x0000200622145981 */ /* 0x000f22000c1ee300 */
[----:B------:R-:W-:Y:S03]  /*13e0*/  ISETP.NE.AND P3, PT, R88, RZ, PT ;  /* 0x000000ff5800720c */ /* 0x000fe60003f65270 */
[----:B------:R-:W5:Y:S04]  /*13f0*/  @P4 LDG.E.S8.SYS R22, [R34.64+UR6+0x20] ;  /* 0x0000200622164981 */ /* 0x000f68000c1ee300 */
[----:B------:R-:W5:Y:S04]  /*1400*/  @P2 LDG.E.S8.SYS R21, [R34.64+UR6+0x40] ;  /* 0x0000400622152981 */ /* 0x000f68000c1ee300 */
[----:B------:R-:W5:Y:S04]  /*1410*/  @P0 LDG.E.S8.SYS R32, [R36.64+UR4+0x40] ;  /* 0x0000400424200981 */ /* 0x000f68000c1ee300 */
[----:B------:R-:W5:Y:S04]  /*1420*/  @P3 LDG.E.S8.SYS R19, [R34.64+UR6+0x40] ;  /* 0x0000400622133981 */ /* 0x000f68000c1ee300 */
[----:B------:R-:W5:Y:S01]  /*1430*/  @P0 LDG.E.S8.SYS R31, [R34.64+UR6+0x40] ;  /* 0x00004006221f0981 */ /* 0x000f62000c1ee300 */
[----:B--2---:R-:W-:Y:S01]  /*1440*/  @P6 IMAD R3, R18, R27, R3 ;  /* 0x0000001b12036224 */ /* 0x004fe200078e0203 */
[----:B------:R-:W-:-:S12]  /*1450*/  ISETP.NE.AND P6, PT, R82, RZ, PT ;  /* 0x000000ff5200720c */ /* 0x000fd80003fc5270 */
[----:B---3--:R-:W-:Y:S01]  /*1460*/  @P6 IMAD R7, R24, R17, R7 ;  /* 0x0000001118076224 */ /* 0x008fe200078e0207 */
[----:B------:R-:W-:Y:S01]  /*1470*/  ISETP.NE.AND P6, PT, R89, RZ, PT ;  /* 0x000000ff5900720c */ /* 0x000fe20003fc5270 */
[----:B----4-:R-:W-:Y:S01]  /*1480*/  @P5 IMAD R11, R20, R23, R11 ;  /* 0x00000017140b5224 */ /* 0x010fe200078e020b */
[----:B------:R-:W-:Y:S01]  /*1490*/  ISETP.NE.AND P5, PT, R83, RZ, PT ;  /* 0x000000ff5300720c */ /* 0x000fe20003fa5270 */
[----:B-----5:R-:W-:Y:S01]  /*14a0*/  @P4 IMAD R15, R22, R25, R15 ;  /* 0x00000019160f4224 */ /* 0x020fe200078e020f */
[----:B------:R-:W-:Y:S01]  /*14b0*/  ISETP.NE.AND P4, PT, R71, RZ, PT ;  /* 0x000000ff4700720c */ /* 0x000fe20003f85270 */
[----:B------:R-:W-:Y:S01]  /*14c0*/  @P3 IMAD R4, R19, R28, R4 ;  /* 0x0000001c13043224 */ /* 0x000fe200078e0204 */
[----:B------:R-:W-:Y:S01]  /*14d0*/  ISETP.NE.AND P3, PT, R70, RZ, PT ;  /* 0x000000ff4600720c */ /* 0x000fe20003f65270 */
[----:B------:R-:W-:Y:S01]  /*14e0*/  @P2 IMAD R8, R21, R26, R8 ;  /* 0x0000001a15082224 */ /* 0x000fe200078e0208 */
[----:B------:R-:W-:Y:S01]  /*14f0*/  ISETP.NE.AND P2, PT, R61, RZ, PT ;  /* 0x000000ff3d00720c */ /* 0x000fe20003f45270 */
[----:B------:R-:W-:Y:S01]  /*1500*/  @P1 IMAD R12, R29, R30, R12 ;  /* 0x0000001e1d0c1224 */ /* 0x000fe200078e020c */
[----:B------:R-:W-:Y:S01]  /*1510*/  ISETP.NE.AND P1, PT, R60, RZ, PT ;  /* 0x000000ff3c00720c */ /* 0x000fe20003f25270 */
[----:B------:R-:W-:Y:S01]  /*1520*/  @P0 IMAD R16, R31, R32, R16 ;  /* 0x000000201f100224 */ /* 0x000fe200078e0210 */
[----:B------:R-:W-:-:S12]  /*1530*/  PLOP3.LUT P0, PT, PT, PT, UP0, 0x40, 0x0 ;  /* 0x000000000000781c */ /* 0x000fd80003f0e808 */
[----:B------:R-:W-:-:S05]  /*1540*/  @P0 BRA `(.L_x_181) ;  /* 0xfffff90000000947 */ /* 0x000fca000383ffff */
.L_x_180:
        /* <DEDUP_REMOVED lines=18> */
.L_x_183:
[----:B------:R-:W-:Y:S05]  /*1670*/  BSYNC B0 ;  /* 0x0000000000007941 */ /* 0x000fea0003800000 */
.L_x_182:
[----:B0-----:R-:W-:Y:S01]  /*1680*/  IADD3 R20, P0, R86, UR16, RZ ;  /* 0x0000001056147c10 */ /* 0x001fe2000ff1e0ff */
[----:B------:R-:W-:Y:S01]  /*1690*/  BMOV.32.CLEAR RZ, B0 ;  /* 0x0000000000ff7355 */ /* 0x000fe20000100000 */
[----:B------:R-:W-:Y:S02]  /*16a0*/  BSSY B0, `(.L_x_184) ;  /* 0x000000f000007945 */ /* 0x000fe40003800000 */
[----:B------:R-:W-:Y:S02]  /*16b0*/  IADD3.X R21, R42, UR19, RZ, P0, !PT ;  /* 0x000000132a157c10 */ /* 0x000fe400087fe4ff */
[----:B------:R-:W-:-:S04]  /*16c0*/  IADD3 R18, P0, R90, UR14, RZ ;  /* 0x0000000e5a127c10 */ /* 0x000fc8000ff1e0ff */
        /* <DEDUP_REMOVED lines=10> */
.L_x_186:
[----:B------:R-:W0:Y:S02]  /*1770*/  F2I.S8.NTZ R17, R17 ;  /* 0x0000001100117305 */ /* 0x000e240000202100 */
[----:B0-----:R0:W-:Y:S02]  /*1780*/  STG.E.U8.SYS [R18], R17 ;  /* 0x0000001112007386 */ /* 0x0011e4000010e100 */
.L_x_185:
[----:B------:R-:W-:Y:S05]  /*1790*/  BSYNC B0 ;  /* 0x0000000000007941 */ /* 0x000fea0003800000 */
.L_x_184:
[----:B------:R-:W-:Y:S01]  /*17a0*/  BMOV.32.CLEAR RZ, B0 ;  /* 0x0000000000ff7355 */ /* 0x000fe20000100000 */
[----:B------:R-:W-:Y:S01]  /*17b0*/  BSSY B0, `(.L_x_187) ;  /* 0x000000c000007945 */ /* 0x000fe20003800000 */
[----:B------:R-:W-:Y:S05]  /*17c0*/  @!P3 BRA `(.L_x_188) ;  /* 0x000000a00000b947 */ /* 0x000fea0003800000 */
[----:B------:R-:W-:Y:S01]  /*17d0*/  ISETP.NE.U32.AND P0, PT, RZ, UR10, PT ;  /* 0x0000000aff007c0c */ /* 0x000fe2000bf05070 */
[----:B------:R-:W1:Y:S03]  /*17e0*/  I2F R5, R9 ;  /* 0x0000000900057306 */ /* 0x000e660000201400 */
[----:B------:R-:W-:Y:S01]  /*17f0*/  ISETP.NE.AND.EX P0, PT, RZ, UR17, PT, P0 ;  /* 0x00000011ff007c0c */ /* 0x000fe2000bf05300 */
[----:B-1----:R-:W-:-:S11]  /*1800*/  FMUL R5, R5, c[0x0][0x16c] ;  /* 0x00005b0005057a20 */ /* 0x002fd60000400000 */
[----:B------:R-:W-:Y:S05]  /*1810*/  @!P0 BRA `(.L_x_189) ;  /* 0x0000003000008947 */ /* 0x000fea0003800000 */
[----:B------:R-:W2:Y:S02]  /*1820*/  LDG.E.S8.SYS R0, [R20+0x20] ;  /* 0x0000200014007381 */ /* 0x000ea400001ee300 */
[----:B--2---:R-:W1:Y:S02]  /*1830*/  I2F.S16 R0, R0 ;  /* 0x0000000000007306 */ /* 0x004e640000101400 */
[----:B-1----:R-:W-:-:S06]  /*1840*/  FFMA R5, R0, c[0x0][0x19c], R5 ;  /* 0x0000670000057a23 */ /* 0x002fcc0000000005 */
.L_x_189:
[----:B------:R-:W1:Y:S02]  /*1850*/  F2I.S8.NTZ R5, R5 ;  /* 0x0000000500057305 */ /* 0x000e640000202100 */
[----:B-1----:R1:W-:Y:S02]  /*1860*/  STG.E.U8.SYS [R18+0x20], R5 ;  /* 0x0000200512007386 */ /* 0x0023e4000010e100 */
.L_x_188:
[----:B------:R-:W-:Y:S05]  /*1870*/  BSYNC B0 ;  /* 0x0000000000007941 */ /* 0x000fea0003800000 */
.L_x_187:
[----:B------:R-:W-:Y:S01]  /*1880*/  BMOV.32.CLEAR RZ, B0 ;  /* 0x0000000000ff7355 */ /* 0x000fe20000100000 */
[----:B------:R-:W-:Y:S01]  /*1890*/  BSSY B0, `(.L_x_190) ;  /* 0x000000c000007945 */ /* 0x000fe20003800000 */
[----:B------:R-:W-:Y:S05]  /*18a0*/  @!P4 BRA `(.L_x_191) ;  /* 0x000000a00000c947 */ /* 0x000fea0003800000 */
[----:B------:R-:W-:Y:S01]  /*18b0*/  ISETP.NE.U32.AND P0, PT, RZ, UR10, PT ;  /* 0x0000000aff007c0c */ /* 0x000fe2000bf05070 */
[----:B-1----:R-:W1:Y:S03]  /*18c0*/  I2F R5, R13 ;  /* 0x0000000d00057306 */ /* 0x002e660000201400 */
[----:B------:R-:W-:Y:S01]  /*18d0*/  ISETP.NE.AND.EX P0, PT, RZ, UR17, PT, P0 ;  /* 0x00000011ff007c0c */ /* 0x000fe2000bf05300 */
[----:B-1----:R-:W-:-:S11]  /*18e0*/  FMUL R5, R5, c[0x0][0x16c] ;  /* 0x00005b0005057a20 */ /* 0x002fd60000400000 */
[----:B------:R-:W-:Y:S05]  /*18f0*/  @!P0 BRA `(.L_x_192) ;  /* 0x0000003000008947 */ /* 0x000fea0003800000 */
[----:B------:R-:W2:Y:S02]  /*1900*/  LDG.E.S8.SYS R0, [R20+0x40] ;  /* 0x0000400014007381 */ /* 0x000ea400001ee300 */
[----:B--2---:R-:W1:Y:S02]  /*1910*/  I2F.S16 R0, R0 ;  /* 0x0000000000007306 */ /* 0x004e640000101400 */
[----:B-1----:R-:W-:-:S06]  /*1920*/  FFMA R5, R0, c[0x0][0x19c], R5 ;  /* 0x0000670000057a23 */ /* 0x002fcc0000000005 */
.L_x_192:
[----:B------:R-:W1:Y:S02]  /*1930*/  F2I.S8.NTZ R5, R5 ;  /* 0x0000000500057305 */ /* 0x000e640000202100 */
[----:B-1----:R1:W-:Y:S02]  /*1940*/  STG.E.U8.SYS [R18+0x40], R5 ;  /* 0x0000400512007386 */ /* 0x0023e4000010e100 */
.L_x_191:
[----:B------:R-:W-:Y:S05]  /*1950*/  BSYNC B0 ;  /* 0x0000000000007941 */ /* 0x000fea0003800000 */
.L_x_190:
[----:B------:R-:W-:Y:S01]  /*1960*/  BMOV.32.CLEAR RZ, B0 ;  /* 0x0000000000ff7355 */ /* 0x000fe20000100000 */
[----:B------:R-:W-:Y:S01]  /*1970*/  BSSY B0, `(.L_x_193) ;  /* 0x0000011000007945 */ /* 0x000fe20003800000 */
[----:B------:R-:W-:Y:S05]  /*1980*/  @!P5 BRA `(.L_x_194) ;  /* 0x000000f00000d947 */ /* 0x000fea0003800000 */
[----:B------:R-:W-:Y:S01]  /*1990*/  ISETP.NE.U32.AND P0, PT, RZ, UR10, PT ;  /* 0x0000000aff007c0c */ /* 0x000fe2000bf05070 */
[----:B01----:R-:W-:Y:S01]  /*19a0*/  IMAD.MOV.U32 R18, RZ, RZ, R80 ;  /* 0x000000ffff127224 */ /* 0x003fe200078e0050 */
        /* <DEDUP_REMOVED lines=13> */
.L_x_194:
[----:B------:R-:W-:Y:S05]  /*1a80*/  BSYNC B0 ;  /* 0x0000000000007941 */ /* 0x000fea0003800000 */
.L_x_193:
[----:B------:R-:W-:Y:S01]  /*1a90*/  IADD3 R20, P0, R76, UR16, RZ ;  /* 0x000000104c147c10 */ /* 0x000fe2000ff1e0ff */
[----:B------:R-:W-:Y:S01]  /*1aa0*/  BMOV.32.CLEAR RZ, B0 ;  /* 0x0000000000ff7355 */ /* 0x000fe20000100000 */
[----:B------:R-:W-:Y:S02]  /*1ab0*/  BSSY B0, `(.L_x_195) ;  /* 0x000000f000007945 */ /* 0x000fe40003800000 */
[----:B------:R-:W-:Y:S02]  /*1ac0*/  IADD3.X R21, R46, UR19, RZ, P0, !PT ;  /* 0x000000132e157c10 */ /* 0x000fe400087fe4ff */
[----:B01----:R-:W-:-:S04]  /*1ad0*/  IADD3 R18, P0, R78, UR14, RZ ;  /* 0x0000000e4e127c10 */ /* 0x003fc8000ff1e0ff */
        /* <DEDUP_REMOVED lines=10> */
.L_x_197:
[----:B------:R-:W0:Y:S02]  /*1b80*/  F2I.S8.NTZ R5, R5 ;  /* 0x0000000500057305 */ /* 0x000e240000202100 */
[----:B0-----:R0:W-:Y:S02]  /*1b90*/  STG.E.U8.SYS [R18], R5 ;  /* 0x0000000512007386 */ /* 0x0011e4000010e100 */
.L_x_196:
[----:B------:R-:W-:Y:S05]  /*1ba0*/  BSYNC B0 ;  /* 0x0000000000007941 */ /* 0x000fea0003800000 */
.L_x_195:
        /* <DEDUP_REMOVED lines=12> */
.L_x_200:
[----:B------:R-:W0:Y:S02]  /*1c70*/  F2I.S8.NTZ R5, R5 ;  /* 0x0000000500057305 */ /* 0x000e240000202100 */
[----:B0-----:R0:W-:Y:S02]  /*1c80*/  STG.E.U8.SYS [R18+0x20], R5 ;  /* 0x0000200512007386 */ /* 0x0011e4000010e100 */
.L_x_199:
[----:B------:R-:W-:Y:S05]  /*1c90*/  BSYNC B0 ;  /* 0x0000000000007941 */ /* 0x000fea0003800000 */
.L_x_198:
        /* <DEDUP_REMOVED lines=12> */
.L_x_203:
[----:B------:R-:W0:Y:S02]  /*1d60*/  F2I.S8.NTZ R5, R5 ;  /* 0x0000000500057305 */ /* 0x000e240000202100 */
[----:B0-----:R0:W-:Y:S02]  /*1d70*/  STG.E.U8.SYS [R18+0x40], R5 ;  /* 0x0000400512007386 */ /* 0x0011e4000010e100 */
.L_x_202:
[----:B------:R-:W-:Y:S05]  /*1d80*/  BSYNC B0 ;  /* 0x0000000000007941 */ /* 0x000fea0003800000 */
.L_x_201:
        /* <DEDUP_REMOVED lines=11> */
[----:B------:R-:W0:Y:S01]  /*1e40*/  I2F R3, R3 ;  /* 0x0000000300037306 */ /* 0x000e220000201400 */
[----:B------:R-:W-:Y:S01]  /*1e50*/  MOV R2, R74 ;  /* 0x0000004a00027202 */ /* 0x000fe20000000f00 */
[----:B0-----:R-:W-:Y:S01]  /*1e60*/  FMUL R5, R3, c[0x0][0x16c] ;  /* 0x00005b0003057a20 */ /* 0x001fe20000400000 */
[----:B------:R-:W-:-:S05]  /*1e70*/  MOV R3, R49 ;  /* 0x0000003100037202 */ /* 0x000fca0000000f00 */
[----:B--2---:R-:W0:Y:S02]  /*1e80*/  @P0 I2F.S16 R0, R0 ;  /* 0x0000000000000306 */ /* 0x004e240000101400 */
[----:B0-----:R-:W-:-:S06]  /*1e90*/  @P0 FFMA R5, R0, c[0x0][0x19c], R5 ;  /* 0x0000670000050a23 */ /* 0x001fcc0000000005 */
[----:B------:R-:W0:Y:S02]  /*1ea0*/  F2I.S8.NTZ R5, R5 ;  /* 0x0000000500057305 */ /* 0x000e240000202100 */
[----:B0-----:R0:W-:Y:S02]  /*1eb0*/  STG.E.U8.SYS [R2.64+UR14], R5 ;  /* 0x0000000502007986 */ /* 0x0011e4000c10e10e */
.L_x_205:
[----:B------:R-:W-:Y:S05]  /*1ec0*/  BSYNC B0 ;  /* 0x0000000000007941 */ /* 0x000fea0003800000 */
.L_x_204:
        /* <DEDUP_REMOVED lines=16> */
.L_x_208:
[----:B------:R-:W0:Y:S02]  /*1fd0*/  F2I.S8.NTZ R3, R3 ;  /* 0x0000000300037305 */ /* 0x000e240000202100 */
[----:B0-----:R0:W-:Y:S02]  /*1fe0*/  STG.E.U8.SYS [R18], R3 ;  /* 0x0000000312007386 */ /* 0x0011e4000010e100 */
.L_x_207:
[----:B------:R-:W-:Y:S05]  /*1ff0*/  BSYNC B0 ;  /* 0x0000000000007941 */ /* 0x000fea0003800000 */
.L_x_206:
        /* <DEDUP_REMOVED lines=12> */
.L_x_211:
[----:B------:R-:W0:Y:S02]  /*20c0*/  F2I.S8.NTZ R3, R3 ;  /* 0x0000000300037305 */ /* 0x000e240000202100 */
[----:B0-----:R0:W-:Y:S02]  /*20d0*/  STG.E.U8.SYS [R18+0x20], R3 ;  /* 0x0000200312007386 */ /* 0x0011e4000010e100 */
.L_x_210:
[----:B------:R-:W-:Y:S05]  /*20e0*/  BSYNC B0 ;  /* 0x0000000000007941 */ /* 0x000fea0003800000 */
.L_x_209:
        /* <DEDUP_REMOVED lines=12> */
.L_x_214:
[----:B------:R-:W0:Y:S02]  /*21b0*/  F2I.S8.NTZ R3, R3 ;  /* 0x0000000300037305 */ /* 0x000e240000202100 */
[----:B0-----:R0:W-:Y:S02]  /*21c0*/  STG.E.U8.SYS [R18+0x40], R3 ;  /* 0x0000400312007386 */ /* 0x0011e4000010e100 */
.L_x_213:
[----:B------:R-:W-:Y:S05]  /*21d0*/  BSYNC B0 ;  /* 0x0000000000007941 */ /* 0x000fea0003800000 */
.L_x_212:
[----:B------:R-:W-:Y:S01]  /*21e0*/  LOP3.LUT P0, RZ, R33, 0x40, RZ, 0xc0, !PT ;  /* 0x0000004021ff7812 */ /* 0x000fe2000780c0ff */
[----:B------:R-:W-:Y:S01]  /*21f0*/  BMOV.32.CLEAR RZ, B0 ;  /* 0x0000000000ff7355 */ /* 0x000fe20000100000 */
[----:B------:R-:W-:Y:S10]  /*2200*/  BSSY B0, `(.L_x_215) ;  /* 0x0000011000007945 */ /* 0x000ff40003800000 */
[----:B------:R-:W-:Y:S05]  /*2210*/  @!P0 BRA `(.L_x_216) ;  /* 0x000000f000008947 */ /* 0x000fea0003800000 */
[----:B------:R-:W-:Y:S01]  /*2220*/  ISETP.NE.U32.AND P0, PT, RZ, UR10, PT ;  /* 0x0000000aff007c0c */ /* 0x000fe2000bf05070 */
[----:B------:R-:W-:Y:S01]  /*2230*/  IMAD.MOV.U32 R6, RZ, RZ, R62 ;  /* 0x000000ffff067224 */ /* 0x000fe200078e003e */
[----:B------:R-:W-:Y:S01]  /*2240*/  UMOV UR8, UR16 ;  /* 0x0000001000087c82 */ /* 0x000fe20008000000 */
[----:B------:R-:W-:Y:S01]  /*2250*/  IMAD.MOV.U32 R7, RZ, RZ, R55 ;  /* 0x000000ffff077224 */ /* 0x000fe200078e0037 */
[----:B------:R-:W-:Y:S01]  /*2260*/  ISETP.NE.AND.EX P0, PT, RZ, UR17, PT, P0 ;  /* 0x00000011ff007c0c */ /* 0x000fe2000bf05300 */
[----:B------:R-:W-:-:S11]  /*2270*/  UMOV UR9, UR19 ;  /* 0x0000001300097c82 */ /* 0x000fd60008000000 */
[----:B------:R-:W2:Y:S01]  /*2280*/  @P0 LDG.E.S8.SYS R0, [R6.64+UR8] ;  /* 0x0000000806000981 */ /* 0x000ea2000c1ee300 */
[----:B------:R-:W1:Y:S01]  /*2290*/  I2F R4, R4 ;  /* 0x0000000400047306 */ /* 0x000e620000201400 */
[----:B------:R-:W-:Y:S01]  /*22a0*/  MOV R5, R53 ;  /* 0x0000003500057202 */ /* 0x000fe20000000f00 */
[----:B01----:R-:W-:Y:S01]  /*22b0*/  FMUL R3, R4, c[0x0][0x16c] ;  /* 0x00005b0004037a20 */ /* 0x003fe20000400000 */
[----:B------:R-:W-:-:S05]  /*22c0*/  MOV R4, R64 ;  /* 0x0000004000047202 */ /* 0x000fca0000000f00 */
[----:B--2---:R-:W0:Y:S02]  /*22d0*/  @P0 I2F.S16 R0, R0 ;  /* 0x0000000000000306 */ /* 0x004e240000101400 */
[----:B0-----:R-:W-:-:S06]  /*22e0*/  @P0 FFMA R3, R0, c[0x0][0x19c], R3 ;  /* 0x0000670000030a23 */ /* 0x001fcc0000000003 */
[----:B------:R-:W0:Y:S02]  /*22f0*/  F2I.S8.NTZ R3, R3 ;  /* 0x0000000300037305 */ /* 0x000e240000202100 */
[----:B0-----:R0:W-:Y:S02]  /*2300*/  STG.E.U8.SYS [R4.64+UR14], R3 ;  /* 0x0000000304007986 */ /* 0x0011e4000c10e10e */
.L_x_216:
[----:B------:R-:W-:Y:S05]  /*2310*/  BSYNC B0 ;  /* 0x0000000000007941 */ /* 0x000fea0003800000 */
.L_x_215:
        /* <DEDUP_REMOVED lines=16> */
.L_x_219:
[----:B------:R-:W0:Y:S02]  /*2420*/  F2I.S8.NTZ R3, R3 ;  /* 0x0000000300037305 */ /* 0x000e240000202100 */
[----:B0-----:R0:W-:Y:S02]  /*2430*/  STG.E.U8.SYS [R4], R3 ;  /* 0x0000000304007386 */ /* 0x0011e4000010e100 */
.L_x_218:
[----:B------:R-:W-:Y:S05]  /*2440*/  BSYNC B0 ;  /* 0x0000000000007941 */ /* 0x000fea0003800000 */
.L_x_217:
        /* <DEDUP_REMOVED lines=12> */
.L_x_222:
[----:B------:R-:W0:Y:S02]  /*2510*/  F2I.S8.NTZ R3, R3 ;  /* 0x0000000300037305 */ /* 0x000e240000202100 */
[----:B0-----:R0:W-:Y:S02]  /*2520*/  STG.E.U8.SYS [R4+0x20], R3 ;  /* 0x0000200304007386 */ /* 0x0011e4000010e100 */
.L_x_221:
[----:B------:R-:W-:Y:S05]  /*2530*/  BSYNC B0 ;  /* 0x0000000000007941 */ /* 0x000fea0003800000 */
.L_x_220:
        /* <DEDUP_REMOVED lines=12> */
.L_x_225:
[----:B------:R-:W0:Y:S02]  /*2600*/  F2I.S8.NTZ R3, R3 ;  /* 0x0000000300037305 */ /* 0x000e240000202100 */
[----:B0-----:R0:W-:Y:S02]  /*2610*/  STG.E.U8.SYS [R4+0x40], R3 ;  /* 0x0000400304007386 */ /* 0x0011e4000010e100 */
.L_x_224:
[----:B------:R-:W-:Y:S05]  /*2620*/  BSYNC B0 ;  /* 0x0000000000007941 */ /* 0x000fea0003800000 */
.L_x_223:
        /* <DEDUP_REMOVED lines=32> */
.L_x_227:
[----:B------:R-:W-:-:S00]  /*2830*/  BRA `(.L_x_227) ;  /* 0xfffffff000007947 */ /* 0x000fc0000383ffff */
[----:B------:R-:W-:-:S00]  /*2840*/  NOP ;  /* 0x0000000000007918 */ /* 0x000fc00000000000 */
[----:B------:R-:W-:-:S00]  /*2850*/  NOP ;  /* 0x0000000000007918 */ /* 0x000fc00000000000 */
[----:B------:R-:W-:-:S00]  /*2860*/  NOP ;  /* 0x0000000000007918 */ /* 0x000fc00000000000 */
[----:B------:R-:W-:-:S00]  /*2870*/  NOP ;  /* 0x0000000000007918 */ /* 0x000fc00000000000 */
.L_x_375:


//--------------------- .text._ZN7cutlass9reference6device6kernel26TensorScaleBiasGemmBatchedINS_9TensorRefIiNS_6layout22ColumnMajorInterleavedILi32EEEEENS4_IaS7_EEfNS4_IfNS5_8RowMajorEEENS_16NumericConverterIafLNS_15FloatRoundStyleE2EEELi4ELi4EEEvNS_4gemm9GemmCoordET_T0_T1_T2_SK_illll --------------------------
	.section	.text._ZN7cutlass9reference6device6kernel26TensorScaleBiasGemmBatchedINS_9TensorRefIiNS_6layout22ColumnMajorInterleavedILi32EEEEENS4_IaS7_EEfNS4_IfNS5_8RowMajorEEENS_16NumericConverterIafLNS_15FloatRoundStyleE2EEELi4ELi4EEEvNS_4gemm9GemmCoordET_T0_T1_T2_SK_illll,"ax",@progbits
	.sectioninfo	@"SHI_REGISTERS=70"
	.align	128
        .global         _ZN7cutlass9reference6device6kernel26TensorScaleBiasGemmBatchedINS_9TensorRefIiNS_6layout22ColumnMajorInterleavedILi32EEEEENS4_IaS7_EEfNS4_IfNS5_8RowMajorEEENS_16NumericConverterIafLNS_15FloatRoundStyleE2EEELi4ELi4EEEvNS_4gemm9GemmCoordET_T0_T1_T2_SK_illll
        .type           _ZN7cutlass9reference6device6kernel26TensorScaleBiasGemmBatchedINS_9TensorRefIiNS_6layout22ColumnMajorInterleavedILi32EEEEENS4_IaS7_EEfNS4_IfNS5_8RowMajorEEENS_16NumericConverterIafLNS_15FloatRoundStyleE2EEELi4ELi4EEEvNS_4gemm9GemmCoordET_T0_T1_T2_SK_illll,@function
        .size           _ZN7cutlass9reference6device6kernel26TensorScaleBiasGemmBatchedINS_9TensorRefIiNS_6layout22ColumnMajorInterleavedILi32EEEEENS4_IaS7_EEfNS4_IfNS5_8RowMajorEEENS_16NumericConverterIafLNS_15FloatRoundStyleE2EEELi4ELi4EEEvNS_4gemm9GemmCoordET_T0_T1_T2_SK_illll,(.L_x_376 - _ZN7cutlass9reference6device6kernel26TensorScaleBiasGemmBatchedINS_9TensorRefIiNS_6layout22ColumnMajorInterleavedILi32EEEEENS4_IaS7_EEfNS4_IfNS5_8RowMajorEEENS_16NumericConverterIafLNS_15FloatRoundStyleE2EEELi4ELi4EEEvNS_4gemm9GemmCoordET_T0_T1_T2_SK_illll)
        .other          _ZN7cutlass9reference6device6kernel26TensorScaleBiasGemmBatchedINS_9TensorRefIiNS_6layout22ColumnMajorInterleavedILi32EEEEENS4_IaS7_EEfNS4_IfNS5_8RowMajorEEENS_16NumericConverterIafLNS_15FloatRoundStyleE2EEELi4ELi4EEEvNS_4gemm9GemmCoordET_T0_T1_T2_SK_illll,@"STO_CUDA_ENTRY STV_DEFAULT"
_ZN7cutlass9reference6device6kernel26TensorScaleBiasGemmBatchedINS_9TensorRefIiNS_6layout22ColumnMajorInterleavedILi32EEEEENS4_IaS7_EEfNS4_IfNS5_8RowMajorEEENS_16NumericConverterIafLNS_15FloatRoundStyleE2EEELi4ELi4EEEvNS_4gemm9GemmCoordET_T0_T1_T2_SK_illll:
.text._ZN7cutlass9reference6device6kernel26TensorScaleBiasGemmBatchedINS_9TensorRefIiNS_6layout22ColumnMajorInterleavedILi32EEEEENS4_IaS7_EEfNS4_IfNS5_8RowMajorEEENS_16NumericConverterIafLNS_15FloatRoundStyleE2EEELi4ELi4EEEvNS_4gemm9GemmCoordET_T0_T1_T2_SK_illll:
[----:B------:R-:W-:Y:S02]  /*0000*/  MOV R1, c[0x0][0x28] ;  /* 0x00000a0000017a02 */ /* 0x000fe40000000f00 */
[----:B------:R-:W0:Y:S01]  /*0010*/  S2UR UR8, SR_CTAID.Z ;  /* 0x00000000000879c3 */ /* 0x000e220000002700 */
[----:B------:R-:W-:Y:S02]  /*0020*/  ULDC UR4, c[0x0][0x1b8] ;  /* 0x00006e0000047ab9 */ /* 0x000fe40000000800 */
[----:B0-----:R-:W-:-:S06]  /*0030*/  UISETP.GE.AND UP0, UPT, UR8, UR4, UPT ;  /* 0x000000040800728c */ /* 0x001fcc000bf06270 */
[----:B------:R-:W-:-:S12]  /*0040*/  PLOP3.LUT P0, PT, PT, PT, UP0, 0x80, 0x0 ;  /* 0x000000000000781c */ /* 0x000fd80003f0f008 */
[----:B------:R-:W-:Y:S05]  /*0050*/  @P0 EXIT ;  /* 0x000000000000094d */ /* 0x000fea0003800000 */
[----:B------:R-:W0:Y:S01]  /*0060*/  S2R R5, SR_TID.Y ;  /* 0x0000000000057919 */ /* 0x000e220000002200 */
[----:B------:R-:W-:Y:S02]  /*0070*/  ULDC UR20, c[0x0][0x14] ;  /* 0x0000050000147ab9 */ /* 0x000fe40000000800 */
[----:B------:R-:W-:Y:S01]  /*0080*/  ULDC.64 UR14, c[0x0][0x1c0] ;  /* 0x00007000000e7ab9 */ /* 0x000fe20000000a00 */
[----:B------:R-:W0:Y:S01]  /*0090*/  S2R R0, SR_CTAID.Y ;  /* 0x0000000000007919 */ /* 0x000e220000002600 */
[----:B------:R-:W-:Y:S02]  /*00a0*/  ULDC.64 UR16, c[0x0][0x1d0] ;  /* 0x0000740000107ab9 */ /* 0x000fe40000000a00 */
[----:B------:R-:W-:Y:S01]  /*00b0*/  ULDC.64 UR6, c[0x0][0x1c8] ;  /* 0x0000720000067ab9 */ /* 0x000fe20000000a00 */
[----:B------:R-:W1:Y:S01]  /*00c0*/  S2R R3, SR_TID.X ;  /* 0x0000000000037919 */ /* 0x000e620000002100 */
[----:B------:R-:W-:Y:S02]  /*00d0*/  ULDC.64 UR4, c[0x0][0x1d8] ;  /* 0x0000760000047ab9 */ /* 0x000fe40000000a00 */
[----:B------:R-:W-:Y:S01]  /*00e0*/  UIMAD.WIDE.U32 UR26, UR20, UR14, URZ ;  /* 0x0000000e141a72a5 */ /* 0x000fe2000f8e003f */
[----:B------:R-:W1:Y:S01]  /*00f0*/  S2R R48, SR_CTAID.X ;  /* 0x0000000000307919 */ /* 0x000e620000002500 */
[----:B------:R-:W-:-:S02]  /*0100*/  UIMAD.WIDE.U32 UR24, UR20, UR16, URZ ;  /* 0x00000010141872a5 */ /* 0x000fc4000f8e003f */
[----:B------:R-:W-:Y:S02]  /*0110*/  UIMAD.WIDE.U32 UR18, UR20, UR6, URZ ;  /* 0x00000006141272a5 */ /* 0x000fe4000f8e003f */
[----:B------:R-:W-:Y:S02]  /*0120*/  UIMAD.WIDE.U32 UR22, UR20, UR4, URZ ;  /* 0x00000004141672a5 */ /* 0x000fe4000f8e003f */
[----:B------:R-:W-:Y:S02]  /*0130*/  UMOV UR16, UR8 ;  /* 0x0000000800107c82 */ /* 0x000fe40008000000 */
[----:B------:R-:W-:Y:S02]  /*0140*/  UIMAD UR15, UR20, UR15, UR27 ;  /* 0x0000000f140f72a4 */ /* 0x000fe4000f8e021b */
[----:B------:R-:W-:Y:S02]  /*0150*/  UIMAD UR17, UR20, UR17, UR25 ;  /* 0x00000011141172a4 */ /* 0x000fe4000f8e0219 */
[----:B------:R-:W-:-:S02]  /*0160*/  UIMAD UR6, UR20, UR7, UR19 ;  /* 0x00000007140672a4 */ /* 0x000fc4000f8e0213 */
[----:B------:R-:W-:Y:S01]  /*0170*/  USHF.R.S32.HI UR11, URZ, 0x1f, UR16 ;  /* 0x0000001f3f0b7899 */ /* 0x000fe20008011410 */
[----:B0-----:R-:W-:Y:S01]  /*0180*/  IMAD R0, R0, c[0x0][0x4], R5 ;  /* 0x0000010000007a24 */ /* 0x001fe200078e0205 */
[----:B------:R-:W-:Y:S02]  /*0190*/  UIMAD UR20, UR20, UR5, UR23 ;  /* 0x00000005141472a4 */ /* 0x000fe4000f8e0217 */
[----:B------:R-:W-:Y:S01]  /*01a0*/  ULDC.64 UR28, c[0x0][0x180] ;  /* 0x00006000001c7ab9 */ /* 0x000fe20000000a00 */
[----:B------:R-:W-:Y:S01]  /*01b0*/  IMAD.SHL.U32 R24, R0, 0x4, RZ ;  /* 0x0000000400187824 */ /* 0x000fe200078e00ff */
[----:B------:R-:W-:Y:S02]  /*01c0*/  ULDC.64 UR4, c[0x0][0x1d8] ;  /* 0x0000760000047ab9 */ /* 0x000fe40000000a00 */
[----:B------:R-:W-:Y:S01]  /*01d0*/  UIMAD UR7, UR11, UR4, URZ ;  /* 0x000000040b0772a4 */ /* 0x000fe2000f8e023f */
[----:B-1----:R-:W-:Y:S01]  /*01e0*/  IMAD R48, R48, c[0x0][0x0], R3 ;  /* 0x0000000030307a24 */ /* 0x002fe200078e0203 */
[----:B------:R-:W-:Y:S01]  /*01f0*/  SHF.R.S32.HI R5, RZ, 0x1f, R24 ;  /* 0x0000001fff057819 */ /* 0x000fe20000011418 */
[----:B------:R-:W-:Y:S01]  /*0200*/  UIMAD.WIDE.U32 UR30, UR16, UR4, URZ ;  /* 0x00000004101e72a5 */ /* 0x000fe2000f8e003f */
[----:B------:R-:W-:Y:S01]  /*0210*/  ISETP.GE.AND P1, PT, R24, c[0x0][0x164], PT ;  /* 0x0000590018007a0c */ /* 0x000fe20003f26270 */
[----:B------:R-:W-:Y:S01]  /*0220*/  IMAD.SHL.U32 R48, R48, 0x4, RZ ;  /* 0x0000000430307824 */ /* 0x000fe200078e00ff */
[----:B------:R-:W-:Y:S01]  /*0230*/  LEA.HI R58, R5, R24, RZ, 0x5 ;  /* 0x00000018053a7211 */ /* 0x000fe200078f28ff */
[----:B------:R-:W-:Y:S01]  /*0240*/  UIMAD UR7, UR16, UR5, UR7 ;  /* 0x00000005100772a4 */ /* 0x000fe2000f8e0207 */
[----:B------:R-:W-:Y:S01]  /*0250*/  IADD3 R28, R24, 0x1, RZ ;  /* 0x00000001181c7810 */ /* 0x000fe20007ffe0ff */
[----:B------:R-:W-:Y:S01]  /*0260*/  ULDC.64 UR8, c[0x0][0x1d0] ;  /* 0x0000740000087ab9 */ /* 0x000fe20000000a00 */
[----:B------:R-:W-:Y:S01]  /*0270*/  LOP3.LUT R3, R58, 0xffffffe0, RZ, 0xc0, !PT ;  /* 0xffffffe03a037812 */ /* 0x000fe200078ec0ff */
[----:B------:R-:W-:Y:S01]  /*0280*/  ULDC.64 UR4, c[0x0][0x1c8] ;  /* 0x0000720000047ab9 */ /* 0x000fe20000000a00 */
[----:B------:R-:W-:Y:S01]  /*0290*/  SHF.R.S32.HI R58, RZ, 0x5, R58 ;  /* 0x00000005ff3a7819 */ /* 0x000fe2000001143a */
[----:B------:R-:W-:Y:S01]  /*02a0*/  UIMAD UR21, UR11, UR4, URZ ;  /* 0x000000040b1572a4 */ /* 0x000fe2000f8e023f */
[----:B------:R-:W-:Y:S01]  /*02b0*/  IADD3 R10, R48, 0x1, RZ ;  /* 0x00000001300a7810 */ /* 0x000fe20007ffe0ff */
[----:B------:R-:W-:Y:S01]  /*02c0*/  IMAD.IADD R2, R24, 0x1, -R3 ;  /* 0x0000000118027824 */ /* 0x000fe200078e0a03 */
[----:B------:R-:W-:Y:S01]  /*02d0*/  SHF.R.S32.HI R17, RZ, 0x1f, R58 ;  /* 0x0000001fff117819 */ /* 0x000fe2000001143a */
[----:B------:R-:W-:Y:S01]  /*02e0*/  UIMAD.WIDE.U32 UR28, UR16, UR4, UR28 ;  /* 0x00000004101c72a5 */ /* 0x000fe2000f8e001c */
[----:B------:R-:W-:Y:S01]  /*02f0*/  ISETP.LT.AND P2, PT, R10, c[0x0][0x160], !P1 ;  /* 0x000058000a007a0c */ /* 0x000fe20004f41270 */
[----:B------:R-:W-:Y:S01]  /*0300*/  UIMAD UR21, UR16, UR5, UR21 ;  /* 0x00000005101572a4 */ /* 0x000fe2000f8e0215 */
[--C-:B------:R-:W-:Y:S01]  /*0310*/  SHF.R.S32.HI R3, RZ, 0x1f, R2.reuse ;  /* 0x0000001fff037819 */ /* 0x100fe20000011402 */
[C---:B------:R-:W-:Y:S01]  /*0320*/  IMAD R25, R17.reuse, c[0x0][0x178], RZ ;  /* 0x00005e0011197a24 */ /* 0x040fe200078e02ff */
[----:B------:R-:W-:Y:S01]  /*0330*/  IADD3 R0, R24, 0x3, RZ ;  /* 0x0000000318007810 */ /* 0x000fe20007ffe0ff */
[----:B------:R-:W-:Y:S01]  /*0340*/  IMAD R17, R17, c[0x0][0x188], RZ ;  /* 0x0000620011117a24 */ /* 0x000fe200078e02ff */
[C---:B------:R-:W-:Y:S01]  /*0350*/  IADD3 R5, R48.reuse, 0x2, RZ ;  /* 0x0000000230057810 */ /* 0x040fe20007ffe0ff */
[C-C-:B------:R-:W-:Y:S01]  /*0360*/  IMAD.WIDE R60, R48.reuse, 0x20, R2.reuse ;  /* 0x00000020303c7825 */ /* 0x140fe200078e0202 */
[----:B------:R-:W-:Y:S01]  /*0370*/  IADD3 R4, R48, 0x3, RZ ;  /* 0x0000000330047810 */ /* 0x000fe20007ffe0ff */
[----:B------:R-:W-:Y:S01]  /*0380*/  ULDC.64 UR4, c[0x0][0x1c0] ;  /* 0x0000700000047ab9 */ /* 0x000fe20000000a00 */
[----:B------:R-:W-:Y:S01]  /*0390*/  P2R R43, PR, RZ, 0x4 ;  /* 0x00000004ff2b7803 */ /* 0x000fe20000000000 */
[----:B------:R-:W-:Y:S01]  /*03a0*/  IMAD.WIDE R2, R10, 0x20, R2 ;  /* 0x000000200a027825 */ /* 0x000fe200078e0202 */
[----:B------:R-:W-:Y:S01]  /*03b0*/  SHF.R.S32.HI R11, RZ, 0x1f, R28 ;  /* 0x0000001fff0b7819 */ /* 0x000fe2000001141c */
[----:B------:R-:W-:Y:S01]  /*03c0*/  UIMAD.WIDE.U32 UR32, UR16, UR8, URZ ;  /* 0x00000008102072a5 */ /* 0x000fe2000f8e003f */
[----:B------:R-:W-:Y:S01]  /*03d0*/  ISETP.LT.AND P3, PT, R48, c[0x0][0x160], !P1 ;  /* 0x0000580030007a0c */ /* 0x000fe20004f61270 */
[----:B------:R-:W-:Y:S01]  /*03e0*/  IMAD.WIDE.U32 R26, R58, c[0x0][0x178], R60 ;  /* 0x00005e003a1a7a25 */ /* 0x000fe200078e003c */
[----:B------:R-:W-:Y:S01]  /*03f0*/  ISETP.LT.AND P2, PT, R5, c[0x0][0x160], !P1 ;  /* 0x0000580005007a0c */ /* 0x000fe20004f41270 */
[----:B------:R-:W-:Y:S01]  /*0400*/  UIMAD UR10, UR11, UR8, URZ ;  /* 0x000000080b0a72a4 */ /* 0x000fe2000f8e023f */
[----:B------:R-:W-:Y:S01]  /*0410*/  ISETP.LT.AND P1, PT, R4, c[0x0][0x160], !P1 ;  /* 0x0000580004007a0c */ /* 0x000fe20004f21270 */
[----:B------:R-:W-:Y:S01]  /*0420*/  IMAD R25, R58, c[0x0][0x17c], R25 ;  /* 0x00005f003a197a24 */ /* 0x000fe200078e0219 */
[----:B------:R-:W-:Y:S01]  /*0430*/  ISETP.GE.AND P0, PT, R28, c[0x0][0x164], PT ;  /* 0x000059001c007a0c */ /* 0x000fe20003f06270 */
[C---:B------:R-:W-:Y:S01]  /*0440*/  IMAD R17, R58.reuse, c[0x0][0x18c], R17 ;  /* 0x000063003a117a24 */ /* 0x040fe200078e0211 */
[----:B------:R-:W-:Y:S01]  /*0450*/  LEA.HI R54, R11, R28, RZ, 0x5 ;  /* 0x0000001c0b367211 */ /* 0x000fe200078f28ff */
[----:B------:R-:W-:Y:S01]  /*0460*/  IMAD.WIDE.U32 R60, R58, c[0x0][0x188], R60 ;  /* 0x000062003a3c7a25 */ /* 0x000fe200078e003c */
[----:B------:R-:W-:Y:S01]  /*0470*/  P2R R41, PR, RZ, 0x2 ;  /* 0x00000002ff297803 */ /* 0x000fe20000000000 */
[----:B------:R-:W-:Y:S01]  /*0480*/  UIMAD UR8, UR11, UR4, URZ ;  /* 0x000000040b0872a4 */ /* 0x000fe2000f8e023f */
[----:B------:R-:W-:Y:S01]  /*0490*/  ISETP.LT.AND P1, PT, R48, c[0x0][0x160], !P0 ;  /* 0x0000580030007a0c */ /* 0x000fe20004721270 */
[C-C-:B------:R-:W-:Y:S01]  /*04a0*/  IMAD.WIDE.U32 R8, R58.reuse, c[0x0][0x178], R2.reuse ;  /* 0x00005e003a087a25 */ /* 0x140fe200078e0002 */
[----:B------:R-:W-:Y:S01]  /*04b0*/  P2R R42, PR, RZ, 0x4 ;  /* 0x00000004ff2a7803 */ /* 0x000fe20000000000 */
[----:B------:R-:W-:Y:S01]  /*04c0*/  UIMAD.WIDE.U32 UR12, UR16, UR4, URZ ;  /* 0x00000004100c72a5 */ /* 0x000fe2000f8e003f */
[----:B------:R-:W-:Y:S01]  /*04d0*/  P2R R40, PR, RZ, 0x2 ;  /* 0x00000002ff287803 */ /* 0x000fe20000000000 */
[----:B------:R-:W-:Y:S01]  /*04e0*/  IMAD.WIDE.U32 R58, R58, c[0x0][0x188], R2 ;  /* 0x000062003a3a7a25 */ /* 0x000fe200078e0002 */
[----:B------:R-:W-:Y:S01]  /*04f0*/  IADD3 R2, R24, 0x2, RZ ;  /* 0x0000000218027810 */ /* 0x000fe20007ffe0ff */
[----:B------:R-:W-:Y:S01]  /*0500*/  UIMAD UR8, UR16, UR5, UR8 ;  /* 0x00000005100872a4 */ /* 0x000fe2000f8e0208 */
[----:B------:R-:W-:Y:S01]  /*0510*/  SHF.R.S32.HI R3, RZ, 0x1f, R0 ;  /* 0x0000001fff037819 */ /* 0x000fe20000011400 */
[----:B------:R-:W-:Y:S01]  /*0520*/  UIMAD UR10, UR16, UR9, UR10 ;  /* 0x00000009100a72a4 */ /* 0x000fe2000f8e020a */
[----:B------:R-:W-:Y:S01]  /*0530*/  SHF.R.S32.HI R7, RZ, 0x1f, R2 ;  /* 0x0000001fff077819 */ /* 0x000fe20000011402 */
[----:B------:R-:W-:Y:S01]  /*0540*/  ULDC.64 UR4, c[0x0][0x170] ;  /* 0x00005c0000047ab9 */ /* 0x000fe20000000a00 */
[----:B------:R-:W-:Y:S01]  /*0550*/  LEA.HI R46, R3, R0, RZ, 0x5 ;  /* 0x00000000032e7211 */ /* 0x000fe200078f28ff */
[----:B------:R-:W-:Y:S01]  /*0560*/  UIADD3 UR8, UR13, UR8, URZ ;  /* 0x000000080d087290 */ /* 0x000fe2000fffe03f */
[----:B------:R-:W-:Y:S01]  /*0570*/  LEA.HI R50, R7, R2, RZ, 0x5 ;  /* 0x0000000207327211 */ /* 0x000fe200078f28ff */
[----:B------:R-:W-:Y:S01]  /*0580*/  ULEA UR4, UP0, UR12, UR4, 0x2 ;  /* 0x000000040c047291 */ /* 0x000fe2000f80103f */
[----:B------:R-:W-:Y:S01]  /*0590*/  LOP3.LUT R7, R54, 0xffffffe0, RZ, 0xc0, !PT ;  /* 0xffffffe036077812 */ /* 0x000fe200078ec0ff */
[----:B------:R-:W-:Y:S01]  /*05a0*/  UIADD3 UR10, UR33, UR10, URZ ;  /* 0x0000000a210a7290 */ /* 0x000fe2000fffe03f */
[----:B------:R-:W-:Y:S01]  /*05b0*/  LOP3.LUT R15, R50, 0xffffffe0, RZ, 0xc0, !PT ;  /* 0xffffffe0320f7812 */ /* 0x000fe200078ec0ff */
[----:B------:R-:W-:Y:S01]  /*05c0*/  ULEA.HI.X UR5, UR12, UR5, UR8, 0x2, UP0 ;  /* 0x000000050c057291 */ /* 0x000fe200080f1408 */
[----:B------:R-:W-:Y:S01]  /*05d0*/  LOP3.LUT R3, R46, 0xffffffe0, RZ, 0xc0, !PT ;  /* 0xffffffe02e037812 */ /* 0x000fe200078ec0ff */
[----:B------:R-:W-:Y:S01]  /*05e0*/  IMAD.IADD R6, R28, 0x1, -R7 ;  /* 0x000000011c067824 */ /* 0x000fe200078e0a07 */
[C---:B------:R-:W-:Y:S01]  /*05f0*/  ISETP.LT.AND P1, PT, R5.reuse, c[0x0][0x160], !P0 ;  /* 0x0000580005007a0c */ /* 0x040fe20004721270 */
[C---:B------:R-:W-:Y:S01]  /*0600*/  IMAD.IADD R14, R2.reuse, 0x1, -R15 ;  /* 0x00000001020e7824 */ /* 0x040fe200078e0a0f */
[----:B------:R-:W-:Y:S01]  /*0610*/  ISETP.GE.AND P5, PT, R2, c[0x0][0x164], PT ;  /* 0x0000590002007a0c */ /* 0x000fe20003fa6270 */
[----:B------:R-:W-:Y:S01]  /*0620*/  IMAD.IADD R2, R0, 0x1, -R3 ;  /* 0x0000000100027824 */ /* 0x000fe200078e0a03 */
[----:B------:R-:W-:Y:S01]  /*0630*/  ISETP.LT.AND P2, PT, R10, c[0x0][0x160], !P0 ;  /* 0x000058000a007a0c */ /* 0x000fe20004741270 */
[----:B------:R-:W-:Y:S01]  /*0640*/  ULDC.64 UR8, c[0x0][0x198] ;  /* 0x0000660000087ab9 */ /* 0x000fe20000000a00 */
[----:B------:R-:W-:Y:S01]  /*0650*/  ISETP.LT.AND P0, PT, R4, c[0x0][0x160], !P0 ;  /* 0x0000580004007a0c */ /* 0x000fe20004701270 */
[----:B------:R-:W-:Y:S01]  /*0660*/  ULEA UR13, UP0, UR32, UR8, 0x2 ;  /* 0x00000008200d7291 */ /* 0x000fe2000f80103f */
[----:B------:R-:W-:Y:S01]  /*0670*/  P2R R38, PR, RZ, 0x2 ;  /* 0x00000002ff267803 */ /* 0x000fe20000000000 */
[----:B------:R-:W-:Y:S01]  /*0680*/  USHF.L.U64.HI UR10, UR32, 0x2, UR10 ;  /* 0x00000002200a7899 */ /* 0x000fe2000801020a */
[----:B------:R-:W-:Y:S01]  /*0690*/  ISETP.LT.AND P1, PT, R10, c[0x0][0x160], !P5 ;  /* 0x000058000a007a0c */ /* 0x000fe20006f21270 */
[----:B------:R-:W-:Y:S01]  /*06a0*/  UIADD3 UR7, UR31, UR7, URZ ;  /* 0x000000071f077290 */ /* 0x000fe2000fffe03f */
[----:B------:R-:W-:Y:S01]  /*06b0*/  SHF.R.S32.HI R54, RZ, 0x5, R54 ;  /* 0x00000005ff367819 */ /* 0x000fe20000011436 */
[----:B------:R-:W-:Y:S01]  /*06c0*/  UIADD3.X UR12, UR10, UR9, URZ, UP0, !UPT ;  /* 0x000000090a0c7290 */ /* 0x000fe200087fe43f */
[----:B------:R-:W-:Y:S01]  /*06d0*/  SHF.R.S32.HI R15, RZ, 0x1f, R14 ;  /* 0x0000001fff0f7819 */ /* 0x000fe2000001140e */
[----:B------:R-:W-:Y:S01]  /*06e0*/  USHF.L.U64.HI UR7, UR30, 0x2, UR7 ;  /* 0x000000021e077899 */ /* 0x000fe20008010207 */
[----:B------:R-:W-:Y:S01]  /*06f0*/  SHF.R.S32.HI R7, RZ, 0x1f, R6 ;  /* 0x0000001fff077819 */ /* 0x000fe20000011406 */
[----:B------:R-:W-:Y:S01]  /*0700*/  ULDC.64 UR8, c[0x0][0x1a8] ;  /* 0x00006a0000087ab9 */ /* 0x000fe20000000a00 */
[----:B------:R-:W-:Y:S01]  /*0710*/  ISETP.GE.AND P4, PT, R0, c[0x0][0x164], PT ;  /* 0x0000590000007a0c */ /* 0x000fe20003f86270 */
[C---:B------:R-:W-:Y:S01]  /*0720*/  IMAD.WIDE R52, R48.reuse, 0x20, R14 ;  /* 0x0000002030347825 */ /* 0x040fe200078e020e */
[----:B------:R-:W-:Y:S01]  /*0730*/  SHF.R.S32.HI R3, RZ, 0x1f, R2 ;  /* 0x0000001fff037819 */ /* 0x000fe20000011402 */
[----:B------:R-:W-:Y:S01]  /*0740*/  ULEA UR11, UP0, UR30, UR8, 0x2 ;  /* 0x000000081e0b7291 */ /* 0x000fe2000f80103f */
[----:B------:R-:W-:Y:S01]  /*0750*/  SHF.R.S32.HI R50, RZ, 0x5, R50 ;  /* 0x00000005ff327819 */ /* 0x000fe20000011432 */
[----:B------:R-:W-:Y:S01]  /*0760*/  IMAD.WIDE R56, R48, 0x20, R6 ;  /* 0x0000002030387825 */ /* 0x000fe200078e0206 */
[----:B------:R-:W-:Y:S01]  /*0770*/  P2R R37, PR, RZ, 0x1 ;  /* 0x00000001ff257803 */ /* 0x000fe20000000000 */
[----:B------:R-:W-:Y:S01]  /*0780*/  UIADD3.X UR10, UR7, UR9, URZ, UP0, !UPT ;  /* 0x00000009070a7290 */ /* 0x000fe200087fe43f */
[----:B------:R-:W-:Y:S01]  /*0790*/  P2R R44, PR, RZ, 0x8 ;  /* 0x00000008ff2c7803 */ /* 0x000fe20000000000 */
[----:B------:R-:W-:Y:S01]  /*07a0*/  IMAD.WIDE R14, R10, 0x20, R14 ;  /* 0x000000200a0e7825 */ /* 0x000fe200078e020e */
[----:B------:R-:W-:Y:S01]  /*07b0*/  P2R R39, PR, RZ, 0x4 ;  /* 0x00000004ff277803 */ /* 0x000fe20000000000 */
[----:B------:R-:W-:Y:S01]  /*07c0*/  USHF.L.U32 UR7, UR26, 0x2, URZ ;  /* 0x000000021a077899 */ /* 0x000fe2000800063f */
[----:B------:R-:W-:Y:S01]  /*07d0*/  ISETP.LT.AND P0, PT, R48, c[0x0][0x160], !P5 ;  /* 0x0000580030007a0c */ /* 0x000fe20006f01270 */
[C-C-:B------:R-:W-:Y:S01]  /*07e0*/  IMAD.WIDE.U32 R62, R54.reuse, c[0x0][0x178], R56.reuse ;  /* 0x00005e00363e7a25 */ /* 0x140fe200078e0038 */
[C---:B------:R-:W-:Y:S01]  /*07f0*/  ISETP.LT.AND P6, PT, R5.reuse, c[0x0][0x160], !P5 ;  /* 0x0000580005007a0c */ /* 0x040fe20006fc1270 */
[----:B------:R-:W-:Y:S01]  /*0800*/  USHF.L.U64.HI UR26, UR26, 0x2, UR15 ;  /* 0x000000021a1a7899 */ /* 0x000fe2000801020f */
[----:B------:R-:W-:Y:S01]  /*0810*/  P2R R35, PR, RZ, 0x2 ;  /* 0x00000002ff237803 */ /* 0x000fe20000000000 */
[----:B------:R-:W-:Y:S01]  /*0820*/  IMAD.WIDE.U32 R56, R54, c[0x0][0x188], R56 ;  /* 0x0000620036387a25 */ /* 0x000fe200078e0038 */
[----:B------:R-:W-:Y:S01]  /*0830*/  SHF.R.S32.HI R19, RZ, 0x1f, R54 ;  /* 0x0000001fff137819 */ /* 0x000fe20000011436 */
[----:B------:R-:W-:Y:S01]  /*0840*/  USHF.L.U32 UR8, UR24, 0x2, URZ ;  /* 0x0000000218087899 */ /* 0x000fe2000800063f */
[----:B------:R-:W-:Y:S01]  /*0850*/  SHF.R.S32.HI R46, RZ, 0x5, R46 ;  /* 0x00000005ff2e7819 */ /* 0x000fe2000001142e */
[----:B------:R-:W-:Y:S01]  /*0860*/  IMAD.WIDE.U32 R22, R50, c[0x0][0x178], R52 ;  /* 0x00005e0032167a25 */ /* 0x000fe200078e0034 */
[C---:B------:R-:W-:Y:S01]  /*0870*/  ISETP.LT.AND P5, PT, R4.reuse, c[0x0][0x160], !P5 ;  /* 0x0000580004007a0c */ /* 0x040fe20006fa1270 */
[----:B------:R-:W-:Y:S01]  /*0880*/  USHF.L.U32 UR9, UR22, 0x2, URZ ;  /* 0x0000000216097899 */ /* 0x000fe2000800063f */
[----:B------:R-:W-:Y:S01]  /*0890*/  ISETP.LT.AND P2, PT, R5, c[0x0][0x160], !P4 ;  /* 0x0000580005007a0c */ /* 0x000fe20006741270 */
[----:B------:R-:W-:Y:S01]  /*08a0*/  IMAD R29, R19, c[0x0][0x178], RZ ;  /* 0x00005e00131d7a24 */ /* 0x000fe200078e02ff */
[----:B------:R-:W-:Y:S01]  /*08b0*/  ISETP.LT.AND P1, PT, R4, c[0x0][0x160], !P4 ;  /* 0x0000580004007a0c */ /* 0x000fe20006721270 */
[C---:B------:R-:W-:Y:S01]  /*08c0*/  IMAD.WIDE R4, R10.reuse, 0x20, R6 ;  /* 0x000000200a047825 */ /* 0x040fe200078e0206 */
[----:B------:R-:W-:Y:S01]  /*08d0*/  ISETP.LT.AND P3, PT, R10, c[0x0][0x160], !P4 ;  /* 0x000058000a007a0c */ /* 0x000fe20006761270 */
[----:B------:R-:W-:Y:S01]  /*08e0*/  USHF.L.U64.HI UR17, UR24, 0x2, UR17 ;  /* 0x0000000218117899 */ /* 0x000fe20008010211 */
[C---:B------:R-:W-:Y:S01]  /*08f0*/  ISETP.LT.AND P4, PT, R48.reuse, c[0x0][0x160], !P4 ;  /* 0x0000580030007a0c */ /* 0x040fe20006781270 */
[----:B------:R-:W-:Y:S01]  /*0900*/  IMAD.WIDE R48, R48, 0x20, R2 ;  /* 0x0000002030307825 */ /* 0x000fe200078e0202 */
[----:B------:R-:W-:Y:S01]  /*0910*/  SHF.R.S32.HI R13, RZ, 0x1f, R50 ;  /* 0x0000001fff0d7819 */ /* 0x000fe20000011432 */
[----:B------:R-:W-:Y:S01]  /*0920*/  USHF.L.U64.HI UR20, UR22, 0x2, UR20 ;  /* 0x0000000216147899 */ /* 0x000fe20008010214 */
[----:B------:R-:W-:Y:S01]  /*0930*/  IADD3 R16, R17, R59, RZ ;  /* 0x0000003b11107210 */ /* 0x000fe20007ffe0ff */
[----:B------:R-:W-:Y:S01]  /*0940*/  IMAD.WIDE R10, R10, 0x20, R2 ;  /* 0x000000200a0a7825 */ /* 0x000fe200078e0202 */
[----:B------:R-:W-:Y:S01]  /*0950*/  SHF.R.S32.HI R3, RZ, 0x1f, R46 ;  /* 0x0000001fff037819 */ /* 0x000fe2000001142e */
[----:B------:R-:W-:Y:S01]  /*0960*/  UIADD3 UR15, UR29, UR21, URZ ;  /* 0x000000151d0f7290 */ /* 0x000fe2000fffe03f */
[----:B------:R-:W-:Y:S01]  /*0970*/  P2R R36, PR, RZ, 0x1 ;  /* 0x00000001ff247803 */ /* 0x000fe20000000000 */
[----:B------:R-:W-:Y:S01]  /*0980*/  IMAD R19, R19, c[0x0][0x188], RZ ;  /* 0x0000620013137a24 */ /* 0x000fe200078e02ff */
[----:B------:R-:W-:Y:S01]  /*0990*/  UMOV UR14, UR28 ;  /* 0x0000001c000e7c82 */ /* 0x000fe20008000000 */
[C---:B------:R-:W-:Y:S01]  /*09a0*/  IMAD R31, R13.reuse, c[0x0][0x178], RZ ;  /* 0x00005e000d1f7a24 */ /* 0x040fe200078e02ff */
[----:B------:R-:W-:Y:S01]  /*09b0*/  UMOV UR22, UR11 ;  /* 0x0000000b00167c82 */ /* 0x000fe20008000000 */
[----:B------:R-:W-:Y:S01]  /*09c0*/  IMAD R13, R13, c[0x0][0x188], RZ ;  /* 0x000062000d0d7a24 */ /* 0x000fe200078e02ff */
[----:B------:R-:W-:Y:S01]  /*09d0*/  UMOV UR23, UR13 ;  /* 0x0000000d00177c82 */ /* 0x000fe20008000000 */
[----:B------:R-:W-:Y:S01]  /*09e0*/  IMAD R33, R3, c[0x0][0x178], RZ ;  /* 0x00005e0003217a24 */ /* 0x000fe200078e02ff */
[----:B------:R-:W-:Y:S01]  /*09f0*/  UMOV UR21, UR10 ;  /* 0x0000000a00157c82 */ /* 0x000fe20008000000 */
[C---:B------:R-:W-:Y:S01]  /*0a00*/  IMAD R29, R54.reuse, c[0x0][0x17c], R29 ;  /* 0x00005f00361d7a24 */ /* 0x040fe200078e021d */
[----:B------:R-:W-:Y:S01]  /*0a10*/  UMOV UR24, UR12 ;  /* 0x0000000c00187c82 */ /* 0x000fe20008000000 */
[----:B------:R-:W-:-:S02]  /*0a20*/  IMAD R19, R54, c[0x0][0x18c], R19 ;  /* 0x0000630036137a24 */ /* 0x000fc400078e0213 */
[----:B------:R-:W-:-:S04]  /*0a30*/  IMAD.WIDE.U32 R6, R54, c[0x0][0x178], R4 ;  /* 0x00005e0036067a25 */ /* 0x000fc800078e0004 */
[----:B------:R-:W-:Y:S02]  /*0a40*/  IMAD R3, R3, c[0x0][0x188], RZ ;  /* 0x0000620003037a24 */ /* 0x000fe400078e02ff */
[----:B------:R-:W-:-:S04]  /*0a50*/  IMAD.WIDE.U32 R54, R54, c[0x0][0x188], R4 ;  /* 0x0000620036367a25 */ /* 0x000fc800078e0004 */
[----:B------:R-:W-:Y:S01]  /*0a60*/  IMAD.IADD R0, R27, 0x1, R25 ;  /* 0x000000011b007824 */ /* 0x000fe200078e0219 */
[----:B------:R-:W-:Y:S01]  /*0a70*/  SHF.R.S32.HI R27, RZ, 0x1f, R28 ;  /* 0x0000001fff1b7819 */ /* 0x000fe2000001141c */
[C---:B------:R-:W-:Y:S02]  /*0a80*/  IMAD R31, R50.reuse, c[0x0][0x17c], R31 ;  /* 0x00005f00321f7a24 */ /* 0x040fe400078e021f */
[----:B------:R-:W-:Y:S01]  /*0a90*/  IMAD R13, R50, c[0x0][0x18c], R13 ;  /* 0x00006300320d7a24 */ /* 0x000fe200078e020d */
[----:B------:R-:W-:Y:S01]  /*0aa0*/  SHF.L.U64.HI R27, R28, 0x2, R27 ;  /* 0x000000021c1b7819 */ /* 0x000fe2000001021b */
[----:B------:R-:W-:-:S04]  /*0ab0*/  IMAD.WIDE.U32 R52, R50, c[0x0][0x188], R52 ;  /* 0x0000620032347a25 */ /* 0x000fc800078e0034 */
[----:B------:R-:W-:-:S04]  /*0ac0*/  IMAD.WIDE.U32 R4, R50, c[0x0][0x178], R14 ;  /* 0x00005e0032047a25 */ /* 0x000fc800078e000e */
[----:B------:R-:W-:-:S04]  /*0ad0*/  IMAD.WIDE.U32 R50, R50, c[0x0][0x188], R14 ;  /* 0x0000620032327a25 */ /* 0x000fc800078e000e */
[----:B------:R-:W-:-:S04]  /*0ae0*/  IMAD.WIDE.U32 R20, R46, c[0x0][0x178], R48 ;  /* 0x00005e002e147a25 */ /* 0x000fc800078e0030 */
[C---:B------:R-:W-:Y:S02]  /*0af0*/  IMAD R33, R46.reuse, c[0x0][0x17c], R33 ;  /* 0x00005f002e217a24 */ /* 0x040fe400078e0221 */
[C---:B------:R-:W-:Y:S02]  /*0b00*/  IMAD R3, R46.reuse, c[0x0][0x18c], R3 ;  /* 0x000063002e037a24 */ /* 0x040fe400078e0203 */
[----:B------:R-:W-:-:S04]  /*0b10*/  IMAD.WIDE.U32 R48, R46, c[0x0][0x188], R48 ;  /* 0x000062002e307a25 */ /* 0x000fc800078e0030 */
[----:B------:R-:W-:-:S04]  /*0b20*/  IMAD.WIDE.U32 R14, R46, c[0x0][0x178], R10 ;  /* 0x00005e002e0e7a25 */ /* 0x000fc800078e000a */
[----:B------:R-:W-:Y:S01]  /*0b30*/  IMAD.WIDE.U32 R46, R46, c[0x0][0x188], R10 ;  /* 0x000062002e2e7a25 */ /* 0x000fe200078e000a */
[----:B------:R-:W-:-:S03]  /*0b40*/  SHF.L.U64.HI R11, R26, 0x2, R0 ;  /* 0x000000021a0b7819 */ /* 0x000fc60000010200 */
[----:B------:R-:W-:Y:S02]  /*0b50*/  IMAD.IADD R0, R63, 0x1, R29 ;  /* 0x000000013f007824 */ /* 0x000fe400078e021d */
[----:B------:R-:W-:Y:S02]  /*0b60*/  IMAD.IADD R25, R25, 0x1, R9 ;  /* 0x0000000119197824 */ /* 0x000fe400078e0209 */
[----:B------:R-:W-:Y:S01]  /*0b70*/  IMAD.IADD R29, R29, 0x1, R7 ;  /* 0x000000011d1d7824 */ /* 0x000fe200078e0207 */
[----:B------:R-:W-:Y:S01]  /*0b80*/  SHF.L.U64.HI R9, R62, 0x2, R0 ;  /* 0x000000023e097819 */ /* 0x000fe20000010200 */
[----:B------:R-:W-:Y:S01]  /*0b90*/  IMAD.IADD R0, R23, 0x1, R31 ;  /* 0x0000000117007824 */ /* 0x000fe200078e021f */
[----:B------:R-:W-:Y:S01]  /*0ba0*/  IADD3 R31, R31, R5, RZ ;  /* 0x000000051f1f7210 */ /* 0x000fe20007ffe0ff */
[----:B------:R-:W-:Y:S01]  /*0bb0*/  IMAD.SHL.U32 R10, R26, 0x4, RZ ;  /* 0x000000041a0a7824 */ /* 0x000fe200078e00ff */
[----:B------:R-:W-:Y:S01]  /*0bc0*/  SHF.R.S32.HI R23, RZ, 0x1f, R24 ;  /* 0x0000001fff177819 */ /* 0x000fe20000011418 */
[----:B------:R-:W-:Y:S01]  /*0bd0*/  IMAD.SHL.U32 R30, R6, 0x4, RZ ;  /* 0x00000004061e7824 */ /* 0x000fe200078e00ff */
[----:B------:R-:W-:Y:S01]  /*0be0*/  SHF.L.U64.HI R7, R22, 0x2, R0 ;  /* 0x0000000216077819 */ /* 0x000fe20000010200 */
[----:B------:R-:W-:Y:S01]  /*0bf0*/  IMAD.IADD R0, R21, 0x1, R33 ;  /* 0x0000000115007824 */ /* 0x000fe200078e0221 */
[----:B------:R-:W-:Y:S01]  /*0c00*/  SHF.L.U64.HI R29, R6, 0x2, R29 ;  /* 0x00000002061d7819 */ /* 0x000fe2000001021d */
[----:B------:R-:W-:Y:S01]  /*0c10*/  IMAD.IADD R33, R33, 0x1, R15 ;  /* 0x0000000121217824 */ /* 0x000fe200078e020f */
[C---:B------:R-:W-:Y:S01]  /*0c20*/  SHF.L.U64.HI R31, R4.reuse, 0x2, R31 ;  /* 0x00000002041f7819 */ /* 0x040fe2000001021f */
[----:B------:R-:W-:Y:S01]  /*0c30*/  IMAD.SHL.U32 R32, R4, 0x4, RZ ;  /* 0x0000000404207824 */ /* 0x000fe200078e00ff */
[----:B------:R-:W-:Y:S01]  /*0c40*/  SHF.L.U64.HI R25, R8, 0x2, R25 ;  /* 0x0000000208197819 */ /* 0x000fe20000010219 */
[----:B------:R-:W-:Y:S01]  /*0c50*/  IMAD.IADD R15, R61, 0x1, R17 ;  /* 0x000000013d0f7824 */ /* 0x000fe200078e0211 */
[----:B------:R-:W-:Y:S01]  /*0c60*/  SHF.L.U64.HI R5, R20, 0x2, R0 ;  /* 0x0000000214057819 */ /* 0x000fe20000010200 */
[----:B------:R-:W-:Y:S01]  /*0c70*/  IMAD.SHL.U32 R26, R8, 0x4, RZ ;  /* 0x00000004081a7824 */ /* 0x000fe200078e00ff */
[----:B------:R-:W-:Y:S01]  /*0c80*/  SHF.L.U64.HI R23, R24, 0x2, R23 ;  /* 0x0000000218177819 */ /* 0x000fe20000010217 */
[----:B------:R-:W-:Y:S01]  /*0c90*/  IMAD.SHL.U32 R6, R22, 0x4, RZ ;  /* 0x0000000416067824 */ /* 0x000fe200078e00ff */
[----:B------:R-:W-:Y:S01]  /*0ca0*/  SHF.L.U64.HI R33, R14, 0x2, R33 ;  /* 0x000000020e217819 */ /* 0x000fe20000010221 */
[----:B------:R-:W-:-:S02]  /*0cb0*/  IMAD.SHL.U32 R4, R20, 0x4, RZ ;  /* 0x0000000414047824 */ /* 0x000fc400078e00ff */
[----:B------:R-:W-:Y:S02]  /*0cc0*/  IMAD.IADD R17, R57, 0x1, R19 ;  /* 0x0000000139117824 */ /* 0x000fe400078e0213 */
[----:B------:R-:W-:Y:S02]  /*0cd0*/  IMAD.IADD R18, R19, 0x1, R55 ;  /* 0x0000000113127824 */ /* 0x000fe400078e0237 */
[----:B------:R-:W-:Y:S02]  /*0ce0*/  IMAD.SHL.U32 R8, R62, 0x4, RZ ;  /* 0x000000043e087824 */ /* 0x000fe400078e00ff */
[----:B------:R-:W-:Y:S02]  /*0cf0*/  IMAD.SHL.U32 R34, R14, 0x4, RZ ;  /* 0x000000040e227824 */ /* 0x000fe400078e00ff */
[----:B------:R-:W-:Y:S02]  /*0d00*/  IMAD.SHL.U32 R24, R24, 0x4, RZ ;  /* 0x0000000418187824 */ /* 0x000fe400078e00ff */
[----:B------:R-:W-:-:S02]  /*0d10*/  IMAD.SHL.U32 R28, R28, 0x4, RZ ;  /* 0x000000041c1c7824 */ /* 0x000fc400078e00ff */
[----:B------:R-:W-:Y:S02]  /*0d20*/  IMAD.IADD R19, R53, 0x1, R13 ;  /* 0x0000000135137824 */ /* 0x000fe400078e020d */
[----:B------:R-:W-:Y:S02]  /*0d30*/  IMAD.IADD R20, R13, 0x1, R51 ;  /* 0x000000010d147824 */ /* 0x000fe400078e0233 */
[----:B------:R-:W-:Y:S02]  /*0d40*/  IMAD.IADD R21, R49, 0x1, R3 ;  /* 0x0000000131157824 */ /* 0x000fe400078e0203 */
[----:B------:R-:W-:Y:S02]  /*0d50*/  IMAD.IADD R22, R3, 0x1, R47 ;  /* 0x0000000103167824 */ /* 0x000fe400078e022f */
.L_x_260:
[C---:B------:R-:W-:Y:S01]  /*0d60*/  IADD3 R64, P0, R24.reuse, UR23, RZ ;  /* 0x0000001718407c10 */ /* 0x040fe2000ff1e0ff */
[----:B------:R-:W-:Y:S01]  /*0d70*/  BMOV.32.CLEAR RZ, B0 ;  /* 0x0000000000ff7355 */ /* 0x000fe20000100000 */
[----:B------:R-:W-:Y:S02]  /*0d80*/  BSSY B0, `(.L_x_228) ;  /* 0x0000014000007945 */ /* 0x000fe40003800000 */
[C---:B------:R-:W-:Y:S02]  /*0d90*/  IADD3.X R65, R23.reuse, UR24, RZ, P0, !PT ;  /* 0x0000001817417c10 */ /* 0x040fe400087fe4ff */
[----:B------:R-:W-:Y:S04]  /*0da0*/  IADD3 R62, P0, R24, UR22, RZ ;  /* 0x00000016183e7c10 */ /* 0x000fe8000ff1e0ff */
[----:B------:R-:W-:Y:S02]  /*0db0*/  IADD3.X R63, R23, UR21, RZ, P0, !PT ;  /* 0x00000015173f7c10 */ /* 0x000fe400087fe4ff */
[----:B------:R-:W-:-:S12]  /*0dc0*/  ISETP.NE.AND P0, PT, R44, RZ, PT ;  /* 0x000000ff2c00720c */ /* 0x000fd80003f05270 */
[----:B01----:R-:W-:-:S05]  /*0dd0*/  @!P0 BRA `(.L_x_229) ;  /* 0x000000e000008947 */ /* 0x003fca0003800000 */
[----:B------:R-:W-:Y:S01]  /*0de0*/  ISETP.NE.U32.AND P0, PT, RZ, UR13, PT ;  /* 0x0000000dff007c0c */ /* 0x000fe2000bf05070 */
[----:B------:R-:W2:Y:S01]  /*0df0*/  LDG.E.SYS R2, [R10.64+UR4] ;  /* 0x000000040a027981 */ /* 0x000ea2000c1ee900 */
[----:B------:R-:W-:Y:S02]  /*0e00*/  IMAD.MOV.U32 R3, RZ, RZ, c[0x0][0x190] ;  /* 0x00006400ff037624 */ /* 0x000fe400078e00ff */
[----:B------:R-:W-:Y:S01]  /*0e10*/  ISETP.NE.AND.EX P0, PT, RZ, UR12, PT, P0 ;  /* 0x0000000cff007c0c */ /* 0x000fe2000bf05300 */
[----:B------:R-:W-:Y:S02]  /*0e20*/  IMAD.MOV.U32 R0, RZ, RZ, RZ ;  /* 0x000000ffff007224 */ /* 0x000fe400078e00ff */
[----:B------:R-:W-:Y:S09]  /*0e30*/  IMAD.MOV.U32 R14, RZ, RZ, R60 ;  /* 0x000000ffff0e7224 */ /* 0x000ff200078e003c */
[----:B------:R-:W3:Y:S01]  /*0e40*/  @P0 LDG.E.SYS R3, [R64] ;  /* 0x0000000040030381 */ /* 0x000ee200001ee900 */
[----:B------:R-:W-:Y:S04]  /*0e50*/  ISETP.NE.U32.AND P0, PT, RZ, UR11, PT ;  /* 0x0000000bff007c0c */ /* 0x000fe8000bf05070 */
[----:B------:R-:W-:-:S12]  /*0e60*/  ISETP.NE.AND.EX P0, PT, RZ, UR10, PT, P0 ;  /* 0x0000000aff007c0c */ /* 0x000fd8000bf05300 */
[----:B------:R-:W3:Y:S01]  /*0e70*/  @P0 LDG.E.SYS R0, [R62] ;  /* 0x000000003e000381 */ /* 0x000ee200001ee900 */
[----:B--2---:R-:W3:Y:S02]  /*0e80*/  I2F R2, R2 ;  /* 0x0000000200027306 */ /* 0x004ee40000201400 */
[----:B---3--:R-:W-:Y:S08]  /*0e90*/  FFMA R0, R3, R2, R0 ;  /* 0x0000000203007223 */ /* 0x008ff00000000000 */
[----:B------:R-:W0:Y:S02]  /*0ea0*/  F2I.S8.NTZ R13, R0 ;  /* 0x00000000000d7305 */ /* 0x000e240000202100 */
[----:B0-----:R0:W-:Y:S02]  /*0eb0*/  STG.E.U8.SYS [R14.64+UR14], R13 ;  /* 0x0000000d0e007986 */ /* 0x0011e4000c10e10e */
.L_x_229:
[----:B------:R-:W-:Y:S05]  /*0ec0*/  BSYNC B0 ;  /* 0x0000000000007941 */ /* 0x000fea0003800000 */
.L_x_228:
[----:B------:R-:W-:Y:S01]  /*0ed0*/  IADD3 R12, P0, R26, UR4, RZ ;  /* 0x000000041a0c7c10 */ /* 0x000fe2000ff1e0ff */
[----:B------:R-:W-:Y:S01]  /*0ee0*/  BMOV.32.CLEAR RZ, B0 ;  /* 0x0000000000ff7355 */ /* 0x000fe20000100000 */
[----:B------:R-:W-:Y:S02]  /*0ef0*/  BSSY B0, `(.L_x_230) ;  /* 0x0000013000007945 */ /* 0x000fe40003800000 */
[----:B0-----:R-:W-:Y:S02]  /*0f00*/  IADD3.X R13, R25, UR5, RZ, P0, !PT ;  /* 0x00000005190d7c10 */ /* 0x001fe400087fe4ff */
[----:B------:R-:W-:Y:S04]  /*0f10*/  IADD3 R66, P0, R58, UR14, RZ ;  /* 0x0000000e3a427c10 */ /* 0x000fe8000ff1e0ff */
[----:B------:R-:W-:Y:S02]  /*0f20*/  IADD3.X R67, R16, UR15, RZ, P0, !PT ;  /* 0x0000000f10437c10 */ /* 0x000fe400087fe4ff */
[----:B------:R-:W-:-:S12]  /*0f30*/  ISETP.NE.AND P0, PT, R43, RZ, PT ;  /* 0x000000ff2b00720c */ /* 0x000fd80003f05270 */
[----:B------:R-:W-:-:S05]  /*0f40*/  @!P0 BRA `(.L_x_231) ;  /* 0x000000d000008947 */ /* 0x000fca0003800000 */
[----:B------:R-:W-:Y:S01]  /*0f50*/  ISETP.NE.U32.AND P0, PT, RZ, UR13, PT ;  /* 0x0000000dff007c0c */ /* 0x000fe2000bf05070 */
[----:B------:R-:W2:Y:S01]  /*0f60*/  LDG.E.SYS R2, [R12] ;  /* 0x000000000c027381 */ /* 0x000ea200001ee900 */
[----:B------:R-:W-:Y:S02]  /*0f70*/  IMAD.MOV.U32 R3, RZ, RZ, c[0x0][0x190] ;  /* 0x00006400ff037624 */ /* 0x000fe400078e00ff */
[----:B------:R-:W-:Y:S01]  /*0f80*/  ISETP.NE.AND.EX P0, PT, RZ, UR12, PT, P0 ;  /* 0x0000000cff007c0c */ /* 0x000fe2000bf05300 */
[----:B------:R-:W-:Y:S11]  /*0f90*/  IMAD.MOV.U32 R0, RZ, RZ, RZ ;  /* 0x000000ffff007224 */ /* 0x000ff600078e00ff */
[----:B------:R-:W3:Y:S01]  /*0fa0*/  @P0 LDG.E.SYS R3, [R64] ;  /* 0x0000000040030381 */ /* 0x000ee200001ee900 */
[----:B------:R-:W-:Y:S04]  /*0fb0*/  ISETP.NE.U32.AND P0, PT, RZ, UR11, PT ;  /* 0x0000000bff007c0c */ /* 0x000fe8000bf05070 */
[----:B------:R-:W-:-:S12]  /*0fc0*/  ISETP.NE.AND.EX P0, PT, RZ, UR10, PT, P0 ;  /* 0x0000000aff007c0c */ /* 0x000fd8000bf05300 */
[----:B------:R-:W3:Y:S01]  /*0fd0*/  @P0 LDG.E.SYS R0, [R62] ;  /* 0x000000003e000381 */ /* 0x000ee200001ee900 */
[----:B--2---:R-:W3:Y:S02]  /*0fe0*/  I2F R2, R2 ;  /* 0x0000000200027306 */ /* 0x004ee40000201400 */
[----:B---3--:R-:W-:Y:S08]  /*0ff0*/  FFMA R0, R3, R2, R0 ;  /* 0x0000000203007223 */ /* 0x008ff00000000000 */
[----:B------:R-:W0:Y:S02]  /*1000*/  F2I.S8.NTZ R45, R0 ;  /* 0x00000000002d7305 */ /* 0x000e240000202100 */
[----:B0-----:R0:W-:Y:S02]  /*1010*/  STG.E.U8.SYS [R66], R45 ;  /* 0x0000002d42007386 */ /* 0x0011e4000010e100 */
.L_x_231:
[----:B------:R-:W-:Y:S05]  /*1020*/  BSYNC B0 ;  /* 0x0000000000007941 */ /* 0x000fea0003800000 */
.L_x_230:
[----:B------:R-:W-:Y:S01]  /*1030*/  ISETP.NE.AND P0, PT, R42, RZ, PT ;  /* 0x000000ff2a00720c */ /* 0x000fe20003f05270 */
[----:B------:R-:W-:Y:S01]  /*1040*/  BMOV.32.CLEAR RZ, B0 ;  /* 0x0000000000ff7355 */ /* 0x000fe20000100000 */
[----:B------:R-:W-:Y:S10]  /*1050*/  BSSY B0, `(.L_x_232) ;  /* 0x000000f000007945 */ /* 0x000ff40003800000 */
[----:B------:R-:W-:-:S05]  /*1060*/  @!P0 BRA `(.L_x_233) ;  /* 0x000000d000008947 */ /* 0x000fca0003800000 */
[----:B------:R-:W-:Y:S01]  /*1070*/  ISETP.NE.U32.AND P0, PT, RZ, UR13, PT ;  /* 0x0000000dff007c0c */ /* 0x000fe2000bf05070 */
[----:B------:R-:W2:Y:S01]  /*1080*/  LDG.E.SYS R2, [R12+0x80] ;  /* 0x000080000c027381 */ /* 0x000ea200001ee900 */
        /* <DEDUP_REMOVED lines=9> */
[----:B------:R-:W1:Y:S02]  /*1120*/  F2I.S8.NTZ R14, R0 ;  /* 0x00000000000e7305 */ /* 0x000e640000202100 */
[----:B-1----:R1:W-:Y:S02]  /*1130*/  STG.E.U8.SYS [R66+0x20], R14 ;  /* 0x0000200e42007386 */ /* 0x0023e4000010e100 */
.L_x_233:
[----:B------:R-:W-:Y:S05]  /*1140*/  BSYNC B0 ;  /* 0x0000000000007941 */ /* 0x000fea0003800000 */
.L_x_232:
        /* <DEDUP_REMOVED lines=15> */
[----:B0-----:R-:W0:Y:S02]  /*1240*/  F2I.S8.NTZ R45, R0 ;  /* 0x00000000002d7305 */ /* 0x001e240000202100 */
[----:B0-----:R0:W-:Y:S02]  /*1250*/  STG.E.U8.SYS [R66+0x40], R45 ;  /* 0x0000402d42007386 */ /* 0x0011e4000010e100 */
.L_x_235:
[----:B------:R-:W-:Y:S05]  /*1260*/  BSYNC B0 ;  /* 0x0000000000007941 */ /* 0x000fea0003800000 */
.L_x_234:
[C---:B------:R-:W-:Y:S01]  /*1270*/  IADD3 R64, P0, R28.reuse, UR23, RZ ;  /* 0x000000171c407c10 */ /* 0x040fe2000ff1e0ff */
[----:B------:R-:W-:Y:S01]  /*1280*/  BMOV.32.CLEAR RZ, B0 ;  /* 0x0000000000ff7355 */ /* 0x000fe20000100000 */
[----:B------:R-:W-:Y:S02]  /*1290*/  BSSY B0, `(.L_x_236) ;  /* 0x0000015000007945 */ /* 0x000fe40003800000 */
[C---:B------:R-:W-:Y:S02]  /*12a0*/  IADD3.X R65, R27.reuse, UR24, RZ, P0, !PT ;  /* 0x000000181b417c10 */ /* 0x040fe400087fe4ff */
[----:B------:R-:W-:Y:S04]  /*12b0*/  IADD3 R62, P0, R28, UR22, RZ ;  /* 0x000000161c3e7c10 */ /* 0x000fe8000ff1e0ff */
[----:B------:R-:W-:Y:S02]  /*12c0*/  IADD3.X R63, R27, UR21, RZ, P0, !PT ;  /* 0x000000151b3f7c10 */ /* 0x000fe400087fe4ff */
[----:B------:R-:W-:-:S12]  /*12d0*/  ISETP.NE.AND P0, PT, R40, RZ, PT ;  /* 0x000000ff2800720c */ /* 0x000fd80003f05270 */
[----:B------:R-:W-:-:S05]  /*12e0*/  @!P0 BRA `(.L_x_237) ;  /* 0x000000f000008947 */ /* 0x000fca0003800000 */
[----:B------:R-:W-:Y:S01]  /*12f0*/  ISETP.NE.U32.AND P0, PT, RZ, UR13, PT ;  /* 0x0000000dff007c0c */ /* 0x000fe2000bf05070 */
[----:B------:R-:W2:Y:S01]  /*1300*/  LDG.E.SYS R2, [R8.64+UR4] ;  /* 0x0000000408027981 */ /* 0x000ea2000c1ee900 */
[----:B------:R-:W-:Y:S01]  /*1310*/  IMAD.MOV.U32 R3, RZ, RZ, c[0x0][0x190] ;  /* 0x00006400ff037624 */ /* 0x000fe200078e00ff */
[----:B01----:R-:W-:Y:S01]  /*1320*/  MOV R66, R56 ;  /* 0x0000003800427202 */ /* 0x003fe20000000f00 */
[----:B------:R-:W-:Y:S01]  /*1330*/  IMAD.MOV.U32 R0, RZ, RZ, RZ ;  /* 0x000000ffff007224 */ /* 0x000fe200078e00ff */
[----:B------:R-:W-:Y:S01]  /*1340*/  ISETP.NE.AND.EX P0, PT, RZ, UR12, PT, P0 ;  /* 0x0000000cff007c0c */ /* 0x000fe2000bf05300 */
[----:B------:R-:W-:Y:S11]  /*1350*/  IMAD.MOV.U32 R67, RZ, RZ, R17 ;  /* 0x000000ffff437224 */ /* 0x000ff600078e0011 */
        /* <DEDUP_REMOVED lines=8> */
.L_x_237:
[----:B------:R-:W-:Y:S05]  /*13e0*/  BSYNC B0 ;  /* 0x0000000000007941 */ /* 0x000fea0003800000 */
.L_x_236:
[----:B0-----:R-:W-:Y:S01]  /*13f0*/  IADD3 R12, P0, R30, UR4, RZ ;  /* 0x000000041e0c7c10 */ /* 0x001fe2000ff1e0ff */
[----:B------:R-:W-:Y:S01]  /*1400*/  BMOV.32.CLEAR RZ, B0 ;  /* 0x0000000000ff7355 */ /* 0x000fe20000100000 */
[----:B------:R-:W-:Y:S02]  /*1410*/  BSSY B0, `(.L_x_238) ;  /* 0x0000013000007945 */ /* 0x000fe40003800000 */
[----:B------:R-:W-:Y:S02]  /*1420*/  IADD3.X R13, R29, UR5, RZ, P0, !PT ;  /* 0x000000051d0d7c10 */ /* 0x000fe400087fe4ff */
[----:B-1----:R-:W-:Y:S04]  /*1430*/  IADD3 R66, P0, R54, UR14, RZ ;  /* 0x0000000e36427c10 */ /* 0x002fe8000ff1e0ff */
        /* <DEDUP_REMOVED lines=16> */
.L_x_239:
[----:B------:R-:W-:Y:S05]  /*1540*/  BSYNC B0 ;  /* 0x0000000000007941 */ /* 0x000fea0003800000 */
.L_x_238:
        /* <DEDUP_REMOVED lines=17> */
.L_x_241:
[----:B------:R-:W-:Y:S05]  /*1660*/  BSYNC B0 ;  /* 0x0000000000007941 */ /* 0x000fea0003800000 */
.L_x_240:
        /* <DEDUP_REMOVED lines=17> */
.L_x_243:
[----:B------:R-:W-:Y:S05]  /*1780*/  BSYNC B0 ;  /* 0x0000000000007941 */ /* 0x000fea0003800000 */
.L_x_242:
[----:B------:R-:W-:Y:S01]  /*1790*/  ISETP.NE.AND P0, PT, R36, RZ, PT ;  /* 0x000000ff2400720c */ /* 0x000fe20003f05270 */
[----:B------:R-:W-:Y:S01]  /*17a0*/  BMOV.32.CLEAR RZ, B0 ;  /* 0x0000000000ff7355 */ /* 0x000fe20000100000 */
[----:B------:R-:W-:Y:S10]  /*17b0*/  BSSY B0, `(.L_x_244) ;  /* 0x0000011000007945 */ /* 0x000ff40003800000 */
        /* <DEDUP_REMOVED lines=8> */
[----:B------:R-:W3:Y:S01]  /*1840*/  @P0 LDG.E.SYS R3, [R64+0x4] ;  /* 0x0000040040030381 */ /* 0x000ee200001ee900 */
[----:B------:R-:W-:Y:S04]  /*1850*/  ISETP.NE.U32.AND P0, PT, RZ, UR11, PT ;  /* 0x0000000bff007c0c */ /* 0x000fe8000bf05070 */
[----:B------:R-:W-:-:S12]  /*1860*/  ISETP.NE.AND.EX P0, PT, RZ, UR10, PT, P0 ;  /* 0x0000000aff007c0c */ /* 0x000fd8000bf05300 */
[----:B------:R-:W3:Y:S01]  /*1870*/  @P0 LDG.E.SYS R0, [R62+0x4] ;  /* 0x000004003e000381 */ /* 0x000ee200001ee900 */
[----:B--2---:R-:W3:Y:S02]  /*1880*/  I2F R2, R2 ;  /* 0x0000000200027306 */ /* 0x004ee40000201400 */
[----:B---3--:R-:W-:Y:S08]  /*1890*/  FFMA R0, R3, R2, R0 ;  /* 0x0000000203007223 */ /* 0x008ff00000000000 */
[----:B------:R-:W0:Y:S02]  /*18a0*/  F2I.S8.NTZ R12, R0 ;  /* 0x00000000000c7305 */ /* 0x000e240000202100 */
[----:B0-----:R0:W-:Y:S02]  /*18b0*/  STG.E.U8.SYS [R66.64+UR14], R12 ;  /* 0x0000000c42007986 */ /* 0x0011e4000c10e10e */
.L_x_245:
[----:B------:R-:W-:Y:S05]  /*18c0*/  BSYNC B0 ;  /* 0x0000000000007941 */ /* 0x000fea0003800000 */
.L_x_244:
        /* <DEDUP_REMOVED lines=13> */
[----:B------:R-:W3:Y:S01]  /*19a0*/  @P0 LDG.E.SYS R3, [R64+0x4] ;  /* 0x0000040040030381 */ /* 0x000ee200001ee900 */
[----:B------:R-:W-:Y:S04]  /*19b0*/  ISETP.NE.U32.AND P0, PT, RZ, UR11, PT ;  /* 0x0000000bff007c0c */ /* 0x000fe8000bf05070 */
[----:B------:R-:W-:-:S12]  /*19c0*/  ISETP.NE.AND.EX P0, PT, RZ, UR10, PT, P0 ;  /* 0x0000000aff007c0c */ /* 0x000fd8000bf05300 */
[----:B------:R-:W3:Y:S01]  /*19d0*/  @P0 LDG.E.SYS R0, [R62+0x4] ;  /* 0x000004003e000381 */ /* 0x000ee200001ee900 */
[----:B--2---:R-:W3:Y:S02]  /*19e0*/  I2F R2, R2 ;  /* 0x0000000200027306 */ /* 0x004ee40000201400 */
[----:B---3--:R-:W-:Y:S08]  /*19f0*/  FFMA R0, R3, R2, R0 ;  /* 0x0000000203007223 */ /* 0x008ff00000000000 */
[----:B------:R-:W0:Y:S02]  /*1a00*/  F2I.S8.NTZ R45, R0 ;  /* 0x00000000002d7305 */ /* 0x000e240000202100 */
[----:B0-----:R0:W-:Y:S02]  /*1a10*/  STG.E.U8.SYS [R66], R45 ;  /* 0x0000002d42007386 */ /* 0x0011e4000010e100 */
.L_x_247:
[----:B------:R-:W-:Y:S05]  /*1a20*/  BSYNC B0 ;  /* 0x0000000000007941 */ /* 0x000fea0003800000 */
.L_x_246:
[----:B------:R-:W-:Y:S01]  /*1a30*/  BMOV.32.CLEAR RZ, B0 ;  /* 0x0000000000ff7355 */ /* 0x000fe20000100000 */
[----:B------:R-:W-:Y:S01]  /*1a40*/  BSSY B0, `(.L_x_248) ;  /* 0x000000f000007945 */ /* 0x000fe20003800000 */
[----:B------:R-:W-:-:S05]  /*1a50*/  @!P6 BRA `(.L_x_249) ;  /* 0x000000d00000e947 */ /* 0x000fca0003800000 */
[----:B------:R-:W-:Y:S01]  /*1a60*/  ISETP.NE.U32.AND P0, PT, RZ, UR13, PT ;  /* 0x0000000dff007c0c */ /* 0x000fe2000bf05070 */
[----:B------:R-:W2:Y:S01]  /*1a70*/  LDG.E.SYS R2, [R12+0x80] ;  /* 0x000080000c027381 */ /* 0x000ea200001ee900 */
        /* <DEDUP_REMOVED lines=9> */
[----:B------:R-:W1:Y:S02]  /*1b10*/  F2I.S8.NTZ R14, R0 ;  /* 0x00000000000e7305 */ /* 0x000e640000202100 */
[----:B-1----:R1:W-:Y:S02]  /*1b20*/  STG.E.U8.SYS [R66+0x20], R14 ;  /* 0x0000200e42007386 */ /* 0x0023e4000010e100 */
.L_x_249:
[----:B------:R-:W-:Y:S05]  /*1b30*/  BSYNC B0 ;  /* 0x0000000000007941 */ /* 0x000fea0003800000 */
.L_x_248:
        /* <DEDUP_REMOVED lines=14> */
[----:B0-----:R-:W0:Y:S02]  /*1c20*/  F2I.S8.NTZ R45, R0 ;  /* 0x00000000002d7305 */ /* 0x001e240000202100 */
[----:B0-----:R0:W-:Y:S02]  /*1c30*/  STG.E.U8.SYS [R66+0x40], R45 ;  /* 0x0000402d42007386 */ /* 0x0011e4000010e100 */
.L_x_251:
[----:B------:R-:W-:Y:S05]  /*1c40*/  BSYNC B0 ;  /* 0x0000000000007941 */ /* 0x000fea0003800000 */
.L_x_250:
[----:B------:R-:W-:Y:S01]  /*1c50*/  BMOV.32.CLEAR RZ, B0 ;  /* 0x0000000000ff7355 */ /* 0x000fe20000100000 */
[----:B------:R-:W-:Y:S01]  /*1c60*/  BSSY B0, `(.L_x_252) ;  /* 0x0000011000007945 */ /* 0x000fe20003800000 */
        /* <DEDUP_REMOVED lines=16> */
.L_x_253:
[----:B------:R-:W-:Y:S05]  /*1d70*/  BSYNC B0 ;  /* 0x0000000000007941 */ /* 0x000fea0003800000 */
.L_x_252:
[----:B0-----:R-:W-:Y:S01]  /*1d80*/  IADD3 R12, P0, R34, UR4, RZ ;  /* 0x00000004220c7c10 */ /* 0x001fe2000ff1e0ff */
[----:B------:R-:W-:Y:S01]  /*1d90*/  BMOV.32.CLEAR RZ, B0 ;  /* 0x0000000000ff7355 */ /* 0x000fe20000100000 */
[----:B------:R-:W-:Y:S02]  /*1da0*/  BSSY B0, `(.L_x_254) ;  /* 0x0000012000007945 */ /* 0x000fe40003800000 */
[----:B------:R-:W-:Y:S02]  /*1db0*/  IADD3.X R13, R33, UR5, RZ, P0, !PT ;  /* 0x00000005210d7c10 */ /* 0x000fe400087fe4ff */
[----:B-1----:R-:W-:Y:S04]  /*1dc0*/  IADD3 R66, P0, R46, UR14, RZ ;  /* 0x0000000e2e427c10 */ /* 0x002fe8000ff1e0ff */
[----:B------:R-:W-:Y:S01]  /*1dd0*/  IADD3.X R67, R22, UR15, RZ, P0, !PT ;  /* 0x0000000f16437c10 */ /* 0x000fe200087fe4ff */
        /* <DEDUP_REMOVED lines=14> */
.L_x_255:
[----:B------:R-:W-:Y:S05]  /*1ec0*/  BSYNC B0 ;  /* 0x0000000000007941 */ /* 0x000fea0003800000 */
.L_x_254:
        /* <DEDUP_REMOVED lines=16> */
.L_x_257:
[----:B------:R-:W-:Y:S05]  /*1fd0*/  BSYNC B0 ;  /* 0x0000000000007941 */ /* 0x000fea0003800000 */
.L_x_256:
        /* <DEDUP_REMOVED lines=16> */
.L_x_259:
[----:B------:R-:W-:Y:S05]  /*20e0*/  BSYNC B0 ;  /* 0x0000000000007941 */ /* 0x000fea0003800000 */
.L_x_258:
[----:B------:R-:W-:Y:S02]  /*20f0*/  ULDC UR27, c[0x0][0x14] ;  /* 0x00000500001b7ab9 */ /* 0x000fe40000000800 */
[----:B------:R-:W-:Y:S02]  /*2100*/  UIADD3 UR14, UP4, UR14, UR18, URZ ;  /* 0x000000120e0e7290 */ /* 0x000fe4000ff9e03f */
[----:B------:R-:W-:Y:S02]  /*2110*/  UIADD3 UR16, UR16, UR27, URZ ;  /* 0x0000001b10107290 */ /* 0x000fe4000fffe03f */
[----:B------:R-:W-:Y:S02]  /*2120*/  ULDC UR25, c[0x0][0x1b8] ;  /* 0x00006e0000197ab9 */ /* 0x000fe40000000800 */
[----:B------:R-:W-:Y:S02]  /*2130*/  UIADD3.X UR15, UR15, UR6, URZ, UP4, !UPT ;  /* 0x000000060f0f7290 */ /* 0x000fe4000a7fe43f */
[----:B------:R-:W-:Y:S02]  /*2140*/  UISETP.GE.AND UP4, UPT, UR16, UR25, UPT ;  /* 0x000000191000728c */ /* 0x000fe4000bf86270 */
[----:B------:R-:W-:Y:S02]  /*2150*/  UIADD3 UR4, UP5, UR4, UR7, URZ ;  /* 0x0000000704047290 */ /* 0x000fe4000ffbe03f */
[----:B------:R-:W-:Y:S02]  /*2160*/  UIADD3 UR23, UP3, UR23, UR8, URZ ;  /* 0x0000000817177290 */ /* 0x000fe4000ff7e03f */
[----:B------:R-:W-:Y:S01]  /*2170*/  UIADD3 UR13, UP2, UR13, UR8, URZ ;  /* 0x000000080d0d7290 */ /* 0x000fe2000ff5e03f */
[----:B------:R-:W-:Y:S01]  /*2180*/  PLOP3.LUT P0, PT, PT, PT, UP4, 0x40, 0x0 ;  /* 0x000000000000781c */ /* 0x000fe20003f0e848 */
[----:B------:R-:W-:Y:S02]  /*2190*/  UIADD3 UR22, UP1, UR22, UR9, URZ ;  /* 0x0000000916167290 */ /* 0x000fe4000ff3e03f */
[----:B------:R-:W-:Y:S02]  /*21a0*/  UIADD3 UR11, UP0, UR11, UR9, URZ ;  /* 0x000000090b0b7290 */ /* 0x000fe4000ff1e03f */
[----:B------:R-:W-:Y:S02]  /*21b0*/  UIADD3.X UR5, UR5, UR26, URZ, UP5, !UPT ;  /* 0x0000001a05057290 */ /* 0x000fe4000affe43f */
[----:B------:R-:W-:Y:S02]  /*21c0*/  UIADD3.X UR24, UR24, UR17, URZ, UP3, !UPT ;  /* 0x0000001118187290 */ /* 0x000fe40009ffe43f */
[----:B------:R-:W-:Y:S02]  /*21d0*/  UIADD3.X UR12, UR12, UR17, URZ, UP2, !UPT ;  /* 0x000000110c0c7290 */ /* 0x000fe400097fe43f */
[----:B------:R-:W-:Y:S02]  /*21e0*/  UIADD3.X UR21, UR21, UR20, URZ, UP1, !UPT ;  /* 0x0000001415157290 */ /* 0x000fe40008ffe43f */
[----:B------:R-:W-:Y:S01]  /*21f0*/  UIADD3.X UR10, UR10, UR20, URZ, UP0, !UPT ;  /* 0x000000140a0a7290 */ /* 0x000fe200087fe43f */
[----:B------:R-:W-:-:S05]  /*2200*/  @P0 BRA `(.L_x_260) ;  /* 0xffffeb5000000947 */ /* 0x000fca000383ffff */
[----:B------:R-:W-:Y:S01]  /*2210*/  @!UPT UIADD3 URZ, URZ, URZ, URZ ;  /* 0x0000003f3f3ff290 */ /* 0x000fe2000fffe03f */
[----:B------:R-:W-:Y:S05]  /*2220*/  EXIT ;  /* 0x000000000000794d */ /* 0x000fea0003800000 */
.L_x_261:
[----:B------:R-:W-:-:S00]  /*2230*/  BRA `(.L_x_261) ;  /* 0xfffffff000007947 */ /* 0x000fc0000383ffff */
[----:B------:R-:W-:-:S00]  /*2240*/  NOP ;  /* 0x0000000000007918 */ /* 0x000fc00000000000 */
[----:B------:R-:W-:-:S00]  /*2250*/  NOP ;  /* 0x0000000000007918 */ /* 0x000fc00000000000 */
[----:B------:R-:W-:-:S00]  /*2260*/  NOP ;  /* 0x0000000000007918 */ /* 0x000fc00000000000 */
[----:B------:R-:W-:-:S00]  /*2270*/  NOP ;  /* 0x0000000000007918 */ /* 0x000fc00000000000 */
.L_x_376:


//--------------------- .text._ZN7cutlass9reference6device6kernel11GemmComplexIaNS_6layout22ColumnMajorInterleavedILi32EEEaNS4_19RowMajorInterleavedILi32EEEiS6_iiiNS_16NumericConverterIiiLNS_15FloatRoundStyleE2EEENS_12multiply_addIiiiEELi4ELi16EEEvNS_4gemm9GemmCoordET5_NS_9TensorRefIT_T0_EENS_16ComplexTransformENSH_IT1_T2_EESL_SG_NSH_IT3_T4_EENSH_IT7_SQ_EET6_illll --------------------------
	.section	.text._ZN7cutlass9reference6device6kernel11GemmComplexIaNS_6layout22ColumnMajorInterleavedILi32EEEaNS4_19RowMajorInterleavedILi32EEEiS6_iiiNS_16NumericConverterIiiLNS_15FloatRoundStyleE2EEENS_12multiply_addIiiiEELi4ELi16EEEvNS_4gemm9GemmCoordET5_NS_9TensorRefIT_T0_EENS_16ComplexTransformENSH_IT1_T2_EESL_SG_NSH_IT3_T4_EENSH_IT7_SQ_EET6_illll,"ax",@progbits
	.sectioninfo	@"SHI_REGISTERS=255"
	.align	128
        .global         _ZN7cutlass9reference6device6kernel11GemmComplexIaNS_6layout22ColumnMajorInterleavedILi32EEEaNS4_19RowMajorInterleavedILi32EEEiS6_iiiNS_16NumericConverterIiiLNS_15FloatRoundStyleE2EEENS_12multiply_addIiiiEELi4ELi16EEEvNS_4gemm9GemmCoordET5_NS_9TensorRefIT_T0_EENS_16ComplexTransformENSH_IT1_T2_EESL_SG_NSH_IT3_T4_EENSH_IT7_SQ_EET6_illll
        .type           _ZN7cutlass9reference6device6kernel11GemmComplexIaNS_6layout22ColumnMajorInterleavedILi32EEEaNS4_19RowMajorInterleavedILi32EEEiS6_iiiNS_16NumericConverterIiiLNS_15FloatRoundStyleE2EEENS_12multiply_addIiiiEELi4ELi16EEEvNS_4gemm9GemmCoordET5_NS_9TensorRefIT_T0_EENS_16ComplexTransformENSH_IT1_T2_EESL_SG_NSH_IT3_T4_EENSH_IT7_SQ_EET6_illll,@function
        .size           _ZN7cutlass9reference6device6kernel11GemmComplexIaNS_6layout22ColumnMajorInterleavedILi32EEEaNS4_19RowMajorInterleavedILi32EEEiS6_iiiNS_16NumericConverterIiiLNS_15FloatRoundStyleE2EEENS_12multiply_addIiiiEELi4ELi16EEEvNS_4gemm9GemmCoordET5_NS_9TensorRefIT_T0_EENS_16ComplexTransformENSH_IT1_T2_EESL_SG_NSH_IT3_T4_EENSH_IT7_SQ_EET6_illll,(.L_x_377 - _ZN7cutlass9reference6device6kernel11GemmComplexIaNS_6layout22ColumnMajorInterleavedILi32EEEaNS4_19RowMajorInterleavedILi32EEEiS6_iiiNS_16NumericConverterIiiLNS_15FloatRoundStyleE2EEENS_12multiply_addIiiiEELi4ELi16EEEvNS_4gemm9GemmCoordET5_NS_9TensorRefIT_T0_EENS_16ComplexTransformENSH_IT1_T2_EESL_SG_NSH_IT3_T4_EENSH_IT7_SQ_EET6_illll)
        .other          _ZN7cutlass9reference6device6kernel11GemmComplexIaNS_6layout22ColumnMajorInterleavedILi32EEEaNS4_19RowMajorInterleavedILi32EEEiS6_iiiNS_16NumericConverterIiiLNS_15FloatRoundStyleE2EEENS_12multiply_addIiiiEELi4ELi16EEEvNS_4gemm9GemmCoordET5_NS_9TensorRefIT_T0_EENS_16ComplexTransformENSH_IT1_T2_EESL_SG_NSH_IT3_T4_EENSH_IT7_SQ_EET6_illll,@"STO_CUDA_ENTRY STV_DEFAULT"
_ZN7cutlass9reference6device6kernel11GemmComplexIaNS_6layout22ColumnMajorInterleavedILi32EEEaNS4_19RowMajorInterleavedILi32EEEiS6_iiiNS_16NumericConverterIiiLNS_15FloatRoundStyleE2EEENS_12multiply_addIiiiEELi4ELi16EEEvNS_4gemm9GemmCoordET5_NS_9TensorRefIT_T0_EENS_16ComplexTransformENSH_IT1_T2_EESL_SG_NSH_IT3_T4_EENSH_IT7_SQ_EET6_illll:
.text._ZN7cutlass9reference6device6kernel11GemmComplexIaNS_6layout22ColumnMajorInterleavedILi32EEEaNS4_19RowMajorInterleavedILi32EEEiS6_iiiNS_16NumericConverterIiiLNS_15FloatRoundStyleE2EEENS_12multiply_addIiiiEELi4ELi16EEEvNS_4gemm9GemmCoordET5_NS_9TensorRefIT_T0_EENS_16ComplexTransformENSH_IT1_T2_EESL_SG_NSH_IT3_T4_EENSH_IT7_SQ_EET6_illll:
[----:B------:R-:W-:Y:S02]  /*0000*/  MOV R1, c[0x0][0x28] ;  /* 0x00000a0000017a02 */ /* 0x000fe40000000f00 */
[----:B------:R-:W0:Y:S01]  /*0010*/  S2UR UR19, SR_CTAID.Z ;  /* 0x00000000001379c3 */ /* 0x000e220000002700 */
[----:B------:R-:W-:Y:S01]  /*0020*/  ULDC UR6, c[0x0][0x1c4] ;  /* 0x0000710000067ab9 */ /* 0x000fe20000000800 */
[----:B------:R-:W-:Y:S01]  /*0030*/  IADD3 R1, R1, -0x338, RZ ;  /* 0xfffffcc801017810 */ /* 0x000fe20007ffe0ff */
[----:B------:R-:W-:Y:S02]  /*0040*/  ULDC.64 UR4, c[0x0][0x1e0] ;  /* 0x0000780000047ab9 */ /* 0x000fe40000000a00 */
[----:B------:R-:W-:Y:S02]  /*0050*/  ULDC.64 UR14, c[0x0][0x1b0] ;  /* 0x00006c00000e7ab9 */ /* 0x000fe40000000a00 */
[----:B0-----:R-:W-:Y:S02]  /*0060*/  UISETP.GE.AND UP1, UPT, UR19, UR6, UPT ;  /* 0x000000061300728c */ /* 0x001fe4000bf26270 */
[----:B------:R-:W-:Y:S02]  /*0070*/  USHF.R.S32.HI UR8, URZ, 0x1f, UR19 ;  /* 0x0000001f3f087899 */ /* 0x000fe40008011413 */
[----:B------:R-:W-:-:S02]  /*0080*/  UIMAD.WIDE.U32 UR10, UR19, UR4, URZ ;  /* 0x00000004130a72a5 */ /* 0x000fc4000f8e003f */
[----:B------:R-:W-:Y:S01]  /*0090*/  UIMAD UR7, UR8, UR4, URZ ;  /* 0x00000004080772a4 */ /* 0x000fe2000f8e023f */
[----:B------:R-:W-:Y:S01]  /*00a0*/  PLOP3.LUT P0, PT, PT, PT, UP1, 0x80, 0x0 ;  /* 0x000000000000781c */ /* 0x000fe20003f0f018 */
[----:B------:R-:W-:Y:S02]  /*00b0*/  ULEA UR14, UP0, UR10, UR14, 0x2 ;  /* 0x0000000e0a0e7291 */ /* 0x000fe4000f80103f */
[----:B------:R-:W-:-:S04]  /*00c0*/  UIMAD UR5, UR19, UR5, UR7 ;  /* 0x00000005130572a4 */ /* 0x000fc8000f8e0207 */
[----:B------:R-:W-:-:S04]  /*00d0*/  UIADD3 UR5, UR11, UR5, URZ ;  /* 0x000000050b057290 */ /* 0x000fc8000fffe03f */
[----:B------:R-:W-:Y:S01]  /*00e0*/  ULEA.HI.X UR10, UR10, UR15, UR5, 0x2, UP0 ;  /* 0x0000000f0a0a7291 */ /* 0x000fe200080f1405 */
[----:B------:R-:W-:Y:S11]  /*00f0*/  @P0 EXIT ;  /* 0x000000000000094d */ /* 0x000ff60003800000 */
[----:B------:R-:W0:Y:S04]  /*0100*/  S2R R0, SR_TID.Y ;  /* 0x0000000000007919 */ /* 0x000e280000002200 */
[----:B------:R-:W0:Y:S01]  /*0110*/  S2R R65, SR_CTAID.Y ;  /* 0x0000000000417919 */ /* 0x000e220000002600 */
[----:B------:R-:W-:-:S03]  /*0120*/  ULDC.64 UR4, c[0x0][0x1c8] ;  /* 0x0000720000047ab9 */ /* 0x000fc60000000a00 */
[----:B------:R-:W1:Y:S04]  /*0130*/  S2R R2, SR_TID.X ;  /* 0x0000000000027919 */ /* 0x000e680000002100 */
[----:B------:R-:W1:Y:S01]  /*0140*/  S2R R92, SR_CTAID.X ;  /* 0x00000000005c7919 */ /* 0x000e620000002500 */
[----:B------:R-:W-:Y:S01]  /*0150*/  LOP3.LUT R85, R85, 0xfffffffb, RZ, 0xc0, !PT ;  /* 0xfffffffb55557812 */ /* 0x000fe200078ec0ff */
[----:B------:R-:W-:Y:S01]  /*0160*/  UIMAD UR11, UR8, UR4, URZ ;  /* 0x00000004080b72a4 */ /* 0x000fe2000f8e023f */
[----:B------:R-:W-:Y:S01]  /*0170*/  LOP3.LUT R86, R86, 0xfffffffb, RZ, 0xc0, !PT ;  /* 0xfffffffb56567812 */ /* 0x000fe200078ec0ff */
[----:B------:R-:W-:Y:S02]  /*0180*/  ULDC.64 UR22, c[0x0][0x170] ;  /* 0x00005c0000167ab9 */ /* 0x000fe40000000a00 */
[----:B------:R-:W-:-:S02]  /*0190*/  UIMAD.WIDE.U32 UR22, UR19, UR4, UR22 ;  /* 0x00000004131672a5 */ /* 0x000fc4000f8e0016 */
[----:B------:R-:W-:Y:S02]  /*01a0*/  UIMAD UR11, UR19, UR5, UR11 ;  /* 0x00000005130b72a4 */ /* 0x000fe4000f8e020b */
[----:B------:R-:W-:Y:S02]  /*01b0*/  ULDC.64 UR12, c[0x0][0x188] ;  /* 0x00006200000c7ab9 */ /* 0x000fe40000000a00 */
[----:B------:R-:W-:Y:S02]  /*01c0*/  ULDC.64 UR4, c[0x0][0x1d0] ;  /* 0x0000740000047ab9 */ /* 0x000fe40000000a00 */
[----:B------:R-:W-:Y:S01]  /*01d0*/  UIMAD UR6, UR8, UR4, URZ ;  /* 0x00000004080672a4 */ /* 0x000fe2000f8e023f */
[----:B0-----:R-:W-:Y:S01]  /*01e0*/  IMAD R65, R65, c[0x0][0x4], R0 ;  /* 0x0000010041417a24 */ /* 0x001fe200078e0200 */
[----:B------:R-:W-:Y:S02]  /*01f0*/  ULDC.64 UR16, c[0x0][0x1a0] ;  /* 0x0000680000107ab9 */ /* 0x000fe40000000a00 */
[----:B------:R-:W-:Y:S01]  /*0200*/  UIMAD UR5, UR19, UR5, UR6 ;  /* 0x00000005130572a4 */ /* 0x000fe2000f8e0206 */
[----:B------:R-:W-:Y:S01]  /*0210*/  IMAD.SHL.U32 R65, R65, 0x10, RZ ;  /* 0x0000001041417824 */ /* 0x000fe200078e00ff */
[----:B------:R-:W-:-:S02]  /*0220*/  UIMAD.WIDE.U32 UR12, UR19, UR4, UR12 ;  /* 0x00000004130c72a5 */ /* 0x000fc4000f8e000c */
[----:B------:R-:W-:Y:S01]  /*0230*/  ULDC.64 UR6, c[0x0][0x1d8] ;  /* 0x0000760000067ab9 */ /* 0x000fe20000000a00 */
[----:B-1----:R-:W-:Y:S01]  /*0240*/  IMAD R92, R92, c[0x0][0x0], R2 ;  /* 0x000000005c5c7a24 */ /* 0x002fe200078e0202 */
[----:B------:R-:W-:Y:S01]  /*0250*/  SHF.R.S32.HI R0, RZ, 0x1f, R65 ;  /* 0x0000001fff007819 */ /* 0x000fe20000011441 */
[----:B------:R-:W-:Y:S01]  /*0260*/  UIMAD.WIDE.U32 UR20, UR19, UR6, URZ ;  /* 0x00000006131472a5 */ /* 0x000fe2000f8e003f */
[C---:B------:R-:W-:Y:S01]  /*0270*/  IADD3 R66, R65.reuse, 0x1, RZ ;  /* 0x0000000141427810 */ /* 0x040fe20007ffe0ff */
[----:B------:R-:W-:Y:S01]  /*0280*/  IMAD.SHL.U32 R92, R92, 0x4, RZ ;  /* 0x000000045c5c7824 */ /* 0x000fe200078e00ff */
[----:B------:R-:W-:Y:S01]  /*0290*/  LEA.HI R0, R0, R65, RZ, 0x5 ;  /* 0x0000004100007211 */ /* 0x000fe200078f28ff */
[----:B------:R-:W-:Y:S01]  /*02a0*/  UIMAD UR6, UR8, UR6, URZ ;  /* 0x00000006080672a4 */ /* 0x000fe2000f8e023f */
[----:B------:R-:W-:Y:S01]  /*02b0*/  SHF.R.S32.HI R10, RZ, 0x1f, R66 ;  /* 0x0000001fff0a7819 */ /* 0x000fe20000011442 */
[----:B------:R-:W-:Y:S01]  /*02c0*/  UISETP.NE.U32.AND UP1, UPT, URZ, UR16, UPT ;  /* 0x000000103f00728c */ /* 0x000fe2000bf25070 */
[----:B------:R-:W-:Y:S01]  /*02d0*/  LOP3.LUT R2, R0, 0xffffffe0, RZ, 0xc0, !PT ;  /* 0xffffffe000027812 */ /* 0x000fe200078ec0ff */
[----:B------:R-:W-:Y:S01]  /*02e0*/  UIMAD UR7, UR19, UR7, UR6 ;  /* 0x00000007130772a4 */ /* 0x000fe2000f8e0206 */
[C---:B------:R-:W-:Y:S01]  /*02f0*/  IADD3 R14, R92.reuse, 0x1, RZ ;  /* 0x000000015c0e7810 */ /* 0x040fe20007ffe0ff */
[----:B------:R-:W-:Y:S01]  /*0300*/  ULEA UR4, UP0, UR20, UR16, 0x2 ;  /* 0x0000001014047291 */ /* 0x000fe2000f80103f */
[C---:B------:R-:W-:Y:S01]  /*0310*/  ISETP.GE.AND P0, PT, R92.reuse, c[0x0][0x160], PT ;  /* 0x000058005c007a0c */ /* 0x040fe20003f06270 */
[----:B------:R-:W-:Y:S01]  /*0320*/  IMAD.IADD R2, R65, 0x1, -R2 ;  /* 0x0000000141027824 */ /* 0x000fe200078e0a02 */
[----:B------:R-:W-:Y:S01]  /*0330*/  IADD3 R13, R92, 0x2, RZ ;  /* 0x000000025c0d7810 */ /* 0x000fe20007ffe0ff */
[----:B------:R-:W-:Y:S01]  /*0340*/  IMAD.WIDE R94, R14, 0x20, RZ ;  /* 0x000000200e5e7825 */ /* 0x000fe200078e02ff */
[C---:B------:R-:W-:Y:S01]  /*0350*/  IADD3 R12, R92.reuse, 0x3, RZ ;  /* 0x000000035c0c7810 */ /* 0x040fe20007ffe0ff */
[----:B------:R-:W-:Y:S01]  /*0360*/  UIADD3 UR7, UR21, UR7, URZ ;  /* 0x0000000715077290 */ /* 0x000fe2000fffe03f */
[----:B------:R-:W-:Y:S01]  /*0370*/  SHF.R.S32.HI R0, RZ, 0x5, R0 ;  /* 0x00000005ff007819 */ /* 0x000fe20000011400 */
[----:B------:R-:W-:Y:S01]  /*0380*/  IMAD.WIDE R92, R92, 0x20, RZ ;  /* 0x000000205c5c7825 */ /* 0x000fe200078e02ff */
[----:B------:R-:W-:Y:S01]  /*0390*/  SHF.R.S32.HI R3, RZ, 0x1f, R2 ;  /* 0x0000001fff037819 */ /* 0x000fe20000011402 */
[----:B------:R-:W-:Y:S01]  /*03a0*/  USHF.L.U64.HI UR7, UR20, 0x2, UR7 ;  /* 0x0000000214077899 */ /* 0x000fe20008010207 */
[----:B------:R-:W-:Y:S01]  /*03b0*/  SHF.R.S32.HI R8, RZ, 0x1f, R0 ;  /* 0x0000001fff087819 */ /* 0x000fe20000011400 */
[----:B------:R-:W-:Y:S01]  /*03c0*/  UISETP.NE.AND.EX UP1, UPT, URZ, UR17, UPT, UP1 ;  /* 0x000000113f00728c */ /* 0x000fe2000bf25310 */
[-C--:B------:R-:W-:Y:S01]  /*03d0*/  IADD3 R6, P2, R92, R2.reuse, RZ ;  /* 0x000000025c067210 */ /* 0x080fe20007f5e0ff */
[----:B------:R-:W-:Y:S01]  /*03e0*/  UIADD3.X UR15, UR7, UR17, URZ, UP0, !UPT ;  /* 0x00000011070f7290 */ /* 0x000fe200087fe43f */
[----:B------:R-:W-:Y:S01]  /*03f0*/  IADD3 R4, P1, R94, R2, RZ ;  /* 0x000000025e047210 */ /* 0x000fe20007f3e0ff */
[----:B------:R-:W-:Y:S01]  /*0400*/  IMAD R9, R8, c[0x0][0x1b8], RZ ;  /* 0x00006e0008097a24 */ /* 0x000fe200078e02ff */
[----:B------:R-:W-:Y:S01]  /*0410*/  LEA.HI R10, R10, R66, RZ, 0x5 ;  /* 0x000000420a0a7211 */ /* 0x000fe200078f28ff */
[--C-:B------:R-:W-:Y:S01]  /*0420*/  IMAD.X R7, R93, 0x1, R3.reuse, P2 ;  /* 0x000000015d077824 */ /* 0x100fe200010e0603 */
[----:B------:R-:W-:Y:S01]  /*0430*/  IADD3 R55, R65, 0x2, RZ ;  /* 0x0000000241377810 */ /* 0x000fe20007ffe0ff */
[----:B------:R-:W-:Y:S01]  /*0440*/  IMAD.X R5, R95, 0x1, R3, P1 ;  /* 0x000000015f057824 */ /* 0x000fe200008e0603 */
[C---:B------:R-:W-:Y:S01]  /*0450*/  IADD3 R54, R65.reuse, 0x3, RZ ;  /* 0x0000000341367810 */ /* 0x040fe20007ffe0ff */
[----:B------:R-:W-:Y:S01]  /*0460*/  IMAD R8, R8, c[0x0][0x1a8], RZ ;  /* 0x00006a0008087a24 */ /* 0x000fe200078e02ff */
[C---:B------:R-:W-:Y:S01]  /*0470*/  IADD3 R53, R65.reuse, 0x4, RZ ;  /* 0x0000000441357810 */ /* 0x040fe20007ffe0ff */
[C---:B------:R-:W-:Y:S01]  /*0480*/  IMAD.WIDE.U32 R16, R0.reuse, c[0x0][0x1a8], R6 ;  /* 0x00006a0000107a25 */ /* 0x040fe200078e0006 */
[----:B------:R-:W-:Y:S01]  /*0490*/  SHF.R.S32.HI R11, RZ, 0x1f, R54 ;  /* 0x0000001fff0b7819 */ /* 0x000fe20000011436 */
[----:B------:R-:W-:Y:S01]  /*04a0*/  USEL UR18, UR4, UR16, UP1 ;  /* 0x0000001004127287 */ /* 0x000fe20008800000 */
[----:B------:R-:W-:Y:S01]  /*04b0*/  SHF.R.S32.HI R15, RZ, 0x1f, R53 ;  /* 0x0000001fff0f7819 */ /* 0x000fe20000011435 */
[C---:B------:R-:W-:Y:S01]  /*04c0*/  IMAD.WIDE.U32 R90, R0.reuse, c[0x0][0x1b8], R6 ;  /* 0x00006e00005a7a25 */ /* 0x040fe200078e0006 */
[C---:B------:R-:W-:Y:S01]  /*04d0*/  IADD3 R52, R65.reuse, 0x5, RZ ;  /* 0x0000000541347810 */ /* 0x040fe20007ffe0ff */
[----:B------:R-:W-:Y:S01]  /*04e0*/  USEL UR17, UR15, UR17, UP1 ;  /* 0x000000110f117287 */ /* 0x000fe20008800000 */
[C---:B------:R-:W-:Y:S01]  /*04f0*/  IADD3 R51, R65.reuse, 0x6, RZ ;  /* 0x0000000641337810 */ /* 0x040fe20007ffe0ff */
[C---:B------:R-:W-:Y:S01]  /*0500*/  IMAD.WIDE.U32 R6, R0.reuse, c[0x0][0x1b8], R4 ;  /* 0x00006e0000067a25 */ /* 0x040fe200078e0004 */
[----:B------:R-:W-:Y:S01]  /*0510*/  STL.64 [R1+0x2b0], R16 ;  /* 0x0002b01001007387 */ /* 0x000fe20000100a00 */
[C---:B------:R-:W-:Y:S01]  /*0520*/  IADD3 R50, R65.reuse, 0x7, RZ ;  /* 0x0000000741327810 */ /* 0x040fe20007ffe0ff */
[----:B------:R-:W-:Y:S01]  /*0530*/  UIADD3 UR11, UR23, UR11, URZ ;  /* 0x0000000b170b7290 */ /* 0x000fe2000fffe03f */
[C---:B------:R-:W-:Y:S01]  /*0540*/  IMAD R25, R0.reuse, c[0x0][0x1bc], R9 ;  /* 0x00006f0000197a24 */ /* 0x040fe200078e0209 */
[----:B------:R-:W-:Y:S01]  /*0550*/  STL.64 [R1+0xb8], R90 ;  /* 0x0000b85a01007387 */ /* 0x000fe20000100a00 */
[----:B------:R-:W-:Y:S01]  /*0560*/  IMAD R41, R0, c[0x0][0x1ac], R8 ;  /* 0x00006b0000297a24 */ /* 0x000fe200078e0208 */
[----:B------:R-:W-:Y:S01]  /*0570*/  IADD3 R49, R65, 0x8, RZ ;  /* 0x0000000841317810 */ /* 0x000fe20007ffe0ff */
[--C-:B------:R-:W-:Y:S01]  /*0580*/  IMAD.WIDE R8, R13, 0x20, R2.reuse ;  /* 0x000000200d087825 */ /* 0x100fe200078e0202 */
[----:B------:R0:W-:Y:S01]  /*0590*/  STL.64 [R1+0xb0], R6 ;  /* 0x0000b00601007387 */ /* 0x0001e20000100a00 */
[C---:B------:R-:W-:Y:S01]  /*05a0*/  IADD3 R48, R65.reuse, 0x9, RZ ;  /* 0x0000000941307810 */ /* 0x040fe20007ffe0ff */
[----:B------:R-:W-:Y:S01]  /*05b0*/  UIADD3 UR13, UR13, UR5, URZ ;  /* 0x000000050d0d7290 */ /* 0x000fe2000fffe03f */
[----:B------:R-:W-:Y:S01]  /*05c0*/  IMAD.WIDE R2, R12, 0x20, R2 ;  /* 0x000000200c027825 */ /* 0x000fe200078e0202 */
[----:B------:R-:W-:-:S02]  /*05d0*/  IADD3 R47, R65, 0xa, RZ ;  /* 0x0000000a412f7810 */ /* 0x000fc40007ffe0ff */
[C---:B------:R-:W-:Y:S01]  /*05e0*/  IADD3 R46, R65.reuse, 0xb, RZ ;  /* 0x0000000b412e7810 */ /* 0x040fe20007ffe0ff */
[C---:B------:R-:W-:Y:S01]  /*05f0*/  IMAD.WIDE.U32 R170, R0.reuse, c[0x0][0x1a8], R4 ;  /* 0x00006a0000aa7a25 */ /* 0x040fe200078e0004 */
[C---:B------:R-:W-:Y:S02]  /*0600*/  IADD3 R45, R65.reuse, 0xc, RZ ;  /* 0x0000000c412d7810 */ /* 0x040fe40007ffe0ff */
[C---:B------:R-:W-:Y:S01]  /*0610*/  IADD3 R44, R65.reuse, 0xd, RZ ;  /* 0x0000000d412c7810 */ /* 0x040fe20007ffe0ff */
[C---:B0-----:R-:W-:Y:S01]  /*0620*/  IMAD.WIDE.U32 R6, R0.reuse, c[0x0][0x1b8], R8 ;  /* 0x00006e0000067a25 */ /* 0x041fe200078e0008 */
[C---:B------:R-:W-:Y:S02]  /*0630*/  IADD3 R43, R65.reuse, 0xe, RZ ;  /* 0x0000000e412b7810 */ /* 0x040fe40007ffe0ff */
[----:B------:R-:W-:Y:S01]  /*0640*/  IADD3 R42, R65, 0xf, RZ ;  /* 0x0000000f412a7810 */ /* 0x000fe20007ffe0ff */
[----:B------:R-:W-:Y:S01]  /*0650*/  IMAD.WIDE.U32 R4, R0, c[0x0][0x1b8], R2 ;  /* 0x00006e0000047a25 */ /* 0x000fe200078e0002 */
[----:B------:R-:W-:-:S02]  /*0660*/  LOP3.LUT R2, R10, 0xffffffe0, RZ, 0xc0, !PT ;  /* 0xffffffe00a027812 */ /* 0x000fc400078ec0ff */
[----:B------:R-:W-:Y:S01]  /*0670*/  SHF.R.S32.HI R0, RZ, 0x5, R10 ;  /* 0x00000005ff007819 */ /* 0x000fe2000001140a */
[----:B------:R0:W-:Y:S01]  /*0680*/  STL.64 [R1+0xa8], R6 ;  /* 0x0000a80601007387 */ /* 0x0001e20000100a00 */
[----:B------:R-:W-:Y:S01]  /*0690*/  SHF.R.S32.HI R10, RZ, 0x1f, R55 ;  /* 0x0000001fff0a7819 */ /* 0x000fe20000011437 */
[----:B------:R-:W-:Y:S01]  /*06a0*/  IMAD.IADD R2, R66, 0x1, -R2 ;  /* 0x0000000142027824 */ /* 0x000fe200078e0a02 */
[----:B------:R-:W-:Y:S01]  /*06b0*/  SHF.R.S32.HI R8, RZ, 0x1f, R0 ;  /* 0x0000001fff087819 */ /* 0x000fe20000011400 */
[----:B------:R-:W-:Y:S01]  /*06c0*/  STL.64 [R1+0x2a8], R170 ;  /* 0x0002a8aa01007387 */ /* 0x000fe20000100a00 */
[----:B------:R-:W-:Y:S02]  /*06d0*/  LEA.HI R10, R10, R55, RZ, 0x5 ;  /* 0x000000370a0a7211 */ /* 0x000fe400078f28ff */
[----:B------:R-:W-:Y:S01]  /*06e0*/  SHF.R.S32.HI R3, RZ, 0x1f, R2 ;  /* 0x0000001fff037819 */ /* 0x000fe20000011402 */
[----:B------:R1:W-:Y:S01]  /*06f0*/  STL.64 [R1+0xa0], R4 ;  /* 0x0000a00401007387 */ /* 0x0003e20000100a00 */
[C---:B------:R-:W-:Y:S01]  /*0700*/  IMAD R9, R8.reuse, c[0x0][0x1b8], RZ ;  /* 0x00006e0008097a24 */ /* 0x040fe200078e02ff */
[----:B------:R-:W-:Y:S01]  /*0710*/  SHF.R.S32.HI R180, RZ, 0x1f, R43 ;  /* 0x0000001fffb47819 */ /* 0x000fe2000001142b */
[----:B------:R-:W-:Y:S01]  /*0720*/  IMAD R8, R8, c[0x0][0x1a8], RZ ;  /* 0x00006a0008087a24 */ /* 0x000fe200078e02ff */
[-C--:B0-----:R-:W-:Y:S01]  /*0730*/  IADD3 R6, P2, R92, R2.reuse, RZ ;  /* 0x000000025c067210 */ /* 0x081fe20007f5e0ff */
[----:B------:R-:W-:Y:S01]  /*0740*/  IMAD R24, R0, c[0x0][0x1bc], R9 ;  /* 0x00006f0000187a24 */ /* 0x000fe200078e0209 */
[----:B------:R-:W-:Y:S01]  /*0750*/  LEA.HI R180, R180, R43, RZ, 0x5 ;  /* 0x0000002bb4b47211 */ /* 0x000fe200078f28ff */
[----:B------:R-:W-:Y:S01]  /*0760*/  IMAD R40, R0, c[0x0][0x1ac], R8 ;  /* 0x00006b0000287a24 */ /* 0x000fe200078e0208 */
[----:B------:R-:W-:Y:S01]  /*0770*/  SHF.R.S32.HI R172, RZ, 0x1f, R42 ;  /* 0x0000001fffac7819 */ /* 0x000fe2000001142a */
[--C-:B------:R-:W-:Y:S01]  /*0780*/  IMAD.X R7, R93, 0x1, R3.reuse, P2 ;  /* 0x000000015d077824 */ /* 0x100fe200010e0603 */
[----:B-1----:R-:W-:Y:S01]  /*0790*/  IADD3 R4, P1, R94, R2, RZ ;  /* 0x000000025e047210 */ /* 0x002fe20007f3e0ff */
[----:B------:R-:W-:Y:S01]  /*07a0*/  IMAD.WIDE R8, R13, 0x20, R2 ;  /* 0x000000200d087825 */ /* 0x000fe200078e0202 */
[----:B------:R-:W-:-:S03]  /*07b0*/  LEA.HI R172, R172, R42, RZ, 0x5 ;  /* 0x0000002aacac7211 */ /* 0x000fc600078f28ff */
[--C-:B------:R-:W-:Y:S02]  /*07c0*/  IMAD.X R5, R95, 0x1, R3.reuse, P1 ;  /* 0x000000015f057824 */ /* 0x100fe400008e0603 */
[----:B------:R-:W-:-:S04]  /*07d0*/  IMAD.WIDE R2, R12, 0x20, R2 ;  /* 0x000000200c027825 */ /* 0x000fc800078e0202 */
[----:B------:R-:W-:-:S04]  /*07e0*/  IMAD.WIDE.U32 R166, R0, c[0x0][0x1b8], R4 ;  /* 0x00006e0000a67a25 */ /* 0x000fc800078e0004 */
[----:B------:R-:W-:Y:S01]  /*07f0*/  IMAD.WIDE.U32 R126, R0, c[0x0][0x1a8], R4 ;  /* 0x00006a00007e7a25 */ /* 0x000fe200078e0004 */
[----:B------:R-:W-:-:S03]  /*0800*/  LOP3.LUT R4, R10, 0xffffffe0, RZ, 0xc0, !PT ;  /* 0xffffffe00a047812 */ /* 0x000fc600078ec0ff */
[----:B------:R-:W-:Y:S01]  /*0810*/  IMAD.WIDE.U32 R162, R0, c[0x0][0x1b8], R2 ;  /* 0x00006e0000a27a25 */ /* 0x000fe200078e0002 */
[----:B------:R-:W-:-:S03]  /*0820*/  SHF.R.S32.HI R3, RZ, 0x5, R10 ;  /* 0x00000005ff037819 */ /* 0x000fc6000001140a */
[----:B------:R-:W-:Y:S01]  /*0830*/  IMAD.IADD R4, R55, 0x1, -R4 ;  /* 0x0000000137047824 */ /* 0x000fe200078e0a04 */
[----:B------:R-:W-:Y:S01]  /*0840*/  SHF.R.S32.HI R10, RZ, 0x1f, R3 ;  /* 0x0000001fff0a7819 */ /* 0x000fe20000011403 */
[----:B------:R-:W-:-:S03]  /*0850*/  IMAD.WIDE.U32 R164, R0, c[0x0][0x1b8], R8 ;  /* 0x00006e0000a47a25 */ /* 0x000fc600078e0008 */
[----:B------:R-:W-:Y:S01]  /*0860*/  SHF.R.S32.HI R5, RZ, 0x1f, R4 ;  /* 0x0000001fff057819 */ /* 0x000fe20000011404 */
[----:B------:R-:W-:Y:S01]  /*0870*/  IMAD.WIDE.U32 R168, R0, c[0x0][0x1b8], R6 ;  /* 0x00006e0000a87a25 */ /* 0x000fe200078e0006 */
[----:B------:R-:W-:-:S03]  /*0880*/  IADD3 R8, P2, R92, R4, RZ ;  /* 0x000000045c087210 */ /* 0x000fc60007f5e0ff */
[----:B------:R-:W-:Y:S01]  /*0890*/  IMAD.WIDE.U32 R128, R0, c[0x0][0x1a8], R6 ;  /* 0x00006a0000807a25 */ /* 0x000fe200078e0006 */
[----:B------:R-:W-:Y:S02]  /*08a0*/  LEA.HI R0, R11, R54, RZ, 0x5 ;  /* 0x000000360b007211 */ /* 0x000fe400078f28ff */
[----:B------:R-:W-:Y:S01]  /*08b0*/  IADD3 R6, P1, R94, R4, RZ ;  /* 0x000000045e067210 */ /* 0x000fe20007f3e0ff */
[----:B------:R-:W-:Y:S01]  /*08c0*/  IMAD R11, R10, c[0x0][0x1b8], RZ ;  /* 0x00006e000a0b7a24 */ /* 0x000fe200078e02ff */
[----:B------:R-:W-:Y:S01]  /*08d0*/  LOP3.LUT R2, R0, 0xffffffe0, RZ, 0xc0, !PT ;  /* 0xffffffe000027812 */ /* 0x000fe200078ec0ff */
[----:B------:R-:W-:Y:S01]  /*08e0*/  IMAD R10, R10, c[0x0][0x1a8], RZ ;  /* 0x00006a000a0a7a24 */ /* 0x000fe200078e02ff */
[----:B------:R-:W-:Y:S01]  /*08f0*/  SHF.R.S32.HI R0, RZ, 0x5, R0 ;  /* 0x00000005ff007819 */ /* 0x000fe20000011400 */
[----:B------:R-:W-:Y:S01]  /*0900*/  IMAD.X R9, R93, 0x1, R5, P2 ;  /* 0x000000015d097824 */ /* 0x000fe200010e0605 */
[----:B------:R-:W-:Y:S01]  /*0910*/  ISETP.LT.AND P3, PT, R53, c[0x0][0x164], !P0 ;  /* 0x0000590035007a0c */ /* 0x000fe20004761270 */
[C---:B------:R-:W-:Y:S01]  /*0920*/  IMAD R23, R3.reuse, c[0x0][0x1bc], R11 ;  /* 0x00006f0003177a24 */ /* 0x040fe200078e020b */
[----:B------:R-:W-:Y:S01]  /*0930*/  ISETP.LT.AND P5, PT, R66, c[0x0][0x164], !P0 ;  /* 0x0000590042007a0c */ /* 0x000fe200047a1270 */
[----:B------:R-:W-:Y:S01]  /*0940*/  IMAD R39, R3, c[0x0][0x1ac], R10 ;  /* 0x00006b0003277a24 */ /* 0x000fe200078e020a */
[----:B------:R-:W-:Y:S01]  /*0950*/  STL.64 [R1+0x98], R168 ;  /* 0x000098a801007387 */ /* 0x000fe20000100a00 */
[----:B------:R-:W-:-:S02]  /*0960*/  IMAD.X R7, R95, 0x1, R5, P1 ;  /* 0x000000015f077824 */ /* 0x000fc400008e0605 */
[--C-:B------:R-:W-:Y:S01]  /*0970*/  IMAD.WIDE R10, R13, 0x20, R4.reuse ;  /* 0x000000200d0a7825 */ /* 0x100fe200078e0204 */
[----:B------:R-:W-:Y:S03]  /*0980*/  STL.64 [R1+0x2a0], R128 ;  /* 0x0002a08001007387 */ /* 0x000fe60000100a00 */
[----:B------:R-:W-:Y:S01]  /*0990*/  IMAD.WIDE R4, R12, 0x20, R4 ;  /* 0x000000200c047825 */ /* 0x000fe200078e0204 */
[----:B------:R-:W-:Y:S03]  /*09a0*/  STL.64 [R1+0x90], R166 ;  /* 0x000090a601007387 */ /* 0x000fe60000100a00 */
[C-C-:B------:R-:W-:Y:S01]  /*09b0*/  IMAD.WIDE.U32 R160, R3.reuse, c[0x0][0x1b8], R8.reuse ;  /* 0x00006e0003a07a25 */ /* 0x140fe200078e0008 */
[----:B------:R-:W-:Y:S03]  /*09c0*/  STL.64 [R1+0x88], R164 ;  /* 0x000088a401007387 */ /* 0x000fe60000100a00 */
[----:B------:R-:W-:Y:S01]  /*09d0*/  IMAD.WIDE.U32 R124, R3, c[0x0][0x1a8], R8 ;  /* 0x00006a00037c7a25 */ /* 0x000fe200078e0008 */
[----:B------:R-:W-:Y:S01]  /*09e0*/  SHF.R.S32.HI R8, RZ, 0x1f, R0 ;  /* 0x0000001fff087819 */ /* 0x000fe20000011400 */
[----:B------:R-:W-:Y:S02]  /*09f0*/  STL.64 [R1+0x298], R126 ;  /* 0x0002987e01007387 */ /* 0x000fe40000100a00 */
[----:B------:R-:W-:-:S02]  /*0a00*/  IMAD.IADD R2, R54, 0x1, -R2 ;  /* 0x0000000136027824 */ /* 0x000fc400078e0a02 */
[C-C-:B------:R-:W-:Y:S01]  /*0a10*/  IMAD.WIDE.U32 R158, R3.reuse, c[0x0][0x1b8], R6.reuse ;  /* 0x00006e00039e7a25 */ /* 0x140fe200078e0006 */
[----:B------:R-:W-:Y:S03]  /*0a20*/  STL.64 [R1+0x80], R162 ;  /* 0x000080a201007387 */ /* 0x000fe60000100a00 */
[C---:B------:R-:W-:Y:S01]  /*0a30*/  IMAD.WIDE.U32 R122, R3.reuse, c[0x0][0x1a8], R6 ;  /* 0x00006a00037a7a25 */ /* 0x040fe200078e0006 */
[-C--:B------:R-:W-:Y:S01]  /*0a40*/  IADD3 R6, P2, R92, R2.reuse, RZ ;  /* 0x000000025c067210 */ /* 0x080fe20007f5e0ff */
[----:B------:R-:W-:Y:S02]  /*0a50*/  STL.64 [R1+0x78], R160 ;  /* 0x000078a001007387 */ /* 0x000fe40000100a00 */
[----:B------:R-:W-:Y:S01]  /*0a60*/  IMAD.WIDE.U32 R156, R3, c[0x0][0x1b8], R10 ;  /* 0x00006e00039c7a25 */ /* 0x000fe200078e000a */
[----:B------:R-:W-:Y:S01]  /*0a70*/  LEA.HI R10, R15, R53, RZ, 0x5 ;  /* 0x000000350f0a7211 */ /* 0x000fe200078f28ff */
[----:B------:R-:W-:Y:S01]  /*0a80*/  STL.64 [R1+0x290], R124 ;  /* 0x0002907c01007387 */ /* 0x000fe20000100a00 */
[----:B------:R-:W-:Y:S01]  /*0a90*/  SHF.R.S32.HI R11, RZ, 0x1f, R51 ;  /* 0x0000001fff0b7819 */ /* 0x000fe20000011433 */
[----:B------:R-:W-:Y:S01]  /*0aa0*/  IMAD.WIDE.U32 R154, R3, c[0x0][0x1b8], R4 ;  /* 0x00006e00039a7a25 */ /* 0x000fe200078e0004 */
[----:B------:R-:W-:Y:S01]  /*0ab0*/  SHF.R.S32.HI R3, RZ, 0x1f, R2 ;  /* 0x0000001fff037819 */ /* 0x000fe20000011402 */
[----:B------:R-:W-:Y:S01]  /*0ac0*/  STL.64 [R1+0x70], R158 ;  /* 0x0000709e01007387 */ /* 0x000fe20000100a00 */
[----:B------:R-:W-:Y:S01]  /*0ad0*/  IADD3 R4, P1, R94, R2, RZ ;  /* 0x000000025e047210 */ /* 0x000fe20007f3e0ff */
[C---:B------:R-:W-:Y:S01]  /*0ae0*/  IMAD R9, R8.reuse, c[0x0][0x1b8], RZ ;  /* 0x00006e0008097a24 */ /* 0x040fe200078e02ff */
[----:B------:R-:W-:Y:S01]  /*0af0*/  SHF.R.S32.HI R15, RZ, 0x1f, R50 ;  /* 0x0000001fff0f7819 */ /* 0x000fe20000011432 */
[----:B------:R-:W-:Y:S01]  /*0b00*/  IMAD R8, R8, c[0x0][0x1a8], RZ ;  /* 0x00006a0008087a24 */ /* 0x000fe200078e02ff */
[----:B------:R-:W-:Y:S01]  /*0b10*/  STL.64 [R1+0x68], R156 ;  /* 0x0000689c01007387 */ /* 0x000fe20000100a00 */
[----:B------:R-:W-:-:S02]  /*0b20*/  IMAD R22, R0, c[0x0][0x1bc], R9 ;  /* 0x00006f0000167a24 */ /* 0x000fc400078e0209 */
[----:B------:R-:W-:Y:S01]  /*0b30*/  IMAD R38, R0, c[0x0][0x1ac], R8 ;  /* 0x00006b0000267a24 */ /* 0x000fe200078e0208 */
[----:B------:R-:W-:Y:S01]  /*0b40*/  STL.64 [R1+0x288], R122 ;  /* 0x0002887a01007387 */ /* 0x000fe20000100a00 */
[--C-:B------:R-:W-:Y:S02]  /*0b50*/  IMAD.X R7, R93, 0x1, R3.reuse, P2 ;  /* 0x000000015d077824 */ /* 0x100fe400010e0603 */
[--C-:B------:R-:W-:Y:S01]  /*0b60*/  IMAD.X R5, R95, 0x1, R3.reuse, P1 ;  /* 0x000000015f057824 */ /* 0x100fe200008e0603 */
[----:B------:R-:W-:Y:S01]  /*0b70*/  STL.64 [R1+0x60], R154 ;  /* 0x0000609a01007387 */ /* 0x000fe20000100a00 */
[----:B------:R-:W-:-:S04]  /*0b80*/  IMAD.WIDE R8, R13, 0x20, R2 ;  /* 0x000000200d087825 */ /* 0x000fc800078e0202 */
[----:B------:R-:W-:-:S04]  /*0b90*/  IMAD.WIDE R2, R12, 0x20, R2 ;  /* 0x000000200c027825 */ /* 0x000fc800078e0202 */
[----:B------:R-:W-:-:S04]  /*0ba0*/  IMAD.WIDE.U32 R152, R0, c[0x0][0x1b8], R6 ;  /* 0x00006e0000987a25 */ /* 0x000fc800078e0006 */
[----:B------:R-:W-:-:S04]  /*0bb0*/  IMAD.WIDE.U32 R120, R0, c[0x0][0x1a8], R6 ;  /* 0x00006a0000787a25 */ /* 0x000fc800078e0006 */
[C-C-:B------:R-:W-:Y:S01]  /*0bc0*/  IMAD.WIDE.U32 R150, R0.reuse, c[0x0][0x1b8], R4.reuse ;  /* 0x00006e0000967a25 */ /* 0x140fe200078e0004 */
[----:B------:R-:W-:Y:S03]  /*0bd0*/  STL.64 [R1+0x58], R152 ;  /* 0x0000589801007387 */ /* 0x000fe60000100a00 */
[C---:B------:R-:W-:Y:S01]  /*0be0*/  IMAD.WIDE.U32 R118, R0.reuse, c[0x0][0x1a8], R4 ;  /* 0x00006a0000767a25 */ /* 0x040fe200078e0004 */
[----:B------:R-:W-:Y:S03]  /*0bf0*/  STL.64 [R1+0x280], R120 ;  /* 0x0002807801007387 */ /* 0x000fe60000100a00 */
[C---:B------:R-:W-:Y:S01]  /*0c00*/  IMAD.WIDE.U32 R148, R0.reuse, c[0x0][0x1b8], R8 ;  /* 0x00006e0000947a25 */ /* 0x040fe200078e0008 */
[----:B------:R-:W-:Y:S03]  /*0c10*/  STL.64 [R1+0x50], R150 ;  /* 0x0000509601007387 */ /* 0x000fe60000100a00 */
[----:B------:R-:W-:Y:S01]  /*0c20*/  IMAD.WIDE.U32 R146, R0, c[0x0][0x1b8], R2 ;  /* 0x00006e0000927a25 */ /* 0x000fe200078e0002 */
[----:B------:R-:W-:-:S02]  /*0c30*/  LOP3.LUT R2, R10, 0xffffffe0, RZ, 0xc0, !PT ;  /* 0xffffffe00a027812 */ /* 0x000fc400078ec0ff */
[----:B------:R-:W-:Y:S01]  /*0c40*/  SHF.R.S32.HI R0, RZ, 0x5, R10 ;  /* 0x00000005ff007819 */ /* 0x000fe2000001140a */
[----:B------:R-:W-:Y:S01]  /*0c50*/  STL.64 [R1+0x48], R148 ;  /* 0x0000489401007387 */ /* 0x000fe20000100a00 */
[----:B------:R-:W-:Y:S01]  /*0c60*/  SHF.R.S32.HI R10, RZ, 0x1f, R52 ;  /* 0x0000001fff0a7819 */ /* 0x000fe20000011434 */
[----:B------:R-:W-:Y:S01]  /*0c70*/  IMAD.IADD R2, R53, 0x1, -R2 ;  /* 0x0000000135027824 */ /* 0x000fe200078e0a02 */
[----:B------:R-:W-:Y:S01]  /*0c80*/  SHF.R.S32.HI R8, RZ, 0x1f, R0 ;  /* 0x0000001fff087819 */ /* 0x000fe20000011400 */
[----:B------:R-:W-:Y:S01]  /*0c90*/  STL.64 [R1+0x278], R118 ;  /* 0x0002787601007387 */ /* 0x000fe20000100a00 */
[----:B------:R-:W-:Y:S02]  /*0ca0*/  LEA.HI R10, R10, R52, RZ, 0x5 ;  /* 0x000000340a0a7211 */ /* 0x000fe400078f28ff */
[----:B------:R-:W-:Y:S01]  /*0cb0*/  SHF.R.S32.HI R3, RZ, 0x1f, R2 ;  /* 0x0000001fff037819 */ /* 0x000fe20000011402 */
[----:B------:R-:W-:Y:S01]  /*0cc0*/  IMAD R9, R8, c[0x0][0x1b8], RZ ;  /* 0x00006e0008097a24 */ /* 0x000fe200078e02ff */
[-C--:B------:R-:W-:Y:S01]  /*0cd0*/  IADD3 R6, P2, R92, R2.reuse, RZ ;  /* 0x000000025c067210 */ /* 0x080fe20007f5e0ff */
[----:B------:R-:W-:Y:S01]  /*0ce0*/  IMAD R8, R8, c[0x0][0x1a8], RZ ;  /* 0x00006a0008087a24 */ /* 0x000fe200078e02ff */
[----:B------:R-:W-:Y:S01]  /*0cf0*/  IADD3 R4, P1, R94, R2, RZ ;  /* 0x000000025e047210 */ /* 0x000fe20007f3e0ff */
[C---:B------:R-:W-:Y:S01]  /*0d00*/  IMAD R21, R0.reuse, c[0x0][0x1bc], R9 ;  /* 0x00006f0000157a24 */ /* 0x040fe200078e0209 */
[----:B------:R-:W-:Y:S01]  /*0d10*/  STL.64 [R1+0x40], R146 ;  /* 0x0000409201007387 */ /* 0x000fe20000100a00 */
[----:B------:R-:W-:-:S02]  /*0d20*/  IMAD R37, R0, c[0x0][0x1ac], R8 ;  /* 0x00006b0000257a24 */ /* 0x000fc400078e0208 */
[--C-:B------:R-:W-:Y:S02]  /*0d30*/  IMAD.X R7, R93, 0x1, R3.reuse, P2 ;  /* 0x000000015d077824 */ /* 0x100fe400010e0603 */
[--C-:B------:R-:W-:Y:S02]  /*0d40*/  IMAD.X R5, R95, 0x1, R3.reuse, P1 ;  /* 0x000000015f057824 */ /* 0x100fe400008e0603 */
[----:B------:R-:W-:-:S04]  /*0d50*/  IMAD.WIDE R8, R13, 0x20, R2 ;  /* 0x000000200d087825 */ /* 0x000fc800078e0202 */
        /* <DEDUP_REMOVED lines=13> */
[----:B------:R-:W-:Y:S01]  /*0e30*/  LEA.HI R0, R11, R51, RZ, 0x5 ;  /* 0x000000330b007211 */ /* 0x000fe200078f28ff */
[----:B------:R-:W-:Y:S01]  /*0e40*/  STL.64 [R1+0x38], R144 ;  /* 0x0000389001007387 */ /* 0x000fe20000100a00 */
[----:B------:R-:W-:Y:S01]  /*0e50*/  IADD3 R8, P2, R92, R4, RZ ;  /* 0x000000045c087210 */ /* 0x000fe20007f5e0ff */
[----:B------:R-:W-:Y:S01]  /*0e60*/  IMAD R11, R10, c[0x0][0x1b8], RZ ;  /* 0x00006e000a0b7a24 */ /* 0x000fe200078e02ff */
[----:B------:R-:W-:Y:S01]  /*0e70*/  LOP3.LUT R2, R0, 0xffffffe0, RZ, 0xc0, !PT ;  /* 0xffffffe000027812 */ /* 0x000fe200078ec0ff */
[----:B------:R-:W-:Y:S01]  /*0e80*/  IMAD R10, R10, c[0x0][0x1a8], RZ ;  /* 0x00006a000a0a7a24 */ /* 0x000fe200078e02ff */
[----:B------:R-:W-:Y:S01]  /*0e90*/  SHF.R.S32.HI R0, RZ, 0x5, R0 ;  /* 0x00000005ff007819 */ /* 0x000fe20000011400 */
[C---:B------:R-:W-:Y:S01]  /*0ea0*/  IMAD R20, R3.reuse, c[0x0][0x1bc], R11 ;  /* 0x00006f0003147a24 */ /* 0x040fe200078e020b */
[----:B------:R-:W-:Y:S01]  /*0eb0*/  STL.64 [R1+0x270], R116 ;  /* 0x0002707401007387 */ /* 0x000fe20000100a00 */
[----:B------:R-:W-:-:S02]  /*0ec0*/  IMAD R36, R3, c[0x0][0x1ac], R10 ;  /* 0x00006b0003247a24 */ /* 0x000fc400078e020a */
[--C-:B------:R-:W-:Y:S01]  /*0ed0*/  IMAD.X R9, R93, 0x1, R5.reuse, P2 ;  /* 0x000000015d097824 */ /* 0x100fe200010e0605 */
[----:B------:R-:W-:Y:S01]  /*0ee0*/  STL.64 [R1+0x30], R142 ;  /* 0x0000308e01007387 */ /* 0x000fe20000100a00 */
[--C-:B------:R-:W-:Y:S02]  /*0ef0*/  IMAD.X R7, R95, 0x1, R5.reuse, P1 ;  /* 0x000000015f077824 */ /* 0x100fe400008e0605 */
[--C-:B------:R-:W-:Y:S01]  /*0f00*/  IMAD.WIDE R10, R13, 0x20, R4.reuse ;  /* 0x000000200d0a7825 */ /* 0x100fe200078e0204 */
[----:B------:R-:W-:Y:S03]  /*0f10*/  STL.64 [R1+0x28], R140 ;  /* 0x0000288c01007387 */ /* 0x000fe60000100a00 */
[----:B------:R-:W-:Y:S01]  /*0f20*/  IMAD.WIDE R4, R12, 0x20, R4 ;  /* 0x000000200c047825 */ /* 0x000fe200078e0204 */
[----:B------:R-:W-:Y:S03]  /*0f30*/  STL.64 [R1+0x268], R114 ;  /* 0x0002687201007387 */ /* 0x000fe60000100a00 */
[----:B------:R-:W-:Y:S01]  /*0f40*/  IMAD.IADD R2, R51, 0x1, -R2 ;  /* 0x0000000133027824 */ /* 0x000fe200078e0a02 */
[----:B------:R-:W-:Y:S01]  /*0f50*/  STL.64 [R1+0x20], R138 ;  /* 0x0000208a01007387 */ /* 0x000fe20000100a00 */
[----:B------:R-:W-:-:S04]  /*0f60*/  IMAD.WIDE.U32 R136, R3, c[0x0][0x1b8], R8 ;  /* 0x00006e0003887a25 */ /* 0x000fc800078e0008 */
[----:B------:R-:W-:Y:S01]  /*0f70*/  IMAD.WIDE.U32 R112, R3, c[0x0][0x1a8], R8 ;  /* 0x00006a0003707a25 */ /* 0x000fe200078e0008 */
[----:B------:R-:W-:Y:S02]  /*0f80*/  SHF.R.S32.HI R9, RZ, 0x1f, R0 ;  /* 0x0000001fff097819 */ /* 0x000fe40000011400 */
[----:B------:R-:W-:Y:S01]  /*0f90*/  LEA.HI R8, R15, R50, RZ, 0x5 ;  /* 0x000000320f087211 */ /* 0x000fe200078f28ff */
[C-C-:B------:R-:W-:Y:S01]  /*0fa0*/  IMAD.WIDE.U32 R134, R3.reuse, c[0x0][0x1b8], R6.reuse ;  /* 0x00006e0003867a25 */ /* 0x140fe200078e0006 */
[----:B------:R-:W-:Y:S03]  /*0fb0*/  STL.64 [R1+0x18], R136 ;  /* 0x0000188801007387 */ /* 0x000fe60000100a00 */
[C---:B------:R-:W-:Y:S01]  /*0fc0*/  IMAD.WIDE.U32 R110, R3.reuse, c[0x0][0x1a8], R6 ;  /* 0x00006a00036e7a25 */ /* 0x040fe200078e0006 */
[----:B------:R-:W-:Y:S01]  /*0fd0*/  IADD3 R6, P2, R92, R2, RZ ;  /* 0x000000025c067210 */ /* 0x000fe20007f5e0ff */
[----:B------:R-:W-:Y:S02]  /*0fe0*/  STL.64 [R1+0x260], R112 ;  /* 0x0002607001007387 */ /* 0x000fe40000100a00 */
[----:B------:R-:W-:-:S02]  /*0ff0*/  IMAD.WIDE.U32 R132, R3, c[0x0][0x1b8], R10 ;  /* 0x00006e0003847a25 */ /* 0x000fc400078e000a */
[----:B------:R-:W-:Y:S02]  /*1000*/  STL.64 [R1+0x10], R134 ;  /* 0x0000108601007387 */ /* 0x000fe40000100a00 */
[----:B------:R-:W-:Y:S01]  /*1010*/  IMAD.WIDE.U32 R130, R3, c[0x0][0x1b8], R4 ;  /* 0x00006e0003827a25 */ /* 0x000fe200078e0004 */
[--C-:B------:R-:W-:Y:S02]  /*1020*/  SHF.R.S32.HI R3, RZ, 0x1f, R2.reuse ;  /* 0x0000001fff037819 */ /* 0x100fe40000011402 */
[----:B------:R-:W-:Y:S01]  /*1030*/  IADD3 R4, P1, R94, R2, RZ ;  /* 0x000000025e047210 */ /* 0x000fe20007f3e0ff */
[----:B------:R-:W-:Y:S01]  /*1040*/  IMAD R10, R9, c[0x0][0x1b8], RZ ;  /* 0x00006e00090a7a24 */ /* 0x000fe200078e02ff */
[----:B------:R-:W-:Y:S01]  /*1050*/  STL.64 [R1+0x8], R132 ;  /* 0x0000088401007387 */ /* 0x000fe20000100a00 */
[----:B------:R-:W-:-:S03]  /*1060*/  IMAD.WIDE R246, R13, 0x20, R2 ;  /* 0x000000200df67825 */ /* 0x000fc600078e0202 */
[----:B------:R-:W-:Y:S01]  /*1070*/  STL.64 [R1+0x258], R110 ;  /* 0x0002586e01007387 */ /* 0x000fe20000100a00 */
[----:B------:R-:W-:Y:S01]  /*1080*/  IMAD.WIDE R244, R12, 0x20, R2 ;  /* 0x000000200cf47825 */ /* 0x000fe200078e0202 */
[----:B------:R-:W-:Y:S02]  /*1090*/  LOP3.LUT R2, R8, 0xffffffe0, RZ, 0xc0, !PT ;  /* 0xffffffe008027812 */ /* 0x000fe400078ec0ff */
[----:B------:R-:W-:Y:S01]  /*10a0*/  STL.64 [R1], R130 ;  /* 0x0000008201007387 */ /* 0x000fe20000100a00 */
[----:B------:R-:W-:Y:S02]  /*10b0*/  IMAD R9, R9, c[0x0][0x1a8], RZ ;  /* 0x00006a0009097a24 */ /* 0x000fe400078e02ff */
[--C-:B------:R-:W-:Y:S02]  /*10c0*/  IMAD.X R7, R93, 0x1, R3.reuse, P2 ;  /* 0x000000015d077824 */ /* 0x100fe400010e0603 */
[----:B------:R-:W-:Y:S02]  /*10d0*/  IMAD.X R5, R95, 0x1, R3, P1 ;  /* 0x000000015f057824 */ /* 0x000fe400008e0603 */
[----:B------:R-:W-:-:S02]  /*10e0*/  IMAD.IADD R2, R50, 0x1, -R2 ;  /* 0x0000000132027824 */ /* 0x000fc400078e0a02 */
[C---:B------:R-:W-:Y:S02]  /*10f0*/  IMAD R19, R0.reuse, c[0x0][0x1bc], R10 ;  /* 0x00006f0000137a24 */ /* 0x040fe400078e020a */
[C---:B------:R-:W-:Y:S01]  /*1100*/  IMAD R35, R0.reuse, c[0x0][0x1ac], R9 ;  /* 0x00006b0000237a24 */ /* 0x040fe200078e0209 */
[----:B------:R-:W-:Y:S01]  /*1110*/  SHF.R.S32.HI R3, RZ, 0x1f, R2 ;  /* 0x0000001fff037819 */ /* 0x000fe20000011402 */
[----:B------:R-:W-:-:S04]  /*1120*/  IMAD.WIDE.U32 R250, R0, c[0x0][0x1b8], R6 ;  /* 0x00006e0000fa7a25 */ /* 0x000fc800078e0006 */
[----:B------:R-:W-:Y:S01]  /*1130*/  IMAD.WIDE.U32 R108, R0, c[0x0][0x1a8], R6 ;  /* 0x00006a00006c7a25 */ /* 0x000fe200078e0006 */
[----:B------:R-:W-:-:S03]  /*1140*/  IADD3 R6, P2, R92, R2, RZ ;  /* 0x000000025c067210 */ /* 0x000fc60007f5e0ff */
[----:B------:R-:W-:-:S04]  /*1150*/  IMAD.WIDE.U32 R248, R0, c[0x0][0x1b8], R4 ;  /* 0x00006e0000f87a25 */ /* 0x000fc800078e0004 */
[----:B------:R-:W-:Y:S01]  /*1160*/  IMAD.WIDE.U32 R106, R0, c[0x0][0x1a8], R4 ;  /* 0x00006a00006a7a25 */ /* 0x000fe200078e0004 */
[----:B------:R-:W-:Y:S01]  /*1170*/  IADD3 R4, P1, R94, R2, RZ ;  /* 0x000000025e047210 */ /* 0x000fe20007f3e0ff */
[----:B------:R-:W-:Y:S02]  /*1180*/  STL.64 [R1+0x250], R108 ;  /* 0x0002506c01007387 */ /* 0x000fe40000100a00 */
[----:B------:R-:W-:-:S04]  /*1190*/  IMAD.WIDE.U32 R246, R0, c[0x0][0x1b8], R246 ;  /* 0x00006e0000f67a25 */ /* 0x000fc800078e00f6 */
[----:B------:R-:W-:Y:S01]  /*11a0*/  IMAD.WIDE.U32 R244, R0, c[0x0][0x1b8], R244 ;  /* 0x00006e0000f47a25 */ /* 0x000fe200078e00f4 */
[----:B------:R-:W-:Y:S01]  /*11b0*/  SHF.R.S32.HI R0, RZ, 0x5, R8 ;  /* 0x00000005ff007819 */ /* 0x000fe20000011408 */
[----:B------:R-:W-:Y:S01]  /*11c0*/  STL.64 [R1+0x248], R106 ;  /* 0x0002486a01007387 */ /* 0x000fe20000100a00 */
[----:B------:R-:W-:Y:S01]  /*11d0*/  SHF.R.S32.HI R8, RZ, 0x1f, R49 ;  /* 0x0000001fff087819 */ /* 0x000fe20000011431 */
[----:B------:R-:W-:Y:S01]  /*11e0*/  IMAD.WIDE R238, R13, 0x20, R2 ;  /* 0x000000200dee7825 */ /* 0x000fe200078e0202 */
[----:B------:R-:W-:Y:S02]  /*11f0*/  SHF.R.S32.HI R9, RZ, 0x1f, R0 ;  /* 0x0000001fff097819 */ /* 0x000fe40000011400 */
[----:B------:R-:W-:Y:S01]  /*1200*/  LEA.HI R8, R8, R49, RZ, 0x5 ;  /* 0x0000003108087211 */ /* 0x000fe200078f28ff */
[----:B------:R-:W-:-:S03]  /*1210*/  IMAD.WIDE R236, R12, 0x20, R2 ;  /* 0x000000200cec7825 */ /* 0x000fc600078e0202 */
[----:B------:R-:W-:Y:S01]  /*1220*/  LOP3.LUT R2, R8, 0xffffffe0, RZ, 0xc0, !PT ;  /* 0xffffffe008027812 */ /* 0x000fe200078ec0ff */
[C---:B------:R-:W-:Y:S02]  /*1230*/  IMAD R10, R9.reuse, c[0x0][0x1b8], RZ ;  /* 0x00006e00090a7a24 */ /* 0x040fe400078e02ff */
[----:B------:R-:W-:Y:S02]  /*1240*/  IMAD R9, R9, c[0x0][0x1a8], RZ ;  /* 0x00006a0009097a24 */ /* 0x000fe400078e02ff */
[--C-:B------:R-:W-:Y:S02]  /*1250*/  IMAD.X R7, R93, 0x1, R3.reuse, P2 ;  /* 0x000000015d077824 */ /* 0x100fe400010e0603 */
[----:B------:R-:W-:Y:S02]  /*1260*/  IMAD.X R5, R95, 0x1, R3, P1 ;  /* 0x000000015f057824 */ /* 0x000fe400008e0603 */
[----:B------:R-:W-:Y:S02]  /*1270*/  IMAD.IADD R2, R49, 0x1, -R2 ;  /* 0x0000000131027824 */ /* 0x000fe400078e0a02 */
[----:B------:R-:W-:-:S02]  /*1280*/  IMAD R18, R0, c[0x0][0x1bc], R10 ;  /* 0x00006f0000127a24 */ /* 0x000fc400078e020a */
        /* <DEDUP_REMOVED lines=119> */
[--C-:B------:R-:W-:Y:S02]  /*1a00*/  IMAD.X R5, R93, 0x1, R3.reuse, P2 ;  /* 0x000000015d057824 */ /* 0x100fe400010e0603 */
[----:B------:R-:W-:Y:S02]  /*1a10*/  IMAD.X R7, R95, 0x1, R3, P1 ;  /* 0x000000015f077824 */ /* 0x000fe400008e0603 */
[----:B------:R-:W-:Y:S02]  /*1a20*/  IMAD.IADD R2, R44, 0x1, -R2 ;  /* 0x000000012c027824 */ /* 0x000fe400078e0a02 */
[C---:B------:R-:W-:Y:S02]  /*1a30*/  IMAD R10, R9.reuse, c[0x0][0x1b8], RZ ;  /* 0x00006e00090a7a24 */ /* 0x040fe400078e02ff */
[----:B------:R-:W-:Y:S01]  /*1a40*/  IMAD R9, R9, c[0x0][0x1a8], RZ ;  /* 0x00006a0009097a24 */ /* 0x000fe200078e02ff */
        /* <DEDUP_REMOVED lines=8> */
[----:B------:R-:W-:-:S04]  /*1ad0*/  IMAD.WIDE R190, R13, 0x20, R2 ;  /* 0x000000200dbe7825 */ /* 0x000fc800078e0202 */
[----:B------:R-:W-:Y:S01]  /*1ae0*/  IMAD.WIDE R188, R12, 0x20, R2 ;  /* 0x000000200cbc7825 */ /* 0x000fe200078e0202 */
[----:B------:R-:W-:Y:S01]  /*1af0*/  LOP3.LUT R2, R180, 0xffffffe0, RZ, 0xc0, !PT ;  /* 0xffffffe0b4027812 */ /* 0x000fe200078ec0ff */
[----:B------:R-:W-:Y:S01]  /*1b00*/  STL.64 [R1+0x1e8], R72 ;  /* 0x0001e84801007387 */ /* 0x000fe20000100a00 */
[----:B------:R-:W-:Y:S01]  /*1b10*/  SHF.R.S32.HI R180, RZ, 0x5, R180 ;  /* 0x00000005ffb47819 */ /* 0x000fe200000114b4 */
[C---:B------:R-:W-:Y:S02]  /*1b20*/  IMAD R10, R0.reuse, c[0x0][0x1bc], R10 ;  /* 0x00006f00000a7a24 */ /* 0x040fe400078e020a */
[C---:B------:R-:W-:Y:S01]  /*1b30*/  IMAD R29, R0.reuse, c[0x0][0x1ac], R9 ;  /* 0x00006b00001d7a24 */ /* 0x040fe200078e0209 */
[----:B------:R-:W-:Y:S01]  /*1b40*/  SHF.R.S32.HI R27, RZ, 0x1f, R180 ;  /* 0x0000001fff1b7819 */ /* 0x000fe200000114b4 */
[----:B------:R-:W-:-:S04]  /*1b50*/  IMAD.WIDE.U32 R198, R0, c[0x0][0x1b8], R198 ;  /* 0x00006e0000c67a25 */ /* 0x000fc800078e00c6 */
[----:B------:R-:W-:Y:S01]  /*1b60*/  IMAD.WIDE.U32 R196, R0, c[0x0][0x1b8], R196 ;  /* 0x00006e0000c47a25 */ /* 0x000fe200078e00c4 */
[----:B------:R-:W-:-:S03]  /*1b70*/  SHF.R.S32.HI R0, RZ, 0x5, R8 ;  /* 0x00000005ff007819 */ /* 0x000fc60000011408 */
[--C-:B------:R-:W-:Y:S01]  /*1b80*/  IMAD.X R5, R93, 0x1, R3.reuse, P2 ;  /* 0x000000015d057824 */ /* 0x100fe200010e0603 */
[----:B------:R-:W-:Y:S01]  /*1b90*/  SHF.R.S32.HI R8, RZ, 0x1f, R0 ;  /* 0x0000001fff087819 */ /* 0x000fe20000011400 */
[----:B------:R-:W-:Y:S02]  /*1ba0*/  IMAD.X R7, R95, 0x1, R3, P1 ;  /* 0x000000015f077824 */ /* 0x000fe400008e0603 */
[----:B------:R-:W-:Y:S02]  /*1bb0*/  IMAD.IADD R2, R43, 0x1, -R2 ;  /* 0x000000012b027824 */ /* 0x000fe400078e0a02 */
[----:B------:R-:W-:-:S03]  /*1bc0*/  IMAD.WIDE.U32 R194, R0, c[0x0][0x1b8], R4 ;  /* 0x00006e0000c27a25 */ /* 0x000fc600078e0004 */
[----:B------:R-:W-:Y:S01]  /*1bd0*/  SHF.R.S32.HI R3, RZ, 0x1f, R2 ;  /* 0x0000001fff037819 */ /* 0x000fe20000011402 */
[----:B------:R-:W-:Y:S01]  /*1be0*/  IMAD.WIDE.U32 R70, R0, c[0x0][0x1a8], R4 ;  /* 0x00006a0000467a25 */ /* 0x000fe200078e0004 */
[----:B------:R-:W-:-:S03]  /*1bf0*/  IADD3 R4, P2, R92, R2, RZ ;  /* 0x000000025c047210 */ /* 0x000fc60007f5e0ff */
[----:B------:R-:W-:-:S04]  /*1c00*/  IMAD.WIDE.U32 R192, R0, c[0x0][0x1b8], R6 ;  /* 0x00006e0000c07a25 */ /* 0x000fc800078e0006 */
[----:B------:R-:W-:Y:S01]  /*1c10*/  IMAD.WIDE.U32 R68, R0, c[0x0][0x1a8], R6 ;  /* 0x00006a0000447a25 */ /* 0x000fe200078e0006 */
[----:B------:R-:W-:Y:S01]  /*1c20*/  IADD3 R6, P1, R94, R2, RZ ;  /* 0x000000025e067210 */ /* 0x000fe20007f3e0ff */
[----:B------:R-:W-:Y:S02]  /*1c30*/  STL.64 [R1+0x1e0], R70 ;  /* 0x0001e04601007387 */ /* 0x000fe40000100a00 */
[C---:B------:R-:W-:Y:S02]  /*1c40*/  IMAD R9, R8.reuse, c[0x0][0x1b8], RZ ;  /* 0x00006e0008097a24 */ /* 0x040fe400078e02ff */
[----:B------:R-:W-:Y:S02]  /*1c50*/  IMAD R8, R8, c[0x0][0x1a8], RZ ;  /* 0x00006a0008087a24 */ /* 0x000fe400078e02ff */
[----:B------:R-:W-:Y:S01]  /*1c60*/  IMAD.X R5, R93, 0x1, R3, P2 ;  /* 0x000000015d057824 */ /* 0x000fe200010e0603 */
[----:B------:R-:W-:Y:S01]  /*1c70*/  STL.64 [R1+0x1d8], R68 ;  /* 0x0001d84401007387 */ /* 0x000fe20000100a00 */
[----:B------:R-:W-:-:S02]  /*1c80*/  IMAD R28, R0, c[0x0][0x1ac], R8 ;  /* 0x00006b00001c7a24 */ /* 0x000fc400078e0208 */
[--C-:B------:R-:W-:Y:S02]  /*1c90*/  IMAD.X R7, R95, 0x1, R3.reuse, P1 ;  /* 0x000000015f077824 */ /* 0x100fe400008e0603 */
[----:B------:R-:W-:-:S04]  /*1ca0*/  IMAD.WIDE R182, R13, 0x20, R2 ;  /* 0x000000200db67825 */ /* 0x000fc800078e0202 */
[----:B------:R-:W-:Y:S02]  /*1cb0*/  IMAD R8, R27, c[0x0][0x1b8], RZ ;  /* 0x00006e001b087a24 */ /* 0x000fe400078e02ff */
[----:B------:R-:W-:-:S04]  /*1cc0*/  IMAD.WIDE R2, R12, 0x20, R2 ;  /* 0x000000200c027825 */ /* 0x000fc800078e0202 */
[----:B------:R-:W-:Y:S02]  /*1cd0*/  IMAD R27, R27, c[0x0][0x1a8], RZ ;  /* 0x00006a001b1b7a24 */ /* 0x000fe400078e02ff */
[C---:B------:R-:W-:Y:S02]  /*1ce0*/  IMAD R8, R180.reuse, c[0x0][0x1bc], R8 ;  /* 0x00006f00b4087a24 */ /* 0x040fe400078e0208 */
[C---:B------:R-:W-:Y:S02]  /*1cf0*/  IMAD R27, R180.reuse, c[0x0][0x1ac], R27 ;  /* 0x00006b00b41b7a24 */ /* 0x040fe400078e021b */
[----:B------:R-:W-:-:S04]  /*1d00*/  IMAD.WIDE.U32 R186, R180, c[0x0][0x1b8], R4 ;  /* 0x00006e00b4ba7a25 */ /* 0x000fc800078e0004 */
[----:B------:R-:W-:-:S04]  /*1d10*/  IMAD.WIDE.U32 R62, R180, c[0x0][0x1a8], R4 ;  /* 0x00006a00b43e7a25 */ /* 0x000fc800078e0004 */
[----:B------:R-:W-:-:S04]  /*1d20*/  IMAD.WIDE.U32 R184, R180, c[0x0][0x1b8], R6 ;  /* 0x00006e00b4b87a25 */ /* 0x000fc800078e0006 */
[C---:B------:R-:W-:Y:S01]  /*1d30*/  IMAD.WIDE.U32 R60, R180.reuse, c[0x0][0x1a8], R6 ;  /* 0x00006a00b43c7a25 */ /* 0x040fe200078e0006 */
[----:B------:R-:W-:Y:S03]  /*1d40*/  STL.64 [R1+0x1d0], R62 ;  /* 0x0001d03e01007387 */ /* 0x000fe60000100a00 */
[----:B------:R-:W-:-:S04]  /*1d50*/  IMAD.WIDE.U32 R182, R180, c[0x0][0x1b8], R182 ;  /* 0x00006e00b4b67a25 */ /* 0x000fc800078e00b6 */
[----:B------:R-:W-:Y:S01]  /*1d60*/  IMAD.WIDE.U32 R180, R180, c[0x0][0x1b8], R2 ;  /* 0x00006e00b4b47a25 */ /* 0x000fe200078e0002 */
[----:B------:R-:W-:Y:S01]  /*1d70*/  LOP3.LUT R2, R172, 0xffffffe0, RZ, 0xc0, !PT ;  /* 0xffffffe0ac027812 */ /* 0x000fe200078ec0ff */
[----:B------:R-:W-:Y:S01]  /*1d80*/  STL.64 [R1+0x1c8], R60 ;  /* 0x0001c83c01007387 */ /* 0x000fe20000100a00 */
[----:B------:R-:W-:Y:S01]  /*1d90*/  SHF.R.S32.HI R172, RZ, 0x5, R172 ;  /* 0x00000005ffac7819 */ /* 0x000fe200000114ac */
[----:B------:R-:W-:Y:S02]  /*1da0*/  IMAD R9, R0, c[0x0][0x1bc], R9 ;  /* 0x00006f0000097a24 */ /* 0x000fe400078e0209 */
[----:B------:R-:W-:Y:S01]  /*1db0*/  IMAD.IADD R2, R42, 0x1, -R2 ;  /* 0x000000012a027824 */ /* 0x000fe200078e0a02 */
[----:B------:R-:W-:Y:S01]  /*1dc0*/  SHF.R.S32.HI R26, RZ, 0x1f, R172 ;  /* 0x0000001fff1a7819 */ /* 0x000fe200000114ac */
[----:B------:R-:W-:-:S03]  /*1dd0*/  IMAD.WIDE.U32 R190, R0, c[0x0][0x1b8], R190 ;  /* 0x00006e0000be7a25 */ /* 0x000fc600078e00be */
[----:B------:R-:W-:Y:S01]  /*1de0*/  SHF.R.S32.HI R3, RZ, 0x1f, R2 ;  /* 0x0000001fff037819 */ /* 0x000fe20000011402 */
[----:B------:R-:W-:Y:S01]  /*1df0*/  IMAD.WIDE.U32 R188, R0, c[0x0][0x1b8], R188 ;  /* 0x00006e0000bc7a25 */ /* 0x000fe200078e00bc */
[-C--:B------:R-:W-:Y:S02]  /*1e00*/  IADD3 R4, P2, R92, R2.reuse, RZ ;  /* 0x000000025c047210 */ /* 0x080fe40007f5e0ff */
[----:B------:R-:W-:Y:S01]  /*1e10*/  IADD3 R6, P1, R94, R2, RZ ;  /* 0x000000025e067210 */ /* 0x000fe20007f3e0ff */
[----:B------:R-:W-:-:S04]  /*1e20*/  IMAD.WIDE R174, R13, 0x20, R2 ;  /* 0x000000200dae7825 */ /* 0x000fc800078e0202 */
[--C-:B------:R-:W-:Y:S01]  /*1e30*/  IMAD.X R5, R93, 0x1, R3.reuse, P2 ;  /* 0x000000015d057824 */ /* 0x100fe200010e0603 */
[----:B------:R-:W-:Y:S01]  /*1e40*/  ISETP.LT.AND P2, PT, R55, c[0x0][0x164], !P0 ;  /* 0x0000590037007a0c */ /* 0x000fe20004741270 */
[----:B------:R-:W-:Y:S01]  /*1e50*/  IMAD.X R7, R95, 0x1, R3, P1 ;  /* 0x000000015f077824 */ /* 0x000fe200008e0603 */
[----:B------:R-:W-:Y:S01]  /*1e60*/  ISETP.LT.AND P1, PT, R54, c[0x0][0x164], !P0 ;  /* 0x0000590036007a0c */ /* 0x000fe20004721270 */
[----:B------:R-:W-:-:S04]  /*1e70*/  IMAD.WIDE.U32 R58, R172, c[0x0][0x1a8], R4 ;  /* 0x00006a00ac3a7a25 */ /* 0x000fc800078e0004 */
[----:B------:R-:W-:Y:S02]  /*1e80*/  IMAD.WIDE.U32 R178, R172, c[0x0][0x1b8], R4 ;  /* 0x00006e00acb27a25 */ /* 0x000fe400078e0004 */
[----:B------:R-:W2:Y:S02]  /*1e90*/  LDL.64 R4, [R1+0x2b0] ;  /* 0x0002b00001047983 */ /* 0x000ea40000100a00 */
[----:B------:R-:W-:Y:S01]  /*1ea0*/  IMAD R0, R26, c[0x0][0x1b8], RZ ;  /* 0x00006e001a007a24 */ /* 0x000fe200078e02ff */
[----:B------:R-:W-:Y:S01]  /*1eb0*/  @P2 LOP3.LUT R85, R85, 0x4, RZ, 0xfc, !PT ;  /* 0x0000000455552812 */ /* 0x000fe200078efcff */
[----:B------:R-:W-:-:S03]  /*1ec0*/  IMAD.WIDE.U32 R56, R172, c[0x0][0x1a8], R6 ;  /* 0x00006a00ac387a25 */ /* 0x000fc600078e0006 */
[----:B------:R-:W-:Y:S01]  /*1ed0*/  LOP3.LUT R85, R85, 0xffffffbf, RZ, 0xc0, !PT ;  /* 0xffffffbf55557812 */ /* 0x000fe200078ec0ff */
[----:B------:R-:W-:Y:S01]  /*1ee0*/  IMAD.WIDE.U32 R176, R172, c[0x0][0x1b8], R6 ;  /* 0x00006e00acb07a25 */ /* 0x000fe200078e0006 */
[----:B------:R-:W-:Y:S01]  /*1ef0*/  ISETP.LT.AND P2, PT, R52, c[0x0][0x164], !P0 ;  /* 0x0000590034007a0c */ /* 0x000fe20004741270 */
[----:B------:R-:W3:Y:S01]  /*1f00*/  LDL.64 R6, [R1+0xa0] ;  /* 0x0000a00001067983 */ /* 0x000ee20000100a00 */
[----:B------:R-:W-:Y:S01]  /*1f10*/  @P1 LOP3.LUT R85, R85, 0x40, RZ, 0xfc, !PT ;  /* 0x0000004055551812 */ /* 0x000fe200078efcff */
[----:B------:R-:W-:-:S03]  /*1f20*/  IMAD.WIDE R2, R12, 0x20, R2 ;  /* 0x000000200c027825 */ /* 0x000fc600078e0202 */
[----:B------:R-:W-:Y:S01]  /*1f30*/  LOP3.LUT R85, R85, 0xfffffbff, RZ, 0xc0, !PT ;  /* 0xfffffbff55557812 */ /* 0x000fe200078ec0ff */
[----:B------:R-:W-:Y:S02]  /*1f40*/  IMAD R26, R26, c[0x0][0x1a8], RZ ;  /* 0x00006a001a1a7a24 */ /* 0x000fe400078e02ff */
[C---:B------:R-:W-:Y:S01]  /*1f50*/  IMAD R0, R172.reuse, c[0x0][0x1bc], R0 ;  /* 0x00006f00ac007a24 */ /* 0x040fe200078e0200 */
[----:B------:R-:W-:Y:S01]  /*1f60*/  @P3 LOP3.LUT R85, R85, 0x400, RZ, 0xfc, !PT ;  /* 0x0000040055553812 */ /* 0x000fe200078efcff */
[----:B------:R-:W-:Y:S01]  /*1f70*/  STL.64 [R1+0x1c0], R58 ;  /* 0x0001c03a01007387 */ /* 0x000fe20000100a00 */
[----:B------:R-:W-:Y:S01]  /*1f80*/  ISETP.LT.AND P1, PT, R51, c[0x0][0x164], !P0 ;  /* 0x0000590033007a0c */ /* 0x000fe20004721270 */
[C---:B------:R-:W-:Y:S01]  /*1f90*/  IMAD R26, R172.reuse, c[0x0][0x1ac], R26 ;  /* 0x00006b00ac1a7a24 */ /* 0x040fe200078e021a */
[----:B------:R-:W-:Y:S01]  /*1fa0*/  LOP3.LUT R85, R85, 0xffffbfff, RZ, 0xc0, !PT ;  /* 0xffffbfff55557812 */ /* 0x000fe200078ec0ff */
[----:B------:R-:W-:-:S03]  /*1fb0*/  IMAD.WIDE.U32 R174, R172, c[0x0][0x1b8], R174 ;  /* 0x00006e00acae7a25 */ /* 0x000fc600078e00ae */
        /* <DEDUP_REMOVED lines=23> */
[----:B------:R-:W-:-:S04]  /*2130*/  @P3 LOP3.LUT R86, R86, 0x4000, RZ, 0xfc, !PT ;  /* 0x0000400056563812 */ /* 0x000fc800078efcff */
[----:B------:R-:W-:Y:S02]  /*2140*/  LOP3.LUT R86, R86, 0xfffbffff, RZ, 0xc0, !PT ;  /* 0xfffbffff56567812 */ /* 0x000fe400078ec0ff */
[----:B------:R-:W-:Y:S02]  /*2150*/  ISETP.LT.AND P1, PT, R65, c[0x0][0x164], !P0 ;  /* 0x0000590041007a0c */ /* 0x000fe40004721270 */
[----:B------:R-:W-:Y:S02]  /*2160*/  @P2 LOP3.LUT R86, R86, 0x40000, RZ, 0xfc, !PT ;  /* 0x0004000056562812 */ /* 0x000fe400078efcff */
[----:B------:R-:W-:Y:S02]  /*2170*/  ISETP.LT.AND P2, PT, R42, c[0x0][0x164], !P0 ;  /* 0x000059002a007a0c */ /* 0x000fe40004741270 */
[----:B------:R-:W-:-:S04]  /*2180*/  ISETP.GE.AND P0, PT, R14, c[0x0][0x160], PT ;  /* 0x000058000e007a0c */ /* 0x000fc80003f06270 */
[----:B------:R-:W-:Y:S02]  /*2190*/  ISETP.LT.AND P3, PT, R55, c[0x0][0x164], !P0 ;  /* 0x0000590037007a0c */ /* 0x000fe40004761270 */
[----:B------:R-:W-:Y:S02]  /*21a0*/  LOP3.LUT R86, R86, 0xffbfffff, RZ, 0xc0, !PT ;  /* 0xffbfffff56567812 */ /* 0x000fe400078ec0ff */
[----:B------:R-:W-:Y:S02]  /*21b0*/  LOP3.LUT R85, R85, 0xfffffff7, RZ, 0xc0, !PT ;  /* 0xfffffff755557812 */ /* 0x000fe400078ec0ff */
[----:B------:R-:W-:Y:S02]  /*21c0*/  @P2 LOP3.LUT R86, R86, 0x400000, RZ, 0xfc, !PT ;  /* 0x0040000056562812 */ /* 0x000fe400078efcff */
[----:B------:R-:W-:-:S04]  /*21d0*/  ISETP.LT.AND P2, PT, R54, c[0x0][0x164], !P0 ;  /* 0x0000590036007a0c */ /* 0x000fc80004741270 */
        /* <DEDUP_REMOVED lines=18> */
[----:B------:R-:W-:Y:S02]  /*2300*/  LOP3.LUT R85, R85, 0xf7ffffff, RZ, 0xc0, !PT ;  /* 0xf7ffffff55557812 */ /* 0x000fe400078ec0ff */
[----:B------:R-:W-:Y:S02]  /*2310*/  LOP3.LUT R86, R86, 0xfffffff7, RZ, 0xc0, !PT ;  /* 0xfffffff756567812 */ /* 0x000fe400078ec0ff */
[----:B------:R-:W-:-:S02]  /*2320*/  @P3 LOP3.LUT R85, R85, 0x8000000, RZ, 0xfc, !PT ;  /* 0x0800000055553812 */ /* 0x000fc400078efcff */
[----:B------:R-:W-:Y:S02]  /*2330*/  ISETP.LT.AND P3, PT, R46, c[0x0][0x164], !P0 ;  /* 0x000059002e007a0c */ /* 0x000fe40004761270 */
[----:B------:R-:W-:Y:S02]  /*2340*/  LOP3.LUT R85, R85, 0x7fffffff, RZ, 0xc0, !PT ;  /* 0x7fffffff55557812 */ /* 0x000fe400078ec0ff */
[----:B------:R-:W-:Y:S02]  /*2350*/  @P4 LOP3.LUT R86, R86, 0x8, RZ, 0xfc, !PT ;  /* 0x0000000856564812 */ /* 0x000fe400078efcff */
        /* <DEDUP_REMOVED lines=55> */
[----:B------:R-:W-:-:S04]  /*26d0*/  LOP3.LUT R86, R86, 0xffefffff, RZ, 0xc0, !PT ;  /* 0xffefffff56567812 */ /* 0x000fc800078ec0ff */
[----:B------:R-:W-:Y:S02]  /*26e0*/  @P4 LOP3.LUT R86, R86, 0x100000, RZ, 0xfc, !PT ;  /* 0x0010000056564812 */ /* 0x000fe400078efcff */
[----:B------:R-:W-:Y:S02]  /*26f0*/  ISETP.LT.AND P4, PT, R66, c[0x0][0x164], !P0 ;  /* 0x0000590042007a0c */ /* 0x000fe40004781270 */
[----:B------:R-:W-:Y:S01]  /*2700*/  LOP3.LUT R85, R85, 0xfffffffe, RZ, 0xc0, !PT ;  /* 0xfffffffe55557812 */ /* 0x000fe200078ec0ff */
[----:B------:R-:W-:Y:S01]  /*2710*/  STL.64 [R1+0x1b8], R56 ;  /* 0x0001b83801007387 */ /* 0x000fe20000100a00 */
[----:B------:R-:W-:-:S08]  /*2720*/  ISETP.LT.AND P3, PT, R65, c[0x0][0x164], !P0 ;  /* 0x0000590041007a0c */ /* 0x000fd00004761270 */
[----:B------:R-:W-:Y:S02]  /*2730*/  @P4 LOP3.LUT R85, R85, 0x1, RZ, 0xfc, !PT ;  /* 0x0000000155554812 */ /* 0x000fe400078efcff */
[----:B------:R-:W-:Y:S02]  /*2740*/  ISETP.LT.AND P4, PT, R42, c[0x0][0x164], !P0 ;  /* 0x000059002a007a0c */ /* 0x000fe40004781270 */
[----:B------:R-:W-:Y:S02]  /*2750*/  ISETP.GE.AND P0, PT, R12, c[0x0][0x160], PT ;  /* 0x000058000c007a0c */ /* 0x000fe40003f06270 */
[----:B------:R-:W4:Y:S01]  /*2760*/  LDL.64 R12, [R1+0xa8] ;  /* 0x0000a800010c7983 */ /* 0x000f220000100a00 */
[----:B------:R-:W-:-:S07]  /*2770*/  LOP3.LUT R86, R86, 0xfeffffff, RZ, 0xc0, !PT ;  /* 0xfeffffff56567812 */ /* 0x000fce00078ec0ff */
[----:B------:R-:W-:Y:S02]  /*2780*/  @P4 LOP3.LUT R86, R86, 0x1000000, RZ, 0xfc, !PT ;  /* 0x0100000056564812 */ /* 0x000fe400078efcff */
[----:B------:R-:W-:Y:S01]  /*2790*/  ISETP.LT.AND P4, PT, R55, c[0x0][0x164], !P0 ;  /* 0x0000590037007a0c */ /* 0x000fe20004781270 */
[----:B------:R-:W-:Y:S01]  /*27a0*/  IMAD.WIDE.U32 R172, R172, c[0x0][0x1b8], R2 ;  /* 0x00006e00acac7a25 */ /* 0x000fe200078e0002 */
[----:B------:R-:W-:-:S03]  /*27b0*/  LOP3.LUT R85, R85, 0xffffffdf, RZ, 0xc0, !PT ;  /* 0xffffffdf55557812 */ /* 0x000fc600078ec0ff */
[----:B---3--:R-:W-:Y:S02]  /*27c0*/  IMAD.IADD R6, R25, 0x1, R7 ;  /* 0x0000000119067824 */ /* 0x008fe400078e0207 */
[----:B--2---:R-:W-:Y:S02]  /*27d0*/  IMAD.IADD R2, R5, 0x1, R41 ;  /* 0x0000000105027824 */ /* 0x004fe400078e0229 */
[----:B------:R-:W-:-:S03]  /*27e0*/  IMAD.IADD R3, R41, 0x1, R171 ;  /* 0x0000000129037824 */ /* 0x000fc600078e02ab */
[----:B------:R-:W-:Y:S02]  /*27f0*/  @P4 LOP3.LUT R85, R85, 0x20, RZ, 0xfc, !PT ;  /* 0x0000002055554812 */ /* 0x000fe400078efcff */
[----:B------:R-:W-:Y:S02]  /*2800*/  ISETP.LT.AND P4, PT, R54, c[0x0][0x164], !P0 ;  /* 0x0000590036007a0c */ /* 0x000fe40004781270 */
[----:B------:R-:W2:Y:S01]  /*2810*/  LDL.64 R54, [R1+0xb0] ;  /* 0x0000b00001367983 */ /* 0x000ea20000100a00 */
[----:B------:R-:W-:Y:S02]  /*2820*/  SHF.L.U64.HI R5, R4, 0x2, R2 ;  /* 0x0000000204057819 */ /* 0x000fe40000010202 */
[----:B------:R-:W-:Y:S01]  /*2830*/  SHF.L.U64.HI R4, R170, 0x2, R3 ;  /* 0x00000002aa047819 */ /* 0x000fe20000010203 */
[----:B------:R-:W-:Y:S02]  /*2840*/  IMAD.IADD R7, R23, 0x1, R157 ;  /* 0x0000000117077824 */ /* 0x000fe400078e029d */
[----:B------:R-:W-:Y:S01]  /*2850*/  IMAD.IADD R14, R22, 0x1, R149 ;  /* 0x00000001160e7824 */ /* 0x000fe200078e0295 */
[----:B------:R-:W-:-:S04]  /*2860*/  LOP3.LUT R85, R85, 0xfffffdff, RZ, 0xc0, !PT ;  /* 0xfffffdff55557812 */ /* 0x000fc800078ec0ff */
        /* <DEDUP_REMOVED lines=8> */
[----:B------:R-:W-:Y:S01]  /*28f0*/  LOP3.LUT R85, R85, 0xffdfffff, RZ, 0xc0, !PT ;  /* 0xffdfffff55557812 */ /* 0x000fe200078ec0ff */
[----:B----4-:R-:W-:-:S08]  /*2900*/  IMAD.IADD R12, R25, 0x1, R13 ;  /* 0x00000001190c7824 */ /* 0x010fd000078e020d */
[----:B------:R-:W-:Y:S04]  /*2910*/  STL [R1+0xc0], R12 ;  /* 0x0000c00c01007387 */ /* 0x000fe80000100800 */
[----:B------:R0:W-:Y:S04]  /*2920*/  STL [R1+0xc4], R6 ;  /* 0x0000c40601007387 */ /* 0x0001e80000100800 */
[----:B------:R1:W-:Y:S01]  /*2930*/  STL [R1+0x330], R5 ;  /* 0x0003300501007387 */ /* 0x0003e20000100800 */
[----:B0-----:R-:W-:-:S03]  /*2940*/  IMAD.IADD R6, R169, 0x1, R24 ;  /* 0x00000001a9067824 */ /* 0x001fc600078e0218 */
[----:B------:R0:W-:Y:S01]  /*2950*/  STL [R1+0x334], R4 ;  /* 0x0003340401007387 */ /* 0x0001e20000100800 */
[----:B-1----:R-:W-:-:S04]  /*2960*/  IMAD.IADD R5, R24, 0x1, R165 ;  /* 0x0000000118057824 */ /* 0x002fc800078e02a5 */
[----:B------:R1:W-:Y:S01]  /*2970*/  STL [R1+0xc8], R6 ;  /* 0x0000c80601007387 */ /* 0x0003e20000100800 */
[C---:B0-----:R-:W-:Y:S02]  /*2980*/  IMAD.IADD R4, R24.reuse, 0x1, R167 ;  /* 0x0000000118047824 */ /* 0x041fe400078e02a7 */
[----:B------:R-:W-:Y:S02]  /*2990*/  IMAD.IADD R12, R161, 0x1, R23 ;  /* 0x00000001a10c7824 */ /* 0x000fe400078e0217 */
[----:B-1----:R-:W-:-:S04]  /*29a0*/  IMAD.IADD R6, R24, 0x1, R163 ;  /* 0x0000000118067824 */ /* 0x002fc800078e02a3 */
[----:B------:R-:W-:Y:S04]  /*29b0*/  STL [R1+0xcc], R4 ;  /* 0x0000cc0401007387 */ /* 0x000fe80000100800 */
[----:B------:R-:W-:Y:S04]  /*29c0*/  STL [R1+0xd0], R5 ;  /* 0x0000d00501007387 */ /* 0x000fe80000100800 */
[----:B------:R0:W-:Y:S04]  /*29d0*/  STL [R1+0xd4], R6 ;  /* 0x0000d40601007387 */ /* 0x0001e80000100800 */
[----:B------:R1:W-:Y:S01]  /*29e0*/  STL [R1+0xd8], R12 ;  /* 0x0000d80c01007387 */ /* 0x0003e20000100800 */
[----:B0-----:R-:W-:-:S02]  /*29f0*/  IMAD.IADD R6, R23, 0x1, R159 ;  /* 0x0000000117067824 */ /* 0x001fc400078e029f */
[----:B-1----:R-:W-:Y:S02]  /*2a00*/  IMAD.IADD R12, R23, 0x1, R155 ;  /* 0x00000001170c7824 */ /* 0x002fe400078e029b */
[----:B------:R-:W-:-:S04]  /*2a10*/  IMAD.IADD R13, R153, 0x1, R22 ;  /* 0x00000001990d7824 */ /* 0x000fc800078e0216 */
[----:B------:R-:W-:Y:S04]  /*2a20*/  STL [R1+0xdc], R6 ;  /* 0x0000dc0601007387 */ /* 0x000fe80000100800 */
[----:B------:R-:W-:Y:S04]  /*2a30*/  STL [R1+0xe0], R7 ;  /* 0x0000e00701007387 */ /* 0x000fe80000100800 */
[----:B------:R0:W-:Y:S02]  /*2a40*/  STL [R1+0xe4], R12 ;  /* 0x0000e40c01007387 */ /* 0x0001e40000100800 */
[----:B0-----:R-:W-:-:S02]  /*2a50*/  IMAD.IADD R12, R22, 0x1, R151 ;  /* 0x00000001160c7824 */ /* 0x001fc400078e0297 */
[----:B------:R0:W-:Y:S06]  /*2a60*/  STL [R1+0xe8], R13 ;  /* 0x0000e80d01007387 */ /* 0x0001ec0000100800 */
[----:B------:R-:W-:Y:S01]  /*2a70*/  STL [R1+0xec], R12 ;  /* 0x0000ec0c01007387 */ /* 0x000fe20000100800 */
[----:B0-----:R-:W-:-:S03]  /*2a80*/  IMAD.IADD R13, R22, 0x1, R147 ;  /* 0x00000001160d7824 */ /* 0x001fc600078e0293 */
[----:B------:R0:W-:Y:S01]  /*2a90*/  STL [R1+0xf0], R14 ;  /* 0x0000f00e01007387 */ /* 0x0001e20000100800 */
[----:B------:R-:W-:Y:S02]  /*2aa0*/  IMAD.IADD R22, R21, 0x1, R141 ;  /* 0x0000000115167824 */ /* 0x000fe400078e028d */
[----:B0-----:R-:W-:Y:S02]  /*2ab0*/  IMAD.IADD R14, R145, 0x1, R21 ;  /* 0x00000001910e7824 */ /* 0x001fe400078e0215 */
[----:B------:R0:W-:Y:S06]  /*2ac0*/  STL [R1+0xf4], R13 ;  /* 0x0000f40d01007387 */ /* 0x0001ec0000100800 */
[----:B------:R1:W-:Y:S01]  /*2ad0*/  STL [R1+0xf8], R14 ;  /* 0x0000f80e01007387 */ /* 0x0003e20000100800 */
[----:B0-----:R-:W-:-:S02]  /*2ae0*/  IMAD.IADD R13, R21, 0x1, R143 ;  /* 0x00000001150d7824 */ /* 0x001fc400078e028f */
[----:B-1----:R-:W-:-:S06]  /*2af0*/  IMAD.IADD R14, R21, 0x1, R139 ;  /* 0x00000001150e7824 */ /* 0x002fcc00078e028b */
[----:B------:R-:W-:Y:S01]  /*2b00*/  STL [R1+0xfc], R13 ;  /* 0x0000fc0d01007387 */ /* 0x000fe20000100800 */
[----:B------:R-:W-:-:S03]  /*2b10*/  IMAD.IADD R21, R20, 0x1, R133 ;  /* 0x0000000114157824 */ /* 0x000fc600078e0285 */
[----:B------:R0:W-:Y:S04]  /*2b20*/  STL [R1+0x100], R22 ;  /* 0x0001001601007387 */ /* 0x0001e80000100800 */
[----:B------:R1:W-:Y:S01]  /*2b30*/  STL [R1+0x104], R14 ;  /* 0x0001040e01007387 */ /* 0x0003e20000100800 */
[----:B0-----:R-:W-:Y:S02]  /*2b40*/  IMAD.IADD R22, R137, 0x1, R20 ;  /* 0x0000000189167824 */ /* 0x001fe400078e0214 */
[C---:B-1----:R-:W-:Y:S02]  /*2b50*/  IMAD.IADD R14, R20.reuse, 0x1, R135 ;  /* 0x00000001140e7824 */ /* 0x042fe400078e0287 */
[----:B------:R-:W-:-:S04]  /*2b60*/  IMAD.IADD R20, R20, 0x1, R131 ;  /* 0x0000000114147824 */ /* 0x000fc800078e0283 */
[----:B------:R0:W-:Y:S04]  /*2b70*/  STL [R1+0x108], R22 ;  /* 0x0001081601007387 */ /* 0x0001e80000100800 */
[----:B------:R-:W-:Y:S04]  /*2b80*/  STL [R1+0x10c], R14 ;  /* 0x00010c0e01007387 */ /* 0x000fe80000100800 */
[----:B------:R-:W-:Y:S04]  /*2b90*/  STL [R1+0x110], R21 ;  /* 0x0001101501007387 */ /* 0x000fe80000100800 */
[----:B------:R1:W-:Y:S01]  /*2ba0*/  STL [R1+0x114], R20 ;  /* 0x0001141401007387 */ /* 0x0003e20000100800 */
[----:B0-----:R-:W-:-:S02]  /*2bb0*/  IMAD.IADD R22, R19, 0x1, R249 ;  /* 0x0000000113167824 */ /* 0x001fc400078e02f9 */
[----:B-1----:R-:W-:Y:S02]  /*2bc0*/  IMAD.IADD R20, R251, 0x1, R19 ;  /* 0x00000001fb147824 */ /* 0x002fe400078e0213 */
[----:B------:R-:W-:-:S06]  /*2bd0*/  IMAD.IADD R21, R19, 0x1, R247 ;  /* 0x0000000113157824 */ /* 0x000fcc00078e02f7 */
[----:B------:R0:W-:Y:S02]  /*2be0*/  STL [R1+0x118], R20 ;  /* 0x0001181401007387 */ /* 0x0001e40000100800 */
[----:B0-----:R-:W-:Y:S02]  /*2bf0*/  IMAD.IADD R20, R19, 0x1, R245 ;  /* 0x0000000113147824 */ /* 0x001fe400078e02f5 */
[----:B------:R0:W-:Y:S04]  /*2c00*/  STL [R1+0x11c], R22 ;  /* 0x00011c1601007387 */ /* 0x0001e80000100800 */
        /* <DEDUP_REMOVED lines=58> */
[----:B------:R-:W-:Y:S01]  /*2fb0*/  @P4 LOP3.LUT R85, R85, 0x200000, RZ, 0xfc, !PT ;  /* 0x0020000055554812 */ /* 0x000fe200078efcff */
[----:B0-----:R-:W-:-:S02]  /*2fc0*/  IMAD.IADD R22, R8, 0x1, R185 ;  /* 0x0000000108167824 */ /* 0x001fc400078e02b9 */
[----:B-1----:R-:W-:Y:S01]  /*2fd0*/  IMAD.IADD R20, R187, 0x1, R8 ;  /* 0x00000001bb147824 */ /* 0x002fe200078e0208 */
[----:B------:R-:W-:Y:S01]  /*2fe0*/  ISETP.LT.AND P4, PT, R50, c[0x0][0x164], !P0 ;  /* 0x0000590032007a0c */ /* 0x000fe20004781270 */
[----:B------:R-:W-:-:S06]  /*2ff0*/  IMAD.IADD R21, R8, 0x1, R183 ;  /* 0x0000000108157824 */ /* 0x000fcc00078e02b7 */
[----:B------:R0:W-:Y:S01]  /*3000*/  STL [R1+0x198], R20 ;  /* 0x0001981401007387 */ /* 0x0001e20000100800 */
[----:B------:R-:W-:Y:S01]  /*3010*/  LOP3.LUT R85, R85, 0xfdffffff, RZ, 0xc0, !PT ;  /* 0xfdffffff55557812 */ /* 0x000fe200078ec0ff */
[----:B0-----:R-:W-:Y:S02]  /*3020*/  IMAD.IADD R20, R8, 0x1, R181 ;  /* 0x0000000108147824 */ /* 0x001fe400078e02b5 */
[----:B------:R0:W-:Y:S04]  /*3030*/  STL [R1+0x19c], R22 ;  /* 0x00019c1601007387 */ /* 0x0001e80000100800 */
[----:B------:R1:W-:Y:S01]  /*3040*/  STL [R1+0x1a0], R21 ;  /* 0x0001a01501007387 */ /* 0x0003e20000100800 */
[----:B------:R-:W-:-:S03]  /*3050*/  @P4 LOP3.LUT R85, R85, 0x2000000, RZ, 0xfc, !PT ;  /* 0x0200000055554812 */ /* 0x000fc600078efcff */
[----:B------:R3:W-:Y:S01]  /*3060*/  STL [R1+0x1a4], R20 ;  /* 0x0001a41401007387 */ /* 0x0007e20000100800 */
[----:B0-----:R-:W-:Y:S01]  /*3070*/  IMAD.IADD R22, R179, 0x1, R0 ;  /* 0x00000001b3167824 */ /* 0x001fe200078e0200 */
[----:B------:R-:W-:Y:S01]  /*3080*/  ISETP.LT.AND P4, PT, R49, c[0x0][0x164], !P0 ;  /* 0x0000590031007a0c */ /* 0x000fe20004781270 */
[C---:B-1----:R-:W-:Y:S02]  /*3090*/  IMAD.IADD R21, R0.reuse, 0x1, R175 ;  /* 0x0000000100157824 */ /* 0x042fe400078e02af */
[C---:B---3--:R-:W-:Y:S02]  /*30a0*/  IMAD.IADD R20, R0.reuse, 0x1, R177 ;  /* 0x0000000100147824 */ /* 0x048fe400078e02b1 */
[----:B------:R-:W-:Y:S02]  /*30b0*/  IMAD.IADD R0, R0, 0x1, R173 ;  /* 0x0000000100007824 */ /* 0x000fe400078e02ad */
[----:B------:R-:W-:Y:S02]  /*30c0*/  IMAD.IADD R2, R129, 0x1, R40 ;  /* 0x0000000181027824 */ /* 0x000fe400078e0228 */
[----:B------:R-:W-:Y:S01]  /*30d0*/  IMAD.IADD R3, R40, 0x1, R127 ;  /* 0x0000000128037824 */ /* 0x000fe200078e027f */
[----:B------:R-:W-:Y:S01]  /*30e0*/  STL [R1+0x1a8], R22 ;  /* 0x0001a81601007387 */ /* 0x000fe20000100800 */
[----:B------:R-:W-:-:S03]  /*30f0*/  IMAD.IADD R4, R125, 0x1, R39 ;  /* 0x000000017d047824 */ /* 0x000fc600078e0227 */
[----:B------:R0:W-:Y:S01]  /*3100*/  STL [R1+0x1ac], R20 ;  /* 0x0001ac1401007387 */ /* 0x0001e20000100800 */
[----:B------:R-:W-:-:S03]  /*3110*/  LOP3.LUT R85, R85, 0xdfffffff, RZ, 0xc0, !PT ;  /* 0xdfffffff55557812 */ /* 0x000fc600078ec0ff */
[----:B------:R-:W-:Y:S01]  /*3120*/  STL [R1+0x1b0], R21 ;  /* 0x0001b01501007387 */ /* 0x000fe20000100800 */
[----:B------:R-:W-:-:S03]  /*3130*/  IMAD.IADD R5, R39, 0x1, R123 ;  /* 0x0000000127057824 */ /* 0x000fc600078e027b */
[----:B------:R1:W-:Y:S01]  /*3140*/  STL [R1+0x1b4], R0 ;  /* 0x0001b40001007387 */ /* 0x0003e20000100800 */
[----:B0-----:R-:W-:Y:S02]  /*3150*/  SHF.L.U64.HI R20, R128, 0x2, R2 ;  /* 0x0000000280147819 */ /* 0x001fe40000010202 */
[----:B------:R-:W-:Y:S01]  /*3160*/  SHF.L.U64.HI R2, R126, 0x2, R3 ;  /* 0x000000027e027819 */ /* 0x000fe20000010203 */
[----:B------:R-:W-:Y:S01]  /*3170*/  IMAD.IADD R6, R121, 0x1, R38 ;  /* 0x0000000179067824 */ /* 0x000fe200078e0226 */
[----:B------:R-:W-:Y:S02]  /*3180*/  @P4 LOP3.LUT R85, R85, 0x20000000, RZ, 0xfc, !PT ;  /* 0x2000000055554812 */ /* 0x000fe400078efcff */
[----:B-1----:R-:W-:Y:S01]  /*3190*/  SHF.L.U64.HI R0, R124, 0x2, R4 ;  /* 0x000000027c007819 */ /* 0x002fe20000010204 */
[----:B------:R-:W-:Y:S01]  /*31a0*/  IMAD.IADD R7, R38, 0x1, R119 ;  /* 0x0000000126077824 */ /* 0x000fe200078e0277 */
[----:B------:R-:W-:Y:S01]  /*31b0*/  ISETP.LT.AND P4, PT, R48, c[0x0][0x164], !P0 ;  /* 0x0000590030007a0c */ /* 0x000fe20004781270 */
[----:B------:R-:W-:Y:S01]  /*31c0*/  STL [R1+0x2b8], R20 ;  /* 0x0002b81401007387 */ /* 0x000fe20000100800 */
[----:B------:R-:W-:-:S03]  /*31d0*/  SHF.L.U64.HI R3, R122, 0x2, R5 ;  /* 0x000000027a037819 */ /* 0x000fc60000010205 */
[----:B------:R0:W-:Y:S01]  /*31e0*/  STL [R1+0x2bc], R2 ;  /* 0x0002bc0201007387 */ /* 0x0001e20000100800 */
[----:B------:R-:W-:-:S03]  /*31f0*/  IMAD.IADD R12, R117, 0x1, R37 ;  /* 0x00000001750c7824 */ /* 0x000fc600078e0225 */
[----:B------:R1:W-:Y:S01]  /*3200*/  STL [R1+0x2c0], R0 ;  /* 0x0002c00001007387 */ /* 0x0003e20000100800 */
[----:B------:R-:W-:Y:S01]  /*3210*/  IMAD.IADD R37, R37, 0x1, R115 ;  /* 0x0000000125257824 */ /* 0x000fe200078e0273 */
[----:B0-----:R-:W-:Y:S02]  /*3220*/  SHF.L.U64.HI R2, R120, 0x2, R6 ;  /* 0x0000000278027819 */ /* 0x001fe40000010206 */
[----:B-1----:R-:W-:Y:S01]  /*3230*/  SHF.L.U64.HI R0, R118, 0x2, R7 ;  /* 0x0000000276007819 */ /* 0x002fe20000010207 */
[----:B------:R-:W-:Y:S01]  /*3240*/  IMAD.IADD R13, R113, 0x1, R36 ;  /* 0x00000001710d7824 */ /* 0x000fe200078e0224 */
[----:B------:R-:W-:Y:S01]  /*3250*/  LOP3.LUT R86, R86, 0xfffffffd, RZ, 0xc0, !PT ;  /* 0xfffffffd56567812 */ /* 0x000fe200078ec0ff */
[----:B------:R0:W-:Y:S03]  /*3260*/  STL [R1+0x2c4], R3 ;  /* 0x0002c40301007387 */ /* 0x0001e60000100800 */
[----:B------:R-:W-:Y:S01]  /*3270*/  @P4 LOP3.LUT R86, R86, 0x2, RZ, 0xfc, !PT ;  /* 0x0000000256564812 */ /* 0x000fe200078efcff */
[----:B------:R1:W-:Y:S01]  /*3280*/  STL [R1+0x2c8], R2 ;  /* 0x0002c80201007387 */ /* 0x0003e20000100800 */
[----:B------:R-:W-:-:S03]  /*3290*/  ISETP.LT.AND P4, PT, R47, c[0x0][0x164], !P0 ;  /* 0x000059002f007a0c */ /* 0x000fc60004781270 */
[----:B------:R3:W-:Y:S01]  /*32a0*/  STL [R1+0x2cc], R0 ;  /* 0x0002cc0001007387 */ /* 0x0007e20000100800 */
[----:B0-----:R-:W-:Y:S01]  /*32b0*/  SHF.L.U64.HI R3, R116, 0x2, R12 ;  /* 0x0000000274037819 */ /* 0x001fe2000001020c */
[----:B------:R-:W-:Y:S01]  /*32c0*/  IMAD.IADD R36, R36, 0x1, R111 ;  /* 0x0000000124247824 */ /* 0x000fe200078e026f */
[----:B-1----:R-:W-:Y:S01]  /*32d0*/  SHF.L.U64.HI R2, R114, 0x2, R37 ;  /* 0x0000000272027819 */ /* 0x002fe20000010225 */
[----:B------:R-:W-:Y:S01]  /*32e0*/  IMAD.IADD R14, R109, 0x1, R35 ;  /* 0x000000016d0e7824 */ /* 0x000fe200078e0223 */
[----:B---3--:R-:W-:Y:S01]  /*32f0*/  SHF.L.U64.HI R0, R112, 0x2, R13 ;  /* 0x0000000270007819 */ /* 0x008fe2000001020d */
[----:B------:R-:W-:-:S03]  /*3300*/  IMAD.IADD R35, R35, 0x1, R107 ;  /* 0x0000000123237824 */ /* 0x000fc600078e026b */
[----:B------:R0:W-:Y:S01]  /*3310*/  STL [R1+0x2d0], R3 ;  /* 0x0002d00301007387 */ /* 0x0001e20000100800 */
[----:B------:R-:W-:-:S03]  /*3320*/  LOP3.LUT R86, R86, 0xffffffdf, RZ, 0xc0, !PT ;  /* 0xffffffdf56567812 */ /* 0x000fc600078ec0ff */
[----:B------:R1:W-:Y:S01]  /*3330*/  STL [R1+0x2d4], R2 ;  /* 0x0002d40201007387 */ /* 0x0003e20000100800 */
[----:B------:R-:W-:-:S03]  /*3340*/  IMAD.IADD R19, R105, 0x1, R34 ;  /* 0x0000000169137824 */ /* 0x000fc600078e0222 */
[----:B------:R3:W-:Y:S01]  /*3350*/  STL [R1+0x2d8], R0 ;  /* 0x0002d80001007387 */ /* 0x0007e20000100800 */
[----:B0-----:R-:W-:Y:S02]  /*3360*/  SHF.L.U64.HI R3, R110, 0x2, R36 ;  /* 0x000000026e037819 */ /* 0x001fe40000010224 */
[----:B-1----:R-:W-:Y:S01]  /*3370*/  SHF.L.U64.HI R2, R108, 0x2, R14 ;  /* 0x000000026c027819 */ /* 0x002fe2000001020e */
[----:B------:R-:W-:Y:S01]  /*3380*/  IMAD.IADD R34, R34, 0x1, R103 ;  /* 0x0000000122227824 */ /* 0x000fe200078e0267 */
[----:B---3--:R-:W-:Y:S01]  /*3390*/  SHF.L.U64.HI R0, R106, 0x2, R35 ;  /* 0x000000026a007819 */ /* 0x008fe20000010223 */
[----:B------:R-:W-:Y:S01]  /*33a0*/  IMAD.IADD R18, R101, 0x1, R33 ;  /* 0x0000000165127824 */ /* 0x000fe200078e0221 */
[----:B------:R-:W-:Y:S02]  /*33b0*/  @P4 LOP3.LUT R86, R86, 0x20, RZ, 0xfc, !PT ;  /* 0x0000002056564812 */ /* 0x000fe400078efcff */
[----:B------:R-:W-:Y:S01]  /*33c0*/  ISETP.LT.AND P4, PT, R46, c[0x0][0x164], !P0 ;  /* 0x000059002e007a0c */ /* 0x000fe20004781270 */
[----:B------:R0:W-:Y:S04]  /*33d0*/  STL [R1+0x2dc], R3 ;  /* 0x0002dc0301007387 */ /* 0x0001e80000100800 */
        /* <DEDUP_REMOVED lines=8> */
[----:B------:R-:W-:Y:S02]  /*3460*/  LOP3.LUT R86, R86, 0xfffffdff, RZ, 0xc0, !PT ;  /* 0xfffffdff56567812 */ /* 0x000fe400078ec0ff */
[----:B------:R0:W-:Y:S02]  /*3470*/  STL [R1+0x2e8], R3 ;  /* 0x0002e80301007387 */ /* 0x0001e40000100800 */
[----:B------:R-:W-:-:S02]  /*3480*/  @P4 LOP3.LUT R86, R86, 0x200, RZ, 0xfc, !PT ;  /* 0x0000020056564812 */ /* 0x000fc400078efcff */
        /* <DEDUP_REMOVED lines=12> */
[----:B------:R-:W-:-:S03]  /*3550*/  @P4 LOP3.LUT R86, R86, 0x2000, RZ, 0xfc, !PT ;  /* 0x0000200056564812 */ /* 0x000fc600078efcff */
[----:B------:R3:W-:Y:S01]  /*3560*/  STL [R1+0x2fc], R0 ;  /* 0x0002fc0001007387 */ /* 0x0007e20000100800 */
[----:B0-----:R-:W-:Y:S01]  /*3570*/  SHF.L.U64.HI R3, R82, 0x2, R16 ;  /* 0x0000000252037819 */ /* 0x001fe20000010210 */
[----:B------:R-:W-:Y:S01]  /*3580*/  IMAD.IADD R30, R30, 0x1, R77 ;  /* 0x000000011e1e7824 */ /* 0x000fe200078e024d */
[----:B-1----:R-:W-:Y:S01]  /*3590*/  SHF.L.U64.HI R2, R80, 0x2, R31 ;  /* 0x0000000250027819 */ /* 0x002fe2000001021f */
[----:B------:R-:W-:Y:S01]  /*35a0*/  IMAD.IADD R11, R75, 0x1, R29 ;  /* 0x000000014b0b7824 */ /* 0x000fe200078e021d */
[----:B---3--:R-:W-:Y:S01]  /*35b0*/  SHF.L.U64.HI R0, R78, 0x2, R15 ;  /* 0x000000024e007819 */ /* 0x008fe2000001020f */
[----:B------:R-:W-:Y:S01]  /*35c0*/  IMAD.IADD R29, R29, 0x1, R73 ;  /* 0x000000011d1d7824 */ /* 0x000fe200078e0249 */
[----:B------:R-:W-:Y:S02]  /*35d0*/  ISETP.LT.AND P4, PT, R44, c[0x0][0x164], !P0 ;  /* 0x000059002c007a0c */ /* 0x000fe40004781270 */
[----:B------:R0:W-:Y:S04]  /*35e0*/  STL [R1+0x300], R3 ;  /* 0x0003000301007387 */ /* 0x0001e80000100800 */
[----:B------:R1:W-:Y:S01]  /*35f0*/  STL [R1+0x304], R2 ;  /* 0x0003040201007387 */ /* 0x0003e20000100800 */
[----:B------:R-:W-:-:S03]  /*3600*/  LOP3.LUT R86, R86, 0xfffdffff, RZ, 0xc0, !PT ;  /* 0xfffdffff56567812 */ /* 0x000fc600078ec0ff */
[----:B------:R3:W-:Y:S01]  /*3610*/  STL [R1+0x308], R0 ;  /* 0x0003080001007387 */ /* 0x0007e20000100800 */
[----:B0-----:R-:W-:Y:S01]  /*3620*/  SHF.L.U64.HI R3, R76, 0x2, R30 ;  /* 0x000000024c037819 */ /* 0x001fe2000001021e */
[----:B------:R-:W-:Y:S01]  /*3630*/  IMAD.IADD R10, R71, 0x1, R28 ;  /* 0x00000001470a7824 */ /* 0x000fe200078e021c */
[----:B-1----:R-:W-:Y:S01]  /*3640*/  SHF.L.U64.HI R2, R74, 0x2, R11 ;  /* 0x000000024a027819 */ /* 0x002fe2000001020b */
[----:B------:R-:W-:Y:S01]  /*3650*/  IMAD.IADD R28, R28, 0x1, R69 ;  /* 0x000000011c1c7824 */ /* 0x000fe200078e0245 */
[----:B---3--:R-:W-:Y:S01]  /*3660*/  SHF.L.U64.HI R0, R72, 0x2, R29 ;  /* 0x0000000248007819 */ /* 0x008fe2000001021d */
[----:B------:R-:W-:Y:S01]  /*3670*/  IMAD.IADD R9, R63, 0x1, R27 ;  /* 0x000000013f097824 */ /* 0x000fe200078e021b */
[----:B------:R-:W-:Y:S02]  /*3680*/  @P4 LOP3.LUT R86, R86, 0x20000, RZ, 0xfc, !PT ;  /* 0x0002000056564812 */ /* 0x000fe400078efcff */
[----:B------:R0:W-:Y:S01]  /*3690*/  STL [R1+0x30c], R3 ;  /* 0x00030c0301007387 */ /* 0x0001e20000100800 */
[----:B------:R-:W-:-:S03]  /*36a0*/  ISETP.LT.AND P4, PT, R43, c[0x0][0x164], !P0 ;  /* 0x000059002b007a0c */ /* 0x000fc60004781270 */
        /* <DEDUP_REMOVED lines=9> */
[----:B------:R0:W-:Y:S04]  /*3740*/  STL [R1+0x318], R3 ;  /* 0x0003180301007387 */ /* 0x0001e80000100800 */
[----:B------:R1:W-:Y:S01]  /*3750*/  STL [R1+0x31c], R2 ;  /* 0x00031c0201007387 */ /* 0x0003e20000100800 */
[----:B------:R-:W-:-:S03]  /*3760*/  @P4 LOP3.LUT R86, R86, 0x200000, RZ, 0xfc, !PT ;  /* 0x0020000056564812 */ /* 0x000fc600078efcff */
[----:B------:R3:W-:Y:S01]  /*3770*/  STL [R1+0x320], R0 ;  /* 0x0003200001007387 */ /* 0x0007e20000100800 */
[----:B0-----:R-:W-:Y:S02]  /*3780*/  SHF.L.U64.HI R3, R60, 0x2, R27 ;  /* 0x000000023c037819 */ /* 0x001fe4000001021b */
[----:B-1----:R-:W-:Y:S02]  /*3790*/  SHF.L.U64.HI R2, R58, 0x2, R8 ;  /* 0x000000023a027819 */ /* 0x002fe40000010208 */
[----:B------:R-:W-:Y:S02]  /*37a0*/  ISETP.LT.AND P4, PT, R42, c[0x0][0x164], !P0 ;  /* 0x000059002a007a0c */ /* 0x000fe40004781270 */
[----:B---3--:R-:W-:Y:S02]  /*37b0*/  SHF.L.U64.HI R0, R56, 0x2, R26 ;  /* 0x0000000238007819 */ /* 0x008fe4000001021a */
[----:B------:R0:W-:Y:S01]  /*37c0*/  STL [R1+0x324], R3 ;  /* 0x0003240301007387 */ /* 0x0001e20000100800 */
[----:B------:R-:W-:-:S03]  /*37d0*/  LOP3.LUT R86, R86, 0xfdffffff, RZ, 0xc0, !PT ;  /* 0xfdffffff56567812 */ /* 0x000fc600078ec0ff */
[----:B------:R0:W-:Y:S04]  /*37e0*/  STL [R1+0x328], R2 ;  /* 0x0003280201007387 */ /* 0x0001e80000100800 */
[----:B------:R0:W-:Y:S01]  /*37f0*/  STL [R1+0x32c], R0 ;  /* 0x00032c0001007387 */ /* 0x0001e20000100800 */
[----:B------:R-:W-:Y:S02]  /*3800*/  @P4 LOP3.LUT R86, R86, 0x2000000, RZ, 0xfc, !PT ;  /* 0x0200000056564812 */ /* 0x000fe400078efcff */
[----:B------:R-:W-:Y:S02]  /*3810*/  ISETP.LT.AND P4, PT, R65, c[0x0][0x164], !P0 ;  /* 0x0000590041007a0c */ /* 0x000fe40004781270 */
[----:B------:R-:W-:Y:S02]  /*3820*/  ISETP.LT.AND P0, PT, R66, c[0x0][0x164], !P0 ;  /* 0x0000590042007a0c */ /* 0x000fe40004701270 */
[----:B------:R-:W-:Y:S01]  /*3830*/  LOP3.LUT R85, R85, 0xfffffffd, RZ, 0xc0, !PT ;  /* 0xfffffffd55557812 */ /* 0x000fe200078ec0ff */
[----:B------:R-:W-:-:S02]  /*3840*/  IMAD.IADD R91, R91, 0x1, R25 ;  /* 0x000000015b5b7824 */ /* 0x000fc400078e0219 */
[----:B--2---:R-:W-:Y:S01]  /*3850*/  IMAD.IADD R252, R25, 0x1, R55 ;  /* 0x0000000119fc7824 */ /* 0x004fe200078e0237 */
[----:B------:R-:W-:Y:S02]  /*3860*/  USEL UR16, UR4, URZ, UP1 ;  /* 0x0000003f04107287 */ /* 0x000fe40008800000 */
[----:B------:R-:W-:-:S04]  /*3870*/  USEL UR15, UR15, URZ, UP1 ;  /* 0x0000003f0f0f7287 */ /* 0x000fc80008800000 */
[----:B0-----:R-:W-:Y:S02]  /*3880*/  @P0 LOP3.LUT R85, R85, 0x2, RZ, 0xfc, !PT ;  /* 0x0000000255550812 */ /* 0x001fe400078efcff */
.L_x_269:
        /* <DEDUP_REMOVED lines=133> */
.L_x_263:
[----:B------:R-:W-:Y:S01]  /*40e0*/  USHF.R.U32.HI UR7, URZ, 0x5, UR8 ;  /* 0x000000053f077899 */ /* 0x000fe20008011608 */
[----:B------:R-:W-:Y:S01]  /*40f0*/  IMAD.U32 R78, RZ, RZ, UR22 ;  /* 0x00000016ff4e7e24 */ /* 0x000fe2000f8e00ff */
[----:B------:R-:W-:Y:S01]  /*4100*/  ULDC.64 UR4, c[0x0][0x178] ;  /* 0x00005e0000047ab9 */ /* 0x000fe20000000a00 */
[----:B------:R-:W-:Y:S01]  /*4110*/  LOP3.LUT R84, R84, 0xff7fffff, RZ, 0xc0, !PT ;  /* 0xff7fffff54547812 */ /* 0x000fe200078ec0ff */
[----:B------:R-:W-:Y:S01]  /*4120*/  UIMAD.WIDE.U32 UR20, UR7, UR4, URZ ;  /* 0x00000004071472a5 */ /* 0x000fe2000f8e003f */
[----:B------:R-:W-:Y:S01]  /*4130*/  IMAD.U32 R67, RZ, RZ, UR11 ;  /* 0x0000000bff437e24 */ /* 0x000fe2000f8e00ff */
[----:B------:R-:W-:Y:S01]  /*4140*/  ULOP3.LUT UR6, UR8, 0x1f, URZ, 0xc0, !UPT ;  /* 0x0000001f08067892 */ /* 0x000fe2000f8ec03f */
[----:B------:R-:W-:Y:S01]  /*4150*/  @P6 LOP3.LUT R84, R84, 0x800000, RZ, 0xfc, !PT ;  /* 0x0080000054546812 */ /* 0x000fe200078efcff */
[----:B------:R-:W-:Y:S01]  /*4160*/  UIMAD UR9, UR7, UR5, UR21 ;  /* 0x00000005070972a4 */ /* 0x000fe2000f8e0215 */
[----:B------:R-:W-:Y:S01]  /*4170*/  IMAD.U32 R72, RZ, RZ, UR12 ;  /* 0x0000000cff487e24 */ /* 0x000fe2000f8e00ff */
[----:B------:R-:W-:Y:S01]  /*4180*/  LOP3.LUT R87, R87, 0xf7ffffff, RZ, 0xc0, !PT ;  /* 0xf7ffffff57577812 */ /* 0x000fe200078ec0ff */
[----:B------:R-:W-:Y:S01]  /*4190*/  ULDC.64 UR4, c[0x0][0x190] ;  /* 0x0000640000047ab9 */ /* 0x000fe20000000a00 */
[----:B------:R-:W-:Y:S01]  /*41a0*/  LOP3.LUT R79, R92, UR6, RZ, 0xfc, !PT ;  /* 0x000000065c4f7c12 */ /* 0x000fe2000f8efcff */
[----:B------:R-:W-:Y:S01]  /*41b0*/  UIMAD.WIDE.U32 UR24, UR7, UR4, URZ ;  /* 0x00000004071872a5 */ /* 0x000fe2000f8e003f */
[----:B------:R-:W-:Y:S01]  /*41c0*/  LOP3.LUT R73, R96, UR6, RZ, 0xfc, !PT ;  /* 0x0000000660497c12 */ /* 0x000fe2000f8efcff */
[----:B------:R-:W-:Y:S01]  /*41d0*/  IMAD.U32 R82, RZ, RZ, UR12 ;  /* 0x0000000cff527e24 */ /* 0x000fe2000f8e00ff */
[----:B------:R-:W-:Y:S01]  /*41e0*/  IADD3 R78, P6, P0, R78, UR20, R79 ;  /* 0x000000144e4e7c10 */ /* 0x000fe2000f8de04f */
[----:B------:R-:W-:Y:S01]  /*41f0*/  UIMAD UR5, UR7, UR5, UR25 ;  /* 0x00000005070572a4 */ /* 0x000fe2000f8e0219 */
[----:B------:R-:W-:Y:S01]  /*4200*/  IMAD.U32 R80, RZ, RZ, UR22 ;  /* 0x00000016ff507e24 */ /* 0x000fe2000f8e00ff */
[----:B------:R-:W-:Y:S01]  /*4210*/  LOP3.LUT R81, R94, UR6, RZ, 0xfc, !PT ;  /* 0x000000065e517c12 */ /* 0x000fe2000f8efcff */
[----:B------:R-:W-:Y:S01]  /*4220*/  UIADD3 UR8, UR8, 0x1, URZ ;  /* 0x0000000108087890 */ /* 0x000fe2000fffe03f */
[----:B------:R-:W-:Y:S01]  /*4230*/  IADD3.X R79, R67, UR9, R93, P6, P0 ;  /* 0x00000009434f7c10 */ /* 0x000fe2000b7e045d */
[----:B------:R-:W-:Y:S01]  /*4240*/  IMAD.U32 R67, RZ, RZ, UR13 ;  /* 0x0000000dff437e24 */ /* 0x000fe2000f8e00ff */
[----:B------:R-:W-:Y:S01]  /*4250*/  IADD3 R72, P6, P0, R72, UR24, R73 ;  /* 0x0000001848487c10 */ /* 0x000fe2000f8de049 */
[----:B------:R-:W-:Y:S01]  /*4260*/  ULDC UR4, c[0x0][0x168] ;  /* 0x00005a0000047ab9 */ /* 0x000fe20000000800 */
[----:B------:R-:W-:Y:S01]  /*4270*/  @P1 LOP3.LUT R87, R87, 0x8000000, RZ, 0xfc, !PT ;  /* 0x0800000057571812 */ /* 0x000fe200078efcff */
[----:B------:R-:W-:Y:S01]  /*4280*/  UISETP.GE.AND UP0, UPT, UR8, UR4, UPT ;  /* 0x000000040800728c */ /* 0x000fe2000bf06270 */
[----:B------:R-:W-:Y:S02]  /*4290*/  IADD3.X R73, R67, UR5, R97, P6, P0 ;  /* 0x0000000543497c10 */ /* 0x000fe4000b7e0461 */
[----:B------:R-:W2:Y:S01]  /*42a0*/  @P5 LDG.E.S8.SYS R74, [R78] ;  /* 0x000000004e4a5381 */ /* 0x000ea200001ee300 */
[----:B------:R-:W-:Y:S02]  /*42b0*/  LEA R68, P0, R66, RZ, 0x5 ;  /* 0x000000ff42447211 */ /* 0x000fe400078028ff */
[----:B------:R-:W-:Y:S02]  /*42c0*/  LOP3.LUT R87, R87, 0xefffffff, RZ, 0xc0, !PT ;  /* 0xefffffff57577812 */ /* 0x000fe400078ec0ff */
[----:B------:R-:W-:Y:S01]  /*42d0*/  LOP3.LUT R83, R68, UR6, RZ, 0xfc, !PT ;  /* 0x0000000644537c12 */ /* 0x000fe2000f8efcff */
[----:B------:R0:W3:Y:S01]  /*42e0*/  @P3 LDG.E.S8.SYS R71, [R72] ;  /* 0x0000000048473381 */ /* 0x0000e200001ee300 */
[----:B------:R-:W-:Y:S02]  /*42f0*/  LEA.HI.X.SX32 R69, R66, RZ, 0x5, P0 ;  /* 0x000000ff42457211 */ /* 0x000fe400000f2eff */
[----:B------:R-:W-:Y:S01]  /*4300*/  IADD3 R82, P6, P0, R82, UR24, R83 ;  /* 0x0000001852527c10 */ /* 0x000fe2000f8de053 */
[----:B------:R-:W4:Y:S01]  /*4310*/  @P1 LDG.E.S8.SYS R68, [R78] ;  /* 0x000000004e441381 */ /* 0x000f2200001ee300 */
[----:B------:R-:W-:Y:S02]  /*4320*/  @P2 LOP3.LUT R87, R87, 0x10000000, RZ, 0xfc, !PT ;  /* 0x1000000057572812 */ /* 0x000fe400078efcff */
[----:B------:R-:W-:Y:S01]  /*4330*/  IADD3.X R83, R67, UR5, R69, P6, P0 ;  /* 0x0000000543537c10 */ /* 0x000fe2000b7e0445 */
[----:B------:R-:W-:Y:S01]  /*4340*/  IMAD.U32 R67, RZ, RZ, UR11 ;  /* 0x0000000bff437e24 */ /* 0x000fe2000f8e00ff */
[----:B------:R0:W5:Y:S01]  /*4350*/  @P2 LDG.E.S8.SYS R69, [R72] ;  /* 0x0000000048452381 */ /* 0x00016200001ee300 */
[----:B------:R-:W-:Y:S02]  /*4360*/  IADD3 R80, P6, P0, R80, UR20, R81 ;  /* 0x0000001450507c10 */ /* 0x000fe4000f8de051 */
[----:B------:R-:W-:Y:S02]  /*4370*/  LOP3.LUT R87, R87, 0xdfffffff, RZ, 0xc0, !PT ;  /* 0xdfffffff57577812 */ /* 0x000fe400078ec0ff */
[----:B------:R-:W-:Y:S02]  /*4380*/  IADD3.X R81, R67, UR9, R95, P6, P0 ;  /* 0x0000000943517c10 */ /* 0x000fe4000b7e045f */
[----:B------:R0:W4:Y:S01]  /*4390*/  @P1 LDG.E.S8.SYS R67, [R72] ;  /* 0x0000000048431381 */ /* 0x00012200001ee300 */
[C---:B------:R-:W-:Y:S02]  /*43a0*/  LOP3.LUT P6, RZ, R84.reuse, 0x800000, RZ, 0xc0, !PT ;  /* 0x0080000054ff7812 */ /* 0x040fe400078cc0ff */
[----:B------:R-:W-:Y:S02]  /*43b0*/  LOP3.LUT P0, RZ, R85, 0x20, RZ, 0xc0, !PT ;  /* 0x0000002055ff7812 */ /* 0x000fe4000780c0ff */
[----:B------:R-:W-:Y:S01]  /*43c0*/  @P3 LOP3.LUT R87, R87, 0x20000000, RZ, 0xfc, !PT ;  /* 0x2000000057573812 */ /* 0x000fe200078efcff */
[----:B------:R-:W5:Y:S01]  /*43d0*/  @P2 LDG.E.S8.SYS R70, [R80] ;  /* 0x0000000050462381 */ /* 0x000f6200001ee300 */
[----:B------:R-:W-:Y:S02]  /*43e0*/  LOP3.LUT R84, R84, 0xffbfffff, RZ, 0xc0, !PT ;  /* 0xffbfffff54547812 */ /* 0x000fe400078ec0ff */
[----:B------:R-:W-:Y:S01]  /*43f0*/  LOP3.LUT R87, R87, 0xbfffffff, RZ, 0xc0, !PT ;  /* 0xbfffffff57577812 */ /* 0x000fe200078ec0ff */
[----:B0-----:R0:W2:Y:S03]  /*4400*/  @P4 LDG.E.S8.SYS R72, [R72] ;  /* 0x0000000048484381 */ /* 0x0010a600001ee300 */
[----:B------:R-:W-:Y:S01]  /*4410*/  @P4 LOP3.LUT R87, R87, 0x40000000, RZ, 0xfc, !PT ;  /* 0x4000000057574812 */ /* 0x000fe200078efcff */
[----:B------:R-:W2:Y:S01]  /*4420*/  @P6 LDG.E.S8.SYS R76, [R80] ;  /* 0x00000000504c6381 */ /* 0x000ea200001ee300 */
[----:B------:R-:W-:Y:S02]  /*4430*/  @P0 LOP3.LUT R84, R84, 0x400000, RZ, 0xfc, !PT ;  /* 0x0040000054540812 */ /* 0x000fe400078efcff */
[----:B------:R-:W-:Y:S01]  /*4440*/  LOP3.LUT P0, RZ, R85, 0x1, RZ, 0xc0, !PT ;  /* 0x0000000155ff7812 */ /* 0x000fe2000780c0ff */
[----:B------:R-:W2:Y:S01]  /*4450*/  @P6 LDG.E.S8.SYS R75, [R82] ;  /* 0x00000000524b6381 */ /* 0x000ea200001ee300 */
[----:B------:R-:W-:Y:S02]  /*4460*/  LOP3.LUT R84, R84, 0xfffffffe, RZ, 0xc0, !PT ;  /* 0xfffffffe54547812 */ /* 0x000fe400078ec0ff */
[----:B------:R-:W-:Y:S01]  /*4470*/  LOP3.LUT R87, R87, 0x7fffffff, RZ, 0xc0, !PT ;  /* 0x7fffffff57577812 */ /* 0x000fe200078ec0ff */
[----:B0-----:R-:W2:Y:S01]  /*4480*/  @P5 LDG.E.S8.SYS R73, [R82] ;  /* 0x0000000052495381 */ /* 0x001ea200001ee300 */
[----:B------:R-:W-:Y:S02]  /*4490*/  @P6 LOP3.LUT R84, R84, 0x1, RZ, 0xfc, !PT ;  /* 0x0000000154546812 */ /* 0x000fe400078efcff */
[----:B------:R-:W-:Y:S01]  /*44a0*/  @P5 LOP3.LUT R87, R87, 0x80000000, RZ, 0xfc, !PT ;  /* 0x8000000057575812 */ /* 0x000fe200078efcff */
[----:B----4-:R-:W-:Y:S01]  /*44b0*/  @P1 IMAD R0, R67, R68, R0 ;  /* 0x0000004443001224 */ /* 0x010fe200078e0200 */
[----:B------:R-:W-:Y:S01]  /*44c0*/  LOP3.LUT P1, RZ, R85, 0x10, RZ, 0xc0, !PT ;  /* 0x0000001055ff7812 */ /* 0x000fe2000782c0ff */
[----:B------:R-:W3:Y:S04]  /*44d0*/  @P3 LDG.E.S8.SYS R67, [R80+0x20] ;  /* 0x0000200050433381 */ /* 0x000ee800001ee300 */
[----:B------:R-:W2:Y:S01]  /*44e0*/  @P4 LDG.E.S8.SYS R68, [R80+0x40] ;  /* 0x0000400050444381 */ /* 0x000ea200001ee300 */
[----:B-----5:R-:W-:Y:S01]  /*44f0*/  @P2 IMAD R17, R69, R70, R17 ;  /* 0x0000004645112224 */ /* 0x020fe200078e0211 */
[----:B------:R-:W-:Y:S02]  /*4500*/  LOP3.LUT P2, RZ, R85, 0x200, RZ, 0xc0, !PT ;  /* 0x0000020055ff7812 */ /* 0x000fe4000784c0ff */
[----:B------:R-:W4:Y:S04]  /*4510*/  @P0 LDG.E.S8.SYS R70, [R80+0x20] ;  /* 0x0000200050460381 */ /* 0x000f2800001ee300 */
[----:B------:R-:W4:Y:S01]  /*4520*/  @P0 LDG.E.S8.SYS R69, [R82] ;  /* 0x0000000052450381 */ /* 0x000f2200001ee300 */
[----:B---3--:R-:W-:Y:S01]  /*4530*/  @P3 IMAD R33, R71, R67, R33 ;  /* 0x0000004347213224 */ /* 0x008fe200078e0221 */
[C---:B------:R-:W-:Y:S01]  /*4540*/  LOP3.LUT P3, RZ, R85.reuse, 0x8, RZ, 0xc0, !PT ;  /* 0x0000000855ff7812 */ /* 0x040fe2000786c0ff */
[----:B--2---:R-:W-:Y:S01]  /*4550*/  @P4 IMAD R49, R72, R68, R49 ;  /* 0x0000004448314224 */ /* 0x004fe200078e0231 */
[----:B------:R-:W-:Y:S01]  /*4560*/  LOP3.LUT P4, RZ, R85, 0x100, RZ, 0xc0, !PT ;  /* 0x0000010055ff7812 */ /* 0x000fe2000788c0ff */
[----:B------:R-:W-:Y:S01]  /*4570*/  @P5 IMAD R2, R73, R74, R2 ;  /* 0x0000004a49025224 */ /* 0x000fe200078e0202 */
[----:B------:R-:W-:Y:S01]  /*4580*/  LOP3.LUT P5, RZ, R85, 0x4, RZ, 0xc0, !PT ;  /* 0x0000000455ff7812 */ /* 0x000fe200078ac0ff */
[----:B------:R-:W-:Y:S01]  /*4590*/  @P6 IMAD R18, R75, R76, R18 ;  /* 0x0000004c4b126224 */ /* 0x000fe200078e0212 */
[----:B------:R-:W-:Y:S01]  /*45a0*/  LOP3.LUT P6, RZ, R85, 0x2, RZ, 0xc0, !PT ;  /* 0x0000000255ff7812 */ /* 0x000fe200078cc0ff */
[----:B------:R-:W2:Y:S01]  /*45b0*/  @P1 LDG.E.S8.SYS R76, [R80+0x20] ;  /* 0x00002000504c1381 */ /* 0x000ea200001ee300 */
[----:B----4-:R-:W-:Y:S01]  /*45c0*/  @P0 IMAD R34, R69, R70, R34 ;  /* 0x0000004645220224 */ /* 0x010fe200078e0222 */
[C---:B------:R-:W-:Y:S03]  /*45d0*/  LOP3.LUT P0, RZ, R84.reuse, 0x400000, RZ, 0xc0, !PT ;  /* 0x0040000054ff7812 */ /* 0x040fe6000780c0ff */
[----:B------:R-:W3:Y:S01]  /*45e0*/  @P3 LDG.E.S8.SYS R74, [R80] ;  /* 0x00000000504a3381 */ /* 0x000ee200001ee300 */
[----:B------:R-:W-:Y:S03]  /*45f0*/  LOP3.LUT R84, R84, 0xffefffff, RZ, 0xc0, !PT ;  /* 0xffefffff54547812 */ /* 0x000fe600078ec0ff */
[----:B------:R-:W3:Y:S04]  /*4600*/  @P3 LDG.E.S8.SYS R73, [R82+0x20] ;  /* 0x0000200052493381 */ /* 0x000ee800001ee300 */
[----:B------:R-:W4:Y:S04]  /*4610*/  @P6 LDG.E.S8.SYS R68, [R80+0x40] ;  /* 0x0000400050446381 */ /* 0x000f2800001ee300 */
[----:B------:R-:W4:Y:S04]  /*4620*/  @P6 LDG.E.S8.SYS R67, [R82] ;  /* 0x0000000052436381 */ /* 0x000f2800001ee300 */
[----:B------:R-:W5:Y:S04]  /*4630*/  @P5 LDG.E.S8.SYS R72, [R78] ;  /* 0x000000004e485381 */ /* 0x000f6800001ee300 */
[----:B------:R-:W5:Y:S04]  /*4640*/  @P5 LDG.E.S8.SYS R71, [R82+0x20] ;  /* 0x0000200052475381 */ /* 0x000f6800001ee300 */
[----:B------:R-:W2:Y:S04]  /*4650*/  @P1 LDG.E.S8.SYS R75, [R82+0x20] ;  /* 0x00002000524b1381 */ /* 0x000ea800001ee300 */
[----:B------:R-:W2:Y:S04]  /*4660*/  @P0 LDG.E.S8.SYS R70, [R80+0x40] ;  /* 0x0000400050460381 */ /* 0x000ea800001ee300 */
[----:B------:R-:W2:Y:S01]  /*4670*/  @P0 LDG.E.S8.SYS R69, [R82+0x20] ;  /* 0x0000200052450381 */ /* 0x000ea200001ee300 */
[----:B----4-:R-:W-:Y:S01]  /*4680*/  @P6 IMAD R50, R67, R68, R50 ;  /* 0x0000004443326224 */ /* 0x010fe200078e0232 */
[----:B------:R-:W-:Y:S01]  /*4690*/  LOP3.LUT P6, RZ, R85, 0x800, RZ, 0xc0, !PT ;  /* 0x0000080055ff7812 */ /* 0x000fe200078cc0ff */
[----:B-----5:R-:W-:Y:S01]  /*46a0*/  @P5 IMAD R3, R71, R72, R3 ;  /* 0x0000004847035224 */ /* 0x020fe200078e0203 */
[----:B------:R-:W-:Y:S01]  /*46b0*/  LOP3.LUT P5, RZ, R85, 0x1000, RZ, 0xc0, !PT ;  /* 0x0000100055ff7812 */ /* 0x000fe200078ac0ff */
[----:B---3--:R-:W-:Y:S01]  /*46c0*/  @P3 IMAD R19, R73, R74, R19 ;  /* 0x0000004a49133224 */ /* 0x008fe200078e0213 */
[----:B------:R-:W-:Y:S01]  /*46d0*/  LOP3.LUT P3, RZ, R85, 0x2000, RZ, 0xc0, !PT ;  /* 0x0000200055ff7812 */ /* 0x000fe2000786c0ff */
[----:B------:R-:W3:Y:S07]  /*46e0*/  @P4 LDG.E.S8.SYS R74, [R80+0x20] ;  /* 0x00002000504a4381 */ /* 0x000eee00001ee300 */
[----:B------:R-:W-:Y:S01]  /*46f0*/  @P6 LOP3.LUT R84, R84, 0x100000, RZ, 0xfc, !PT ;  /* 0x0010000054546812 */ /* 0x000fe200078efcff */
[----:B--2---:R-:W-:Y:S01]  /*4700*/  @P1 IMAD R35, R75, R76, R35 ;  /* 0x0000004c4b231224 */ /* 0x004fe200078e0223 */
[C---:B------:R-:W-:Y:S01]  /*4710*/  LOP3.LUT P6, RZ, R85.reuse, 0x80, RZ, 0xc0, !PT ;  /* 0x0000008055ff7812 */ /* 0x040fe200078cc0ff */
[----:B------:R-:W3:Y:S01]  /*4720*/  @P4 LDG.E.S8.SYS R73, [R82+0x40] ;  /* 0x0000400052494381 */ /* 0x000ee200001ee300 */
[----:B------:R-:W-:Y:S02]  /*4730*/  LOP3.LUT R84, R84, 0xffdfffff, RZ, 0xc0, !PT ;  /* 0xffdfffff54547812 */ /* 0x000fe400078ec0ff */
[----:B------:R-:W-:Y:S01]  /*4740*/  LOP3.LUT P1, RZ, R85, 0x4000, RZ, 0xc0, !PT ;  /* 0x0000400055ff7812 */ /* 0x000fe2000782c0ff */
[----:B------:R-:W2:Y:S01]  /*4750*/  @P2 LDG.E.S8.SYS R76, [R80+0x40] ;  /* 0x00004000504c2381 */ /* 0x000ea200001ee300 */
[----:B------:R-:W-:Y:S01]  /*4760*/  @P5 LOP3.LUT R84, R84, 0x200000, RZ, 0xfc, !PT ;  /* 0x0020000054545812 */ /* 0x000fe200078efcff */
[----:B------:R-:W-:Y:S01]  /*4770*/  @P0 IMAD R51, R69, R70, R51 ;  /* 0x0000004645330224 */ /* 0x000fe200078e0233 */
[C---:B------:R-:W-:Y:S01]  /*4780*/  LOP3.LUT P5, RZ, R85.reuse, 0x40, RZ, 0xc0, !PT ;  /* 0x0000004055ff7812 */ /* 0x040fe200078ac0ff */
[----:B------:R-:W2:Y:S01]  /*4790*/  @P2 LDG.E.S8.SYS R75, [R82+0x40] ;  /* 0x00004000524b2381 */ /* 0x000ea200001ee300 */
[C---:B------:R-:W-:Y:S02]  /*47a0*/  LOP3.LUT P0, RZ, R85.reuse, 0x8000, RZ, 0xc0, !PT ;  /* 0x0000800055ff7812 */ /* 0x040fe4000780c0ff */
[----:B------:R-:W-:Y:S01]  /*47b0*/  LOP3.LUT R84, R84, 0xfff7ffff, RZ, 0xc0, !PT ;  /* 0xfff7ffff54547812 */ /* 0x000fe200078ec0ff */
[----:B------:R-:W4:Y:S04]  /*47c0*/  @P6 LDG.E.S8.SYS R72, [R80] ;  /* 0x0000000050486381 */ /* 0x000f2800001ee300 */
[----:B------:R-:W4:Y:S04]  /*47d0*/  @P6 LDG.E.S8.SYS R71, [R82+0x40] ;  /* 0x0000400052476381 */ /* 0x000f2800001ee300 */
[----:B------:R-:W5:Y:S01]  /*47e0*/  @P5 LDG.E.S8.SYS R68, [R78] ;  /* 0x000000004e445381 */ /* 0x000f6200001ee300 */
[----:B------:R-:W-:Y:S02]  /*47f0*/  @P0 LOP3.LUT R84, R84, 0x80000, RZ, 0xfc, !PT ;  /* 0x0008000054540812 */ /* 0x000fe400078efcff */
[----:B------:R-:W-:Y:S01]  /*4800*/  LOP3.LUT P0, RZ, R85, 0x400, RZ, 0xc0, !PT ;  /* 0x0000040055ff7812 */ /* 0x000fe2000780c0ff */
[----:B------:R-:W5:Y:S11]  /*4810*/  @P5 LDG.E.S8.SYS R67, [R82+0x40] ;  /* 0x0000400052435381 */ /* 0x000f7600001ee300 */
[----:B------:R-:W2:Y:S04]  /*4820*/  @P0 LDG.E.S8.SYS R70, [R78] ;  /* 0x000000004e460381 */ /* 0x000ea800001ee300 */
[----:B------:R-:W2:Y:S01]  /*4830*/  @P0 LDG.E.S8.SYS R69, [R82+0x60] ;  /* 0x0000600052450381 */ /* 0x000ea200001ee300 */
[----:B-----5:R-:W-:Y:S01]  /*4840*/  @P5 IMAD R4, R67, R68, R4 ;  /* 0x0000004443045224 */ /* 0x020fe200078e0204 */
[C---:B------:R-:W-:Y:S01]  /*4850*/  LOP3.LUT P5, RZ, R84.reuse, 0x200000, RZ, 0xc0, !PT ;  /* 0x0020000054ff7812 */ /* 0x040fe200078ac0ff */
[----:B----4-:R-:W-:Y:S01]  /*4860*/  @P6 IMAD R20, R71, R72, R20 ;  /* 0x0000004847146224 */ /* 0x010fe200078e0214 */
[C---:B------:R-:W-:Y:S01]  /*4870*/  LOP3.LUT P6, RZ, R84.reuse, 0x100000, RZ, 0xc0, !PT ;  /* 0x0010000054ff7812 */ /* 0x040fe200078cc0ff */
[----:B---3--:R-:W-:Y:S01]  /*4880*/  @P4 IMAD R36, R73, R74, R36 ;  /* 0x0000004a49244224 */ /* 0x008fe200078e0224 */
[----:B------:R-:W-:Y:S01]  /*4890*/  LOP3.LUT P4, RZ, R85, 0x40000, RZ, 0xc0, !PT ;  /* 0x0004000055ff7812 */ /* 0x000fe2000788c0ff */
[----:B------:R-:W3:Y:S01]  /*48a0*/  @P3 LDG.E.S8.SYS R74, [R80+0x40] ;  /* 0x00004000504a3381 */ /* 0x000ee200001ee300 */
[----:B--2---:R-:W-:Y:S01]  /*48b0*/  @P2 IMAD R52, R75, R76, R52 ;  /* 0x0000004c4b342224 */ /* 0x004fe200078e0234 */
[----:B------:R-:W-:Y:S02]  /*48c0*/  LOP3.LUT P2, RZ, R85, 0x80000, RZ, 0xc0, !PT ;  /* 0x0008000055ff7812 */ /* 0x000fe4000784c0ff */
[----:B------:R-:W3:Y:S04]  /*48d0*/  @P3 LDG.E.S8.SYS R73, [R82+0x60] ;  /* 0x0000600052493381 */ /* 0x000ee800001ee300 */
[----:B------:R-:W2:Y:S01]  /*48e0*/  @P5 LDG.E.S8.SYS R72, [R80+0x20] ;  /* 0x0000200050485381 */ /* 0x000ea200001ee300 */
[----:B------:R-:W-:Y:S01]  /*48f0*/  @P0 IMAD R5, R69, R70, R5 ;  /* 0x0000004645050224 */ /* 0x000fe200078e0205 */
[C---:B------:R-:W-:Y:S02]  /*4900*/  LOP3.LUT P0, RZ, R84.reuse, 0x80000, RZ, 0xc0, !PT ;  /* 0x0008000054ff7812 */ /* 0x040fe4000780c0ff */
[----:B------:R-:W4:Y:S01]  /*4910*/  @P6 LDG.E.S8.SYS R68, [R80] ;  /* 0x0000000050446381 */ /* 0x000f2200001ee300 */
[----:B------:R-:W-:Y:S03]  /*4920*/  LOP3.LUT R84, R84, 0xfffdffff, RZ, 0xc0, !PT ;  /* 0xfffdffff54547812 */ /* 0x000fe600078ec0ff */
[----:B------:R-:W4:Y:S04]  /*4930*/  @P6 LDG.E.S8.SYS R67, [R82+0x60] ;  /* 0x0000600052436381 */ /* 0x000f2800001ee300 */
[----:B------:R-:W2:Y:S04]  /*4940*/  @P5 LDG.E.S8.SYS R71, [R82+0x60] ;  /* 0x0000600052475381 */ /* 0x000ea800001ee300 */
[----:B------:R-:W5:Y:S04]  /*4950*/  @P1 LDG.E.S8.SYS R76, [R78] ;  /* 0x000000004e4c1381 */ /* 0x000f6800001ee300 */
[----:B------:R-:W5:Y:S04]  /*4960*/  @P1 LDG.E.S8.SYS R75, [R82+0x80] ;  /* 0x00008000524b1381 */ /* 0x000f6800001ee300 */
[----:B------:R-:W5:Y:S04]  /*4970*/  @P0 LDG.E.S8.SYS R70, [R80] ;  /* 0x0000000050460381 */ /* 0x000f6800001ee300 */
[----:B------:R-:W5:Y:S01]  /*4980*/  @P0 LDG.E.S8.SYS R69, [R82+0x80] ;  /* 0x0000800052450381 */ /* 0x000f6200001ee300 */
[----:B----4-:R-:W-:Y:S01]  /*4990*/  @P6 IMAD R21, R67, R68, R21 ;  /* 0x0000004443156224 */ /* 0x010fe200078e0215 */
[----:B------:R-:W-:Y:S01]  /*49a0*/  LOP3.LUT P6, RZ, R85, 0x200000, RZ, 0xc0, !PT ;  /* 0x0020000055ff7812 */ /* 0x000fe200078cc0ff */
[----:B--2---:R-:W-:Y:S01]  /*49b0*/  @P5 IMAD R37, R71, R72, R37 ;  /* 0x0000004847255224 */ /* 0x004fe200078e0225 */
[----:B------:R-:W-:Y:S01]  /*49c0*/  LOP3.LUT P5, RZ, R85, 0x400000, RZ, 0xc0, !PT ;  /* 0x0040000055ff7812 */ /* 0x000fe200078ac0ff */
[----:B---3--:R-:W-:Y:S01]  /*49d0*/  @P3 IMAD R53, R73, R74, R53 ;  /* 0x0000004a49353224 */ /* 0x008fe200078e0235 */
[----:B------:R-:W-:Y:S01]  /*49e0*/  LOP3.LUT P3, RZ, R85, 0x800000, RZ, 0xc0, !PT ;  /* 0x0080000055ff7812 */ /* 0x000fe2000786c0ff */
[----:B------:R-:W2:Y:S04]  /*49f0*/  @P4 LDG.E.S8.SYS R74, [R78] ;  /* 0x000000004e4a4381 */ /* 0x000ea800001ee300 */
[----:B------:R-:W2:Y:S03]  /*4a00*/  @P4 LDG.E.S8.SYS R73, [R82+0xa0] ;  /* 0x0000a00052494381 */ /* 0x000ea600001ee300 */
[----:B------:R-:W-:Y:S01]  /*4a10*/  @P6 LOP3.LUT R84, R84, 0x20000, RZ, 0xfc, !PT ;  /* 0x0002000054546812 */ /* 0x000fe200078efcff */
[----:B-----5:R-:W-:Y:S01]  /*4a20*/  @P1 IMAD R6, R75, R76, R6 ;  /* 0x0000004c4b061224 */ /* 0x020fe200078e0206 */
[C---:B------:R-:W-:Y:S01]  /*4a30*/  LOP3.LUT P6, RZ, R85.reuse, 0x20000, RZ, 0xc0, !PT ;  /* 0x0002000055ff7812 */ /* 0x040fe200078cc0ff */
[----:B------:R-:W3:Y:S01]  /*4a40*/  @P2 LDG.E.S8.SYS R76, [R80] ;  /* 0x00000000504c2381 */ /* 0x000ee200001ee300 */
[----:B------:R-:W-:Y:S02]  /*4a50*/  LOP3.LUT R84, R84, 0xfffbffff, RZ, 0xc0, !PT ;  /* 0xfffbffff54547812 */ /* 0x000fe400078ec0ff */
[----:B------:R-:W-:Y:S01]  /*4a60*/  LOP3.LUT P1, RZ, R85, 0x1000000, RZ, 0xc0, !PT ;  /* 0x0100000055ff7812 */ /* 0x000fe2000782c0ff */
[----:B------:R-:W3:Y:S01]  /*4a70*/  @P2 LDG.E.S8.SYS R75, [R82+0xa0] ;  /* 0x0000a000524b2381 */ /* 0x000ee200001ee300 */
[----:B------:R-:W-:Y:S01]  /*4a80*/  @P5 LOP3.LUT R84, R84, 0x40000, RZ, 0xfc, !PT ;  /* 0x0004000054545812 */ /* 0x000fe200078efcff */
[----:B------:R-:W-:Y:S01]  /*4a90*/  @P0 IMAD R22, R69, R70, R22 ;  /* 0x0000004645160224 */ /* 0x000fe200078e0216 */
[C---:B------:R-:W-:Y:S02]  /*4aa0*/  LOP3.LUT P5, RZ, R85.reuse, 0x10000, RZ, 0xc0, !PT ;  /* 0x0001000055ff7812 */ /* 0x040fe400078ac0ff */
[C---:B------:R-:W-:Y:S02]  /*4ab0*/  LOP3.LUT P0, RZ, R85.reuse, 0x2000000, RZ, 0xc0, !PT ;  /* 0x0200000055ff7812 */ /* 0x040fe4000780c0ff */
[----:B------:R-:W4:Y:S01]  /*4ac0*/  @P6 LDG.E.S8.SYS R72, [R80+0x40] ;  /* 0x0000400050486381 */ /* 0x000f2200001ee300 */
[----:B------:R-:W-:Y:S03]  /*4ad0*/  LOP3.LUT R84, R84, 0xfffeffff, RZ, 0xc0, !PT ;  /* 0xfffeffff54547812 */ /* 0x000fe600078ec0ff */
[----:B------:R-:W4:Y:S04]  /*4ae0*/  @P6 LDG.E.S8.SYS R71, [R82+0x80] ;  /* 0x0000800052476381 */ /* 0x000f2800001ee300 */
[----:B------:R-:W5:Y:S02]  /*4af0*/  @P5 LDG.E.S8.SYS R68, [R80+0x20] ;  /* 0x0000200050445381 */ /* 0x000f6400001ee300 */
[----:B------:R-:W-:Y:S02]  /*4b00*/  @P0 LOP3.LUT R84, R84, 0x10000, RZ, 0xfc, !PT ;  /* 0x0001000054540812 */ /* 0x000fe400078efcff */
[----:B------:R-:W5:Y:S01]  /*4b10*/  @P5 LDG.E.S8.SYS R67, [R82+0x80] ;  /* 0x0000800052435381 */ /* 0x000f6200001ee300 */
[----:B------:R-:W-:-:S12]  /*4b20*/  LOP3.LUT P0, RZ, R85, 0x100000, RZ, 0xc0, !PT ;  /* 0x0010000055ff7812 */ /* 0x000fd8000780c0ff */
[----:B------:R-:W3:Y:S04]  /*4b30*/  @P0 LDG.E.S8.SYS R70, [R80+0x20] ;  /* 0x0000200050460381 */ /* 0x000ee800001ee300 */
[----:B------:R-:W3:Y:S01]  /*4b40*/  @P0 LDG.E.S8.SYS R69, [R82+0xa0] ;  /* 0x0000a00052450381 */ /* 0x000ee200001ee300 */
[----:B-----5:R-:W-:Y:S01]  /*4b50*/  @P5 IMAD R38, R67, R68, R38 ;  /* 0x0000004443265224 */ /* 0x020fe200078e0226 */
[C---:B------:R-:W-:Y:S01]  /*4b60*/  LOP3.LUT P5, RZ, R84.reuse, 0x40000, RZ, 0xc0, !PT ;  /* 0x0004000054ff7812 */ /* 0x040fe200078ac0ff */
[----:B----4-:R-:W-:Y:S01]  /*4b70*/  @P6 IMAD R54, R71, R72, R54 ;  /* 0x0000004847366224 */ /* 0x010fe200078e0236 */
[C---:B------:R-:W-:Y:S01]  /*4b80*/  LOP3.LUT P6, RZ, R84.reuse, 0x20000, RZ, 0xc0, !PT ;  /* 0x0002000054ff7812 */ /* 0x040fe200078cc0ff */
[----:B--2---:R-:W-:Y:S01]  /*4b90*/  @P4 IMAD R7, R73, R74, R7 ;  /* 0x0000004a49074224 */ /* 0x004fe200078e0207 */
[----:B------:R-:W-:Y:S01]  /*4ba0*/  LOP3.LUT P4, RZ, R85, 0x10000000, RZ, 0xc0, !PT ;  /* 0x1000000055ff7812 */ /* 0x000fe2000788c0ff */
[----:B------:R-:W2:Y:S01]  /*4bb0*/  @P3 LDG.E.S8.SYS R74, [R80] ;  /* 0x00000000504a3381 */ /* 0x000ea200001ee300 */
[----:B---3--:R-:W-:Y:S01]  /*4bc0*/  @P2 IMAD R23, R75, R76, R23 ;  /* 0x0000004c4b172224 */ /* 0x008fe200078e0217 */
[----:B------:R-:W-:Y:S02]  /*4bd0*/  LOP3.LUT P2, RZ, R85, 0x20000000, RZ, 0xc0, !PT ;  /* 0x2000000055ff7812 */ /* 0x000fe4000784c0ff */
[----:B------:R-:W2:Y:S04]  /*4be0*/  @P3 LDG.E.S8.SYS R73, [R82+0xc0] ;  /* 0x0000c00052493381 */ /* 0x000ea800001ee300 */
[----:B------:R-:W3:Y:S01]  /*4bf0*/  @P5 LDG.E.S8.SYS R72, [R78] ;  /* 0x000000004e485381 */ /* 0x000ee200001ee300 */
[----:B------:R-:W-:Y:S03]  /*4c00*/  @P0 IMAD R39, R69, R70, R39 ;  /* 0x0000004645270224 */ /* 0x000fe600078e0227 */
[----:B------:R-:W4:Y:S01]  /*4c10*/  @P6 LDG.E.S8.SYS R68, [R80+0x40] ;  /* 0x0000400050446381 */ /* 0x000f2200001ee300 */
[C---:B------:R-:W-:Y:S02]  /*4c20*/  LOP3.LUT P0, RZ, R84.reuse, 0x10000, RZ, 0xc0, !PT ;  /* 0x0001000054ff7812 */ /* 0x040fe4000780c0ff */
[----:B------:R-:W-:Y:S01]  /*4c30*/  LOP3.LUT R84, R84, 0xffffbfff, RZ, 0xc0, !PT ;  /* 0xffffbfff54547812 */ /* 0x000fe200078ec0ff */
[----:B------:R-:W4:Y:S04]  /*4c40*/  @P6 LDG.E.S8.SYS R67, [R82+0xa0] ;  /* 0x0000a00052436381 */ /* 0x000f2800001ee300 */
[----:B------:R-:W3:Y:S04]  /*4c50*/  @P5 LDG.E.S8.SYS R71, [R82+0xc0] ;  /* 0x0000c00052475381 */ /* 0x000ee800001ee300 */
[----:B------:R-:W5:Y:S04]  /*4c60*/  @P1 LDG.E.S8.SYS R76, [R80+0x20] ;  /* 0x00002000504c1381 */ /* 0x000f6800001ee300 */
[----:B------:R-:W5:Y:S04]  /*4c70*/  @P1 LDG.E.S8.SYS R75, [R82+0xc0] ;  /* 0x0000c000524b1381 */ /* 0x000f6800001ee300 */
[----:B------:R-:W5:Y:S04]  /*4c80*/  @P0 LDG.E.S8.SYS R70, [R80+0x40] ;  /* 0x0000400050460381 */ /* 0x000f6800001ee300 */
[----:B------:R-:W5:Y:S01]  /*4c90*/  @P0 LDG.E.S8.SYS R69, [R82+0xc0] ;  /* 0x0000c00052450381 */ /* 0x000f6200001ee300 */
[----:B----4-:R-:W-:Y:S01]  /*4ca0*/  @P6 IMAD R55, R67, R68, R55 ;  /* 0x0000004443376224 */ /* 0x010fe200078e0237 */
[----:B------:R-:W-:Y:S01]  /*4cb0*/  LOP3.LUT P6, RZ, R85, 0x80000000, RZ, 0xc0, !PT ;  /* 0x8000000055ff7812 */ /* 0x000fe200078cc0ff */
[----:B---3--:R-:W-:Y:S01]  /*4cc0*/  @P5 IMAD R8, R71, R72, R8 ;  /* 0x0000004847085224 */ /* 0x008fe200078e0208 */
[C---:B------:R-:W-:Y:S01]  /*4cd0*/  LOP3.LUT P5, RZ, R86.reuse, 0x1, RZ, 0xc0, !PT ;  /* 0x0000000156ff7812 */ /* 0x040fe200078ac0ff */
[----:B--2---:R-:W-:Y:S01]  /*4ce0*/  @P3 IMAD R24, R73, R74, R24 ;  /* 0x0000004a49183224 */ /* 0x004fe200078e0218 */
[----:B------:R-:W-:Y:S01]  /*4cf0*/  LOP3.LUT P3, RZ, R86, 0x2, RZ, 0xc0, !PT ;  /* 0x0000000256ff7812 */ /* 0x000fe2000786c0ff */
[----:B------:R-:W2:Y:S04]  /*4d00*/  @P4 LDG.E.S8.SYS R74, [R80+0x20] ;  /* 0x00002000504a4381 */ /* 0x000ea800001ee300 */
[----:B------:R-:W2:Y:S03]  /*4d10*/  @P4 LDG.E.S8.SYS R73, [R82+0xe0] ;  /* 0x0000e00052494381 */ /* 0x000ea600001ee300 */
[----:B------:R-:W-:Y:S01]  /*4d20*/  @P6 LOP3.LUT R84, R84, 0x4000, RZ, 0xfc, !PT ;  /* 0x0000400054546812 */ /* 0x000fe200078efcff */
[----:B-----5:R-:W-:Y:S01]  /*4d30*/  @P1 IMAD R40, R75, R76, R40 ;  /* 0x0000004c4b281224 */ /* 0x020fe200078e0228 */
[----:B------:R-:W-:Y:S01]  /*4d40*/  LOP3.LUT P6, RZ, R85, 0x8000000, RZ, 0xc0, !PT ;  /* 0x0800000055ff7812 */ /* 0x000fe200078cc0ff */
[----:B------:R-:W3:Y:S01]  /*4d50*/  @P2 LDG.E.S8.SYS R76, [R80+0x40] ;  /* 0x00004000504c2381 */ /* 0x000ee200001ee300 */
[----:B------:R-:W-:Y:S02]  /*4d60*/  LOP3.LUT R84, R84, 0xffff7fff, RZ, 0xc0, !PT ;  /* 0xffff7fff54547812 */ /* 0x000fe400078ec0ff */
[----:B------:R-:W-:Y:S01]  /*4d70*/  LOP3.LUT P1, RZ, R86, 0x4, RZ, 0xc0, !PT ;  /* 0x0000000456ff7812 */ /* 0x000fe2000782c0ff */
[----:B------:R-:W3:Y:S01]  /*4d80*/  @P2 LDG.E.S8.SYS R75, [R82+0xe0] ;  /* 0x0000e000524b2381 */ /* 0x000ee200001ee300 */
[----:B------:R-:W-:Y:S01]  /*4d90*/  @P5 LOP3.LUT R84, R84, 0x8000, RZ, 0xfc, !PT ;  /* 0x0000800054545812 */ /* 0x000fe200078efcff */
[----:B------:R-:W-:Y:S01]  /*4da0*/  @P0 IMAD R56, R69, R70, R56 ;  /* 0x0000004645380224 */ /* 0x000fe200078e0238 */
[C---:B------:R-:W-:Y:S02]  /*4db0*/  LOP3.LUT P5, RZ, R85.reuse, 0x4000000, RZ, 0xc0, !PT ;  /* 0x0400000055ff7812 */ /* 0x040fe400078ac0ff */
[----:B------:R-:W-:Y:S02]  /*4dc0*/  LOP3.LUT P0, RZ, R86, 0x8, RZ, 0xc0, !PT ;  /* 0x0000000856ff7812 */ /* 0x000fe4000780c0ff */
[----:B------:R-:W4:Y:S01]  /*4dd0*/  @P6 LDG.E.S8.SYS R72, [R80] ;  /* 0x0000000050486381 */ /* 0x000f2200001ee300 */
[----:B------:R-:W-:Y:S03]  /*4de0*/  LOP3.LUT R84, R84, 0xffffdfff, RZ, 0xc0, !PT ;  /* 0xffffdfff54547812 */ /* 0x000fe600078ec0ff */
[----:B------:R-:W4:Y:S04]  /*4df0*/  @P6 LDG.E.S8.SYS R71, [R82+0xe0] ;  /* 0x0000e00052476381 */ /* 0x000f2800001ee300 */
[----:B------:R-:W5:Y:S02]  /*4e00*/  @P5 LDG.E.S8.SYS R68, [R78] ;  /* 0x000000004e445381 */ /* 0x000f6400001ee300 */
[----:B------:R-:W-:Y:S02]  /*4e10*/  @P0 LOP3.LUT R84, R84, 0x2000, RZ, 0xfc, !PT ;  /* 0x0000200054540812 */ /* 0x000fe400078efcff */
[----:B------:R-:W5:Y:S01]  /*4e20*/  @P5 LDG.E.S8.SYS R67, [R82+0xe0] ;  /* 0x0000e00052435381 */ /* 0x000f6200001ee300 */
[----:B------:R-:W-:-:S12]  /*4e30*/  LOP3.LUT P0, RZ, R85, 0x40000000, RZ, 0xc0, !PT ;  /* 0x4000000055ff7812 */ /* 0x000fd8000780c0ff */
[----:B------:R-:W3:Y:S04]  /*4e40*/  @P0 LDG.E.S8.SYS R70, [R78] ;  /* 0x000000004e460381 */ /* 0x000ee800001ee300 */
[----:B------:R-:W3:Y:S01]  /*4e50*/  @P0 LDG.E.S8.SYS R69, [R82+0x100] ;  /* 0x0001000052450381 */ /* 0x000ee200001ee300 */
[----:B-----5:R-:W-:Y:S01]  /*4e60*/  @P5 IMAD R9, R67, R68, R9 ;  /* 0x0000004443095224 */ /* 0x020fe200078e0209 */
[C---:B------:R-:W-:Y:S01]  /*4e70*/  LOP3.LUT P5, RZ, R84.reuse, 0x8000, RZ, 0xc0, !PT ;  /* 0x0000800054ff7812 */ /* 0x040fe200078ac0ff */
[----:B----4-:R-:W-:Y:S01]  /*4e80*/  @P6 IMAD R25, R71, R72, R25 ;  /* 0x0000004847196224 */ /* 0x010fe200078e0219 */
[----:B------:R-:W-:Y:S01]  /*4e90*/  LOP3.LUT P6, RZ, R84, 0x4000, RZ, 0xc0, !PT ;  /* 0x0000400054ff7812 */ /* 0x000fe200078cc0ff */
[----:B--2---:R-:W-:Y:S01]  /*4ea0*/  @P4 IMAD R41, R73, R74, R41 ;  /* 0x0000004a49294224 */ /* 0x004fe200078e0229 */
[C---:B------:R-:W-:Y:S01]  /*4eb0*/  LOP3.LUT P4, RZ, R86.reuse, 0x10, RZ, 0xc0, !PT ;  /* 0x0000001056ff7812 */ /* 0x040fe2000788c0ff */
[----:B------:R-:W2:Y:S01]  /*4ec0*/  @P3 LDG.E.S8.SYS R74, [R80+0x40] ;  /* 0x00004000504a3381 */ /* 0x000ea200001ee300 */
[----:B---3--:R-:W-:Y:S01]  /*4ed0*/  @P2 IMAD R57, R75, R76, R57 ;  /* 0x0000004c4b392224 */ /* 0x008fe200078e0239 */
[----:B------:R-:W-:Y:S02]  /*4ee0*/  LOP3.LUT P2, RZ, R86, 0x20, RZ, 0xc0, !PT ;  /* 0x0000002056ff7812 */ /* 0x000fe4000784c0ff */
[----:B------:R-:W2:Y:S04]  /*4ef0*/  @P3 LDG.E.S8.SYS R73, [R82+0x100] ;  /* 0x0001000052493381 */ /* 0x000ea800001ee300 */
[----:B------:R-:W3:Y:S01]  /*4f00*/  @P5 LDG.E.S8.SYS R72, [R80+0x20] ;  /* 0x0000200050485381 */ /* 0x000ee200001ee300 */
[----:B------:R-:W-:Y:S03]  /*4f10*/  @P0 IMAD R10, R69, R70, R10 ;  /* 0x00000046450a0224 */ /* 0x000fe600078e020a */
[----:B------:R-:W4:Y:S01]  /*4f20*/  @P6 LDG.E.S8.SYS R68, [R80] ;  /* 0x0000000050446381 */ /* 0x000f2200001ee300 */
[C---:B------:R-:W-:Y:S02]  /*4f30*/  LOP3.LUT P0, RZ, R84.reuse, 0x2000, RZ, 0xc0, !PT ;  /* 0x0000200054ff7812 */ /* 0x040fe4000780c0ff */
[----:B------:R-:W-:Y:S01]  /*4f40*/  LOP3.LUT R84, R84, 0xfffffbff, RZ, 0xc0, !PT ;  /* 0xfffffbff54547812 */ /* 0x000fe200078ec0ff */
[----:B------:R-:W4:Y:S04]  /*4f50*/  @P6 LDG.E.S8.SYS R67, [R82+0x100] ;  /* 0x0001000052436381 */ /* 0x000f2800001ee300 */
[----:B------:R-:W3:Y:S04]  /*4f60*/  @P5 LDG.E.S8.SYS R71, [R82+0x100] ;  /* 0x0001000052475381 */ /* 0x000ee800001ee300 */
[----:B------:R-:W5:Y:S04]  /*4f70*/  @P1 LDG.E.S8.SYS R76, [R78] ;  /* 0x000000004e4c1381 */ /* 0x000f6800001ee300 */
[----:B------:R-:W5:Y:S04]  /*4f80*/  @P1 LDG.E.S8.SYS R75, [R82+0x120] ;  /* 0x00012000524b1381 */ /* 0x000f6800001ee300 */
[----:B------:R-:W5:Y:S04]  /*4f90*/  @P0 LDG.E.S8.SYS R70, [R80] ;  /* 0x0000000050460381 */ /* 0x000f6800001ee300 */
[----:B------:R-:W5:Y:S01]  /*4fa0*/  @P0 LDG.E.S8.SYS R69, [R82+0x120] ;  /* 0x0001200052450381 */ /* 0x000f6200001ee300 */
[----:B----4-:R-:W-:Y:S01]  /*4fb0*/  @P6 IMAD R26, R67, R68, R26 ;  /* 0x00000044431a6224 */ /* 0x010fe200078e021a */
[C---:B------:R-:W-:Y:S02]  /*4fc0*/  LOP3.LUT P6, RZ, R86.reuse, 0x2000, RZ, 0xc0, !PT ;  /* 0x0000200056ff7812 */ /* 0x040fe400078cc0ff */
[----:B------:R-:W4:Y:S01]  /*4fd0*/  @P4 LDG.E.S8.SYS R68, [R80+0x20] ;  /* 0x0000200050444381 */ /* 0x000f2200001ee300 */
[----:B---3--:R-:W-:Y:S01]  /*4fe0*/  @P5 IMAD R42, R71, R72, R42 ;  /* 0x00000048472a5224 */ /* 0x008fe200078e022a */
[C---:B------:R-:W-:Y:S02]  /*4ff0*/  LOP3.LUT P5, RZ, R86.reuse, 0x200, RZ, 0xc0, !PT ;  /* 0x0000020056ff7812 */ /* 0x040fe400078ac0ff */
[----:B------:R-:W4:Y:S01]  /*5000*/  @P4 LDG.E.S8.SYS R67, [R82+0x120] ;  /* 0x0001200052434381 */ /* 0x000f2200001ee300 */
[----:B--2---:R-:W-:Y:S01]  /*5010*/  @P3 IMAD R58, R73, R74, R58 ;  /* 0x0000004a493a3224 */ /* 0x004fe200078e023a */
[C---:B------:R-:W-:Y:S02]  /*5020*/  LOP3.LUT P3, RZ, R86.reuse, 0x400, RZ, 0xc0, !PT ;  /* 0x0000040056ff7812 */ /* 0x040fe4000786c0ff */
[----:B------:R-:W2:Y:S01]  /*5030*/  @P2 LDG.E.S8.SYS R72, [R80+0x40] ;  /* 0x0000400050482381 */ /* 0x000ea200001ee300 */
[----:B-----5:R-:W-:Y:S01]  /*5040*/  @P1 IMAD R11, R75, R76, R11 ;  /* 0x0000004c4b0b1224 */ /* 0x020fe200078e020b */
[----:B------:R-:W-:Y:S02]  /*5050*/  LOP3.LUT P1, RZ, R86, 0x800, RZ, 0xc0, !PT ;  /* 0x0000080056ff7812 */ /* 0x000fe4000782c0ff */
[----:B------:R-:W2:Y:S01]  /*5060*/  @P2 LDG.E.S8.SYS R71, [R82+0x120] ;  /* 0x0001200052472381 */ /* 0x000ea200001ee300 */
[----:B------:R-:W-:Y:S02]  /*5070*/  @P6 LOP3.LUT R84, R84, 0x400, RZ, 0xfc, !PT ;  /* 0x0000040054546812 */ /* 0x000fe400078efcff */
[----:B------:R-:W-:Y:S02]  /*5080*/  LOP3.LUT P6, RZ, R86, 0x100, RZ, 0xc0, !PT ;  /* 0x0000010056ff7812 */ /* 0x000fe400078cc0ff */
[----:B------:R-:W-:Y:S01]  /*5090*/  LOP3.LUT R84, R84, 0xfffff7ff, RZ, 0xc0, !PT ;  /* 0xfffff7ff54547812 */ /* 0x000fe200078ec0ff */
[----:B------:R-:W-:Y:S01]  /*50a0*/  @P0 IMAD R27, R69, R70, R27 ;  /* 0x00000046451b0224 */ /* 0x000fe200078e021b */
[----:B------:R-:W-:Y:S03]  /*50b0*/  LOP3.LUT P0, RZ, R86, 0x1000, RZ, 0xc0, !PT ;  /* 0x0000100056ff7812 */ /* 0x000fe6000780c0ff */
[----:B------:R-:W-:Y:S02]  /*50c0*/  @P1 LOP3.LUT R84, R84, 0x800, RZ, 0xfc, !PT ;  /* 0x0000080054541812 */ /* 0x000fe400078efcff */
[----:B------:R-:W-:Y:S03]  /*50d0*/  LOP3.LUT P1, RZ, R86, 0x80, RZ, 0xc0, !PT ;  /* 0x0000008056ff7812 */ /* 0x000fe6000782c0ff */
[----:B------:R-:W3:Y:S01]  /*50e0*/  @P6 LDG.E.S8.SYS R76, [R80+0x20] ;  /* 0x00002000504c6381 */ /* 0x000ee200001ee300 */
[----:B------:R-:W-:Y:S03]  /*50f0*/  LOP3.LUT R84, R84, 0xffffefff, RZ, 0xc0, !PT ;  /* 0xffffefff54547812 */ /* 0x000fe600078ec0ff */
[----:B------:R-:W3:Y:S01]  /*5100*/  @P6 LDG.E.S8.SYS R75, [R82+0x140] ;  /* 0x00014000524b6381 */ /* 0x000ee200001ee300 */
[----:B------:R-:W-:Y:S02]  /*5110*/  @P0 LOP3.LUT R84, R84, 0x1000, RZ, 0xfc, !PT ;  /* 0x0000100054540812 */ /* 0x000fe400078efcff */
[C---:B------:R-:W-:Y:S02]  /*5120*/  LOP3.LUT P0, RZ, R86.reuse, 0x40, RZ, 0xc0, !PT ;  /* 0x0000004056ff7812 */ /* 0x040fe4000780c0ff */
[----:B------:R-:W5:Y:S04]  /*5130*/  @P1 LDG.E.S8.SYS R74, [R80] ;  /* 0x00000000504a1381 */ /* 0x000f6800001ee300 */
[----:B------:R-:W5:Y:S06]  /*5140*/  @P1 LDG.E.S8.SYS R73, [R82+0x140] ;  /* 0x0001400052491381 */ /* 0x000f6c00001ee300 */
[----:B------:R-:W3:Y:S04]  /*5150*/  @P0 LDG.E.S8.SYS R70, [R78] ;  /* 0x000000004e460381 */ /* 0x000ee800001ee300 */
[----:B------:R-:W3:Y:S01]  /*5160*/  @P0 LDG.E.S8.SYS R69, [R82+0x140] ;  /* 0x0001400052450381 */ /* 0x000ee200001ee300 */
[----:B----4-:R-:W-:Y:S01]  /*5170*/  @P4 IMAD R43, R67, R68, R43 ;  /* 0x00000044432b4224 */ /* 0x010fe200078e022b */
[C---:B------:R-:W-:Y:S02]  /*5180*/  LOP3.LUT P4, RZ, R86.reuse, 0x4000, RZ, 0xc0, !PT ;  /* 0x0000400056ff7812 */ /* 0x040fe4000788c0ff */
[----:B------:R-:W4:Y:S04]  /*5190*/  @P5 LDG.E.S8.SYS R68, [R80+0x40] ;  /* 0x0000400050445381 */ /* 0x000f2800001ee300 */
[----:B------:R-:W4:Y:S01]  /*51a0*/  @P5 LDG.E.S8.SYS R67, [R82+0x140] ;  /* 0x0001400052435381 */ /* 0x000f2200001ee300 */
[----:B--2---:R-:W-:Y:S01]  /*51b0*/  @P2 IMAD R59, R71, R72, R59 ;  /* 0x00000048473b2224 */ /* 0x004fe200078e023b */
[----:B------:R-:W-:Y:S02]  /*51c0*/  LOP3.LUT P2, RZ, R86, 0x8000, RZ, 0xc0, !PT ;  /* 0x0000800056ff7812 */ /* 0x000fe4000784c0ff */
[----:B------:R-:W2:Y:S04]  /*51d0*/  @P3 LDG.E.S8.SYS R72, [R78] ;  /* 0x000000004e483381 */ /* 0x000ea800001ee300 */
[----:B------:R-:W2:Y:S01]  /*51e0*/  @P3 LDG.E.S8.SYS R71, [R82+0x160] ;  /* 0x0001600052473381 */ /* 0x000ea200001ee300 */
[----:B---3--:R-:W-:Y:S01]  /*51f0*/  @P0 IMAD R12, R69, R70, R12 ;  /* 0x00000046450c0224 */ /* 0x008fe200078e020c */
[C---:B------:R-:W-:Y:S01]  /*5200*/  LOP3.LUT P0, RZ, R84.reuse, 0x1000, RZ, 0xc0, !PT ;  /* 0x0000100054ff7812 */ /* 0x040fe2000780c0ff */
[----:B-----5:R-:W-:Y:S01]  /*5210*/  @P1 IMAD R28, R73, R74, R28 ;  /* 0x0000004a491c1224 */ /* 0x020fe200078e021c */
[C---:B------:R-:W-:Y:S01]  /*5220*/  LOP3.LUT P1, RZ, R84.reuse, 0x800, RZ, 0xc0, !PT ;  /* 0x0000080054ff7812 */ /* 0x040fe2000782c0ff */
[----:B------:R-:W-:Y:S01]  /*5230*/  @P6 IMAD R44, R75, R76, R44 ;  /* 0x0000004c4b2c6224 */ /* 0x000fe200078e022c */
[C---:B------:R-:W-:Y:S02]  /*5240*/  LOP3.LUT P6, RZ, R84.reuse, 0x400, RZ, 0xc0, !PT ;  /* 0x0000040054ff7812 */ /* 0x040fe400078cc0ff */
[----:B------:R-:W-:Y:S06]  /*5250*/  LOP3.LUT R84, R84, 0xffffffbf, RZ, 0xc0, !PT ;  /* 0xffffffbf54547812 */ /* 0x000fec00078ec0ff */
[----:B------:R-:W3:Y:S04]  /*5260*/  @P0 LDG.E.S8.SYS R74, [R80+0x20] ;  /* 0x00002000504a0381 */ /* 0x000ee800001ee300 */
[----:B------:R-:W5:Y:S04]  /*5270*/  @P1 LDG.E.S8.SYS R70, [R80] ;  /* 0x0000000050461381 */ /* 0x000f6800001ee300 */
[----:B------:R-:W5:Y:S04]  /*5280*/  @P1 LDG.E.S8.SYS R69, [R82+0x160] ;  /* 0x0001600052451381 */ /* 0x000f6800001ee300 */
[----:B------:R-:W3:Y:S04]  /*5290*/  @P0 LDG.E.S8.SYS R73, [R82+0x160] ;  /* 0x0001600052490381 */ /* 0x000ee800001ee300 */
[----:B------:R-:W3:Y:S04]  /*52a0*/  @P6 LDG.E.S8.SYS R76, [R80+0x40] ;  /* 0x00004000504c6381 */ /* 0x000ee800001ee300 */
[----:B------:R-:W3:Y:S01]  /*52b0*/  @P6 LDG.E.S8.SYS R75, [R82+0x160] ;  /* 0x00016000524b6381 */ /* 0x000ee200001ee300 */
[C---:B------:R-:W-:Y:S01]  /*52c0*/  LOP3.LUT P6, RZ, R86.reuse, 0x80000, RZ, 0xc0, !PT ;  /* 0x0008000056ff7812 */ /* 0x040fe200078cc0ff */
[----:B----4-:R-:W-:Y:S01]  /*52d0*/  @P5 IMAD R60, R67, R68, R60 ;  /* 0x00000044433c5224 */ /* 0x010fe200078e023c */
[C---:B------:R-:W-:Y:S01]  /*52e0*/  LOP3.LUT P5, RZ, R86.reuse, 0x100000, RZ, 0xc0, !PT ;  /* 0x0010000056ff7812 */ /* 0x040fe200078ac0ff */
[----:B------:R0:W4:Y:S04]  /*52f0*/  @P4 LDG.E.S8.SYS R68, [R78] ;  /* 0x000000004e444381 */ /* 0x00012800001ee300 */
[----:B------:R-:W4:Y:S01]  /*5300*/  @P4 LDG.E.S8.SYS R67, [R82+0x180] ;  /* 0x0001800052434381 */ /* 0x000f2200001ee300 */
[C---:B------:R-:W-:Y:S01]  /*5310*/  LOP3.LUT P4, RZ, R86.reuse, 0x200000, RZ, 0xc0, !PT ;  /* 0x0020000056ff7812 */ /* 0x040fe2000788c0ff */
[----:B--2---:R-:W-:Y:S01]  /*5320*/  @P3 IMAD R13, R71, R72, R13 ;  /* 0x00000048470d3224 */ /* 0x004fe200078e020d */
[C---:B------:R-:W-:Y:S01]  /*5330*/  LOP3.LUT P3, RZ, R86.reuse, 0x400000, RZ, 0xc0, !PT ;  /* 0x0040000056ff7812 */ /* 0x040fe2000786c0ff */
[----:B------:R-:W2:Y:S04]  /*5340*/  @P2 LDG.E.S8.SYS R72, [R80] ;  /* 0x0000000050482381 */ /* 0x000ea800001ee300 */
[----:B------:R-:W2:Y:S01]  /*5350*/  @P2 LDG.E.S8.SYS R71, [R82+0x180] ;  /* 0x0001800052472381 */ /* 0x000ea200001ee300 */
[----:B------:R-:W-:Y:S06]  /*5360*/  LOP3.LUT P2, RZ, R86, 0x800000, RZ, 0xc0, !PT ;  /* 0x0080000056ff7812 */ /* 0x000fec000784c0ff */
[----:B------:R-:W-:Y:S02]  /*5370*/  @P3 LOP3.LUT R84, R84, 0x40, RZ, 0xfc, !PT ;  /* 0x0000004054543812 */ /* 0x000fe400078efcff */
[----:B------:R-:W-:Y:S02]  /*5380*/  LOP3.LUT P3, RZ, R86, 0x40000, RZ, 0xc0, !PT ;  /* 0x0004000056ff7812 */ /* 0x000fe4000786c0ff */
[----:B------:R-:W-:Y:S10]  /*5390*/  LOP3.LUT R84, R84, 0xffffff7f, RZ, 0xc0, !PT ;  /* 0xffffff7f54547812 */ /* 0x000ff400078ec0ff */
[----:B------:R-:W-:Y:S02]  /*53a0*/  @P3 LOP3.LUT R84, R84, 0x80, RZ, 0xfc, !PT ;  /* 0x0000008054543812 */ /* 0x000fe400078efcff */
[----:B------:R-:W-:Y:S02]  /*53b0*/  LOP3.LUT P3, RZ, R86, 0x20000, RZ, 0xc0, !PT ;  /* 0x0002000056ff7812 */ /* 0x000fe4000786c0ff */
[----:B------:R-:W-:Y:S10]  /*53c0*/  LOP3.LUT R84, R84, 0xfffffeff, RZ, 0xc0, !PT ;  /* 0xfffffeff54547812 */ /* 0x000ff400078ec0ff */
[----:B------:R-:W-:Y:S02]  /*53d0*/  @P3 LOP3.LUT R84, R84, 0x100, RZ, 0xfc, !PT ;  /* 0x0000010054543812 */ /* 0x000fe400078efcff */
[----:B------:R-:W-:Y:S02]  /*53e0*/  LOP3.LUT P3, RZ, R86, 0x10000, RZ, 0xc0, !PT ;  /* 0x0001000056ff7812 */ /* 0x000fe4000786c0ff */
[----:B------:R-:W-:Y:S01]  /*53f0*/  LOP3.LUT R84, R84, 0xfffffdff, RZ, 0xc0, !PT ;  /* 0xfffffdff54547812 */ /* 0x000fe200078ec0ff */
[----:B-----5:R-:W-:Y:S01]  /*5400*/  @P1 IMAD R29, R69, R70, R29 ;  /* 0x00000046451d1224 */ /* 0x020fe200078e021d */
[----:B------:R-:W-:Y:S08]  /*5410*/  LOP3.LUT P1, RZ, R86, 0x1000000, RZ, 0xc0, !PT ;  /* 0x0100000056ff7812 */ /* 0x000ff0000782c0ff */
[----:B------:R-:W-:Y:S01]  /*5420*/  @P3 LOP3.LUT R84, R84, 0x200, RZ, 0xfc, !PT ;  /* 0x0000020054543812 */ /* 0x000fe200078efcff */
[----:B---3--:R-:W-:Y:S01]  /*5430*/  @P0 IMAD R45, R73, R74, R45 ;  /* 0x0000004a492d0224 */ /* 0x008fe200078e022d */
[----:B------:R-:W-:Y:S02]  /*5440*/  LOP3.LUT P3, RZ, R86, 0x2000, RZ, 0xc0, !PT ;  /* 0x0000200056ff7812 */ /* 0x000fe4000786c0ff */
[----:B------:R-:W-:Y:S02]  /*5450*/  LOP3.LUT R84, R84, 0xffffffef, RZ, 0xc0, !PT ;  /* 0xffffffef54547812 */ /* 0x000fe400078ec0ff */
[----:B------:R-:W-:Y:S02]  /*5460*/  LOP3.LUT P0, RZ, R86, 0x2000000, RZ, 0xc0, !PT ;  /* 0x0200000056ff7812 */ /* 0x000fe4000780c0ff */
[----:B------:R-:W-:Y:S02]  /*5470*/  @P6 LOP3.LUT R84, R84, 0x10, RZ, 0xfc, !PT ;  /* 0x0000001054546812 */ /* 0x000fe400078efcff */
[----:B------:R-:W-:Y:S02]  /*5480*/  LOP3.LUT P6, RZ, R86, 0x8000, RZ, 0xc0, !PT ;  /* 0x0000800056ff7812 */ /* 0x000fe400078cc0ff */
[----:B------:R-:W-:Y:S02]  /*5490*/  LOP3.LUT R84, R84, 0xffffffdf, RZ, 0xc0, !PT ;  /* 0xffffffdf54547812 */ /* 0x000fe400078ec0ff */
[----:B------:R-:W-:Y:S08]  /*54a0*/  @P3 IMAD R61, R75, R76, R61 ;  /* 0x0000004c4b3d3224 */ /* 0x000ff000078e023d */
[----:B------:R-:W-:Y:S02]  /*54b0*/  @P6 LOP3.LUT R84, R84, 0x20, RZ, 0xfc, !PT ;  /* 0x0000002054546812 */ /* 0x000fe400078efcff */
[----:B------:R-:W-:Y:S02]  /*54c0*/  LOP3.LUT P6, RZ, R86, 0x4000, RZ, 0xc0, !PT ;  /* 0x0000400056ff7812 */ /* 0x000fe400078cc0ff */
[----:B------:R-:W-:-:S12]  /*54d0*/  LOP3.LUT P3, RZ, R84, 0x200, RZ, 0xc0, !PT ;  /* 0x0000020054ff7812 */ /* 0x000fd8000786c0ff */
[----:B------:R1:W3:Y:S04]  /*54e0*/  @P3 LDG.E.S8.SYS R70, [R80+0x20] ;  /* 0x0000200050463381 */ /* 0x0002e800001ee300 */
[----:B------:R-:W3:Y:S01]  /*54f0*/  @P3 LDG.E.S8.SYS R69, [R82+0x180] ;  /* 0x0001800052453381 */ /* 0x000ee200001ee300 */
[----:B------:R-:W-:-:S12]  /*5500*/  LOP3.LUT P3, RZ, R84, 0x100, RZ, 0xc0, !PT ;  /* 0x0000010054ff7812 */ /* 0x000fd8000786c0ff */
[----:B------:R1:W5:Y:S04]  /*5510*/  @P3 LDG.E.S8.SYS R74, [R80+0x40] ;  /* 0x00004000504a3381 */ /* 0x00036800001ee300 */
[----:B------:R-:W5:Y:S01]  /*5520*/  @P3 LDG.E.S8.SYS R73, [R82+0x180] ;  /* 0x0001800052493381 */ /* 0x000f6200001ee300 */
[----:B------:R-:W-:-:S12]  /*5530*/  LOP3.LUT P3, RZ, R84, 0x80, RZ, 0xc0, !PT ;  /* 0x0000008054ff7812 */ /* 0x000fd8000786c0ff */
[----:B------:R0:W5:Y:S04]  /*5540*/  @P3 LDG.E.S8.SYS R76, [R78] ;  /* 0x000000004e4c3381 */ /* 0x00016800001ee300 */
[----:B------:R-:W5:Y:S01]  /*5550*/  @P3 LDG.E.S8.SYS R75, [R82+0x1a0] ;  /* 0x0001a000524b3381 */ /* 0x000f6200001ee300 */
[C---:B------:R-:W-:Y:S02]  /*5560*/  LOP3.LUT P3, RZ, R84.reuse, 0x40, RZ, 0xc0, !PT ;  /* 0x0000004054ff7812 */ /* 0x040fe4000786c0ff */
[----:B------:R-:W-:Y:S10]  /*5570*/  LOP3.LUT R84, R84, 0xfffffffd, RZ, 0xc0, !PT ;  /* 0xfffffffd54547812 */ /* 0x000ff400078ec0ff */
[----:B------:R0:W5:Y:S01]  /*5580*/  @P3 LDG.E.S8.SYS R77, [R78] ;  /* 0x000000004e4d3381 */ /* 0x00016200001ee300 */
[----:B------:R-:W-:Y:S02]  /*5590*/  @P3 LOP3.LUT R84, R84, 0x2, RZ, 0xfc, !PT ;  /* 0x0000000254543812 */ /* 0x000fe400078efcff */
[----:B------:R-:W-:Y:S02]  /*55a0*/  LOP3.LUT P3, RZ, R86, 0x40000, RZ, 0xc0, !PT ;  /* 0x0004000056ff7812 */ /* 0x000fe4000786c0ff */
[----:B------:R-:W-:Y:S01]  /*55b0*/  LOP3.LUT R84, R84, 0xfffffffb, RZ, 0xc0, !PT ;  /* 0xfffffffb54547812 */ /* 0x000fe200078ec0ff */
[----:B0-----:R1:W5:Y:S04]  /*55c0*/  @P2 LDG.E.S8.SYS R78, [R80] ;  /* 0x00000000504e2381 */ /* 0x00136800001ee300 */
[----:B------:R1:W5:Y:S05]  /*55d0*/  @P1 LDG.E.S8.SYS R79, [R80+0x20] ;  /* 0x00002000504f1381 */ /* 0x00036a00001ee300 */
[----:B------:R-:W-:Y:S02]  /*55e0*/  @P3 LOP3.LUT R84, R84, 0x4, RZ, 0xfc, !PT ;  /* 0x0000000454543812 */ /* 0x000fe400078efcff */
[----:B------:R-:W-:Y:S02]  /*55f0*/  LOP3.LUT P3, RZ, R86, 0x20000, RZ, 0xc0, !PT ;  /* 0x0002000056ff7812 */ /* 0x000fe4000786c0ff */
[----:B------:R-:W-:Y:S10]  /*5600*/  LOP3.LUT R84, R84, 0xfffffff7, RZ, 0xc0, !PT ;  /* 0xfffffff754547812 */ /* 0x000ff400078ec0ff */
[----:B------:R-:W-:Y:S02]  /*5610*/  @P3 LOP3.LUT R84, R84, 0x8, RZ, 0xfc, !PT ;  /* 0x0000000854543812 */ /* 0x000fe400078efcff */
[----:B------:R-:W-:Y:S01]  /*5620*/  LOP3.LUT P3, RZ, R86, 0x10000, RZ, 0xc0, !PT ;  /* 0x0001000056ff7812 */ /* 0x000fe2000786c0ff */
[----:B----4-:R-:W-:Y:S01]  /*5630*/  @P6 IMAD R14, R67, R68, R14 ;  /* 0x00000044430e6224 */ /* 0x010fe200078e020e */
[----:B------:R-:W-:-:S12]  /*5640*/  LOP3.LUT P6, RZ, R84, 0x20, RZ, 0xc0, !PT ;  /* 0x0000002054ff7812 */ /* 0x000fd800078cc0ff */
[----:B--2---:R-:W-:Y:S01]  /*5650*/  @P6 IMAD R30, R71, R72, R30 ;  /* 0x00000048471e6224 */ /* 0x004fe200078e021e */
[C---:B------:R-:W-:Y:S01]  /*5660*/  LOP3.LUT P6, RZ, R84.reuse, 0x10, RZ, 0xc0, !PT ;  /* 0x0000001054ff7812 */ /* 0x040fe200078cc0ff */
[----:B------:R1:W2:Y:S04]  /*5670*/  @P5 LDG.E.S8.SYS R71, [R80+0x20] ;  /* 0x0000200050475381 */ /* 0x0002a800001ee300 */
[----:B------:R1:W4:Y:S07]  /*5680*/  @P4 LDG.E.S8.SYS R72, [R80+0x40] ;  /* 0x0000400050484381 */ /* 0x00032e00001ee300 */
[----:B------:R1:W2:Y:S04]  /*5690*/  @P6 LDG.E.S8.SYS R68, [R80] ;  /* 0x0000000050446381 */ /* 0x0002a800001ee300 */
[----:B------:R-:W2:Y:S04]  /*56a0*/  @P6 LDG.E.S8.SYS R67, [R82+0x1a0] ;  /* 0x0001a00052436381 */ /* 0x000ea800001ee300 */
[----:B-1----:R-:W4:Y:S01]  /*56b0*/  @P0 LDG.E.S8.SYS R80, [R80+0x40] ;  /* 0x0000400050500381 */ /* 0x002f2200001ee300 */
[----:B---3--:R-:W-:Y:S01]  /*56c0*/  @P3 IMAD R46, R69, R70, R46 ;  /* 0x00000046452e3224 */ /* 0x008fe200078e022e */
[C---:B------:R-:W-:Y:S02]  /*56d0*/  LOP3.LUT P3, RZ, R84.reuse, 0x8, RZ, 0xc0, !PT ;  /* 0x0000000854ff7812 */ /* 0x040fe4000786c0ff */
[----:B------:R-:W3:Y:S04]  /*56e0*/  @P5 LDG.E.S8.SYS R69, [R82+0x1a0] ;  /* 0x0001a00052455381 */ /* 0x000ee800001ee300 */
[----:B------:R-:W4:Y:S06]  /*56f0*/  @P4 LDG.E.S8.SYS R70, [R82+0x1a0] ;  /* 0x0001a00052464381 */ /* 0x000f2c00001ee300 */
[----:B-----5:R-:W-:Y:S01]  /*5700*/  @P3 IMAD R62, R73, R74, R62 ;  /* 0x0000004a493e3224 */ /* 0x020fe200078e023e */
[C---:B------:R-:W-:Y:S01]  /*5710*/  LOP3.LUT P3, RZ, R84.reuse, 0x4, RZ, 0xc0, !PT ;  /* 0x0000000454ff7812 */ /* 0x040fe2000786c0ff */
[----:B------:R-:W5:Y:S11]  /*5720*/  @P2 LDG.E.S8.SYS R74, [R82+0x1c0] ;  /* 0x0001c000524a2381 */ /* 0x000f7600001ee300 */
[----:B------:R-:W-:Y:S01]  /*5730*/  @P3 IMAD R15, R75, R76, R15 ;  /* 0x0000004c4b0f3224 */ /* 0x000fe200078e020f */
[C---:B------:R-:W-:Y:S01]  /*5740*/  LOP3.LUT P3, RZ, R84.reuse, 0x2, RZ, 0xc0, !PT ;  /* 0x0000000254ff7812 */ /* 0x040fe2000786c0ff */
[----:B------:R-:W5:Y:S04]  /*5750*/  @P1 LDG.E.S8.SYS R75, [R82+0x1c0] ;  /* 0x0001c000524b1381 */ /* 0x000f6800001ee300 */
[----:B------:R-:W5:Y:S07]  /*5760*/  @P0 LDG.E.S8.SYS R76, [R82+0x1c0] ;  /* 0x0001c000524c0381 */ /* 0x000f6e00001ee300 */
[----:B------:R-:W5:Y:S01]  /*5770*/  @P3 LDG.E.S8.SYS R73, [R82+0x1c0] ;  /* 0x0001c00052493381 */ /* 0x000f6200001ee300 */
[----:B--2---:R-:W-:Y:S01]  /*5780*/  @P6 IMAD R31, R67, R68, R31 ;  /* 0x00000044431f6224 */ /* 0x004fe200078e021f */
[----:B------:R-:W-:Y:S01]  /*5790*/  LOP3.LUT P6, RZ, R84, 0x1, RZ, 0xc0, !PT ;  /* 0x0000000154ff7812 */ /* 0x000fe200078cc0ff */
[----:B---3--:R-:W-:Y:S01]  /*57a0*/  @P5 IMAD R47, R69, R71, R47 ;  /* 0x00000047452f5224 */ /* 0x008fe200078e022f */
[C---:B------:R-:W-:Y:S01]  /*57b0*/  LOP3.LUT P5, RZ, R87.reuse, 0x80000000, RZ, 0xc0, !PT ;  /* 0x8000000057ff7812 */ /* 0x040fe200078ac0ff */
[----:B----4-:R-:W-:Y:S01]  /*57c0*/  @P4 IMAD R63, R70, R72, R63 ;  /* 0x00000048463f4224 */ /* 0x010fe200078e023f */
[----:B------:R-:W-:Y:S01]  /*57d0*/  LOP3.LUT P4, RZ, R87, 0x40000000, RZ, 0xc0, !PT ;  /* 0x4000000057ff7812 */ /* 0x000fe2000788c0ff */
[----:B-----5:R-:W-:Y:S01]  /*57e0*/  @P3 IMAD R16, R73, R77, R16 ;  /* 0x0000004d49103224 */ /* 0x020fe200078e0210 */
[C---:B------:R-:W-:Y:S01]  /*57f0*/  LOP3.LUT P3, RZ, R87.reuse, 0x20000000, RZ, 0xc0, !PT ;  /* 0x2000000057ff7812 */ /* 0x040fe2000786c0ff */
[----:B------:R-:W-:Y:S01]  /*5800*/  @P2 IMAD R32, R74, R78, R32 ;  /* 0x0000004e4a202224 */ /* 0x000fe200078e0220 */
[----:B------:R-:W-:Y:S01]  /*5810*/  LOP3.LUT P2, RZ, R87, 0x10000000, RZ, 0xc0, !PT ;  /* 0x1000000057ff7812 */ /* 0x000fe2000784c0ff */
[----:B------:R-:W-:Y:S01]  /*5820*/  @P1 IMAD R48, R75, R79, R48 ;  /* 0x0000004f4b301224 */ /* 0x000fe200078e0230 */
[----:B------:R-:W-:Y:S01]  /*5830*/  LOP3.LUT P1, RZ, R87, 0x8000000, RZ, 0xc0, !PT ;  /* 0x0800000057ff7812 */ /* 0x000fe2000782c0ff */
[----:B------:R-:W-:Y:S01]  /*5840*/  @P0 IMAD R64, R76, R80, R64 ;  /* 0x000000504c400224 */ /* 0x000fe200078e0240 */
[----:B------:R-:W-:-:S12]  /*5850*/  PLOP3.LUT P0, PT, PT, PT, UP0, 0x40, 0x0 ;  /* 0x000000000000781c */ /* 0x000fd80003f0e808 */
[----:B------:R-:W-:-:S05]  /*5860*/  @P0 BRA `(.L_x_263) ;  /* 0xffffe87000000947 */ /* 0x000fca000383ffff */
.L_x_262:
[----:B------:R-:W-:Y:S01]  /*5870*/  UISETP.NE.U32.AND UP0, UPT, UR16, URZ, UPT ;  /* 0x0000003f1000728c */ /* 0x000fe2000bf05070 */
[----:B------:R-:W-:Y:S01]  /*5880*/  BMOV.32.CLEAR RZ, B1 ;  /* 0x0000000001ff7355 */ /* 0x000fe20000100000 */
[----:B------:R-:W-:Y:S02]  /*5890*/  BSSY B1, `(.L_x_264) ;  /* 0x00005a5000017945 */ /* 0x000fe40003800000 */
[----:B------:R-:W-:-:S06]  /*58a0*/  UISETP.NE.AND.EX UP0, UPT, UR15, URZ, UPT, UP0 ;  /* 0x0000003f0f00728c */ /* 0x000fcc000bf05300 */
[----:B------:R-:W-:-:S12]  /*58b0*/  PLOP3.LUT P0, PT, PT, PT, UP0, 0x40, 0x0 ;  /* 0x000000000000781c */ /* 0x000fd80003f0e808 */
[----:B------:R-:W-:Y:S05]  /*58c0*/  @P0 BRA `(.L_x_265) ;  /* 0x0000339000000947 */ /* 0x000fea0003800000 */
[----:B------:R-:W2:Y:S04]  /*58d0*/  LDL.64 R76, [R1+0x2b0] ;  /* 0x0002b000014c7983 */ /* 0x000ea80000100a00 */
[----:B------:R-:W3:Y:S04]  /*58e0*/  LDL R70, [R1+0x330] ;  /* 0x0003300001467983 */ /* 0x000ee80000100800 */
[----:B------:R-:W4:Y:S04]  /*58f0*/  LDL.64 R74, [R1+0xb8] ;  /* 0x0000b800014a7983 */ /* 0x000f280000100a00 */
[----:B------:R-:W5:Y:S04]  /*5900*/  LDL.64 R68, [R1+0x2a8] ;  /* 0x0002a80001447983 */ /* 0x000f680000100a00 */
[----:B------:R-:W5:Y:S04]  /*5910*/  LDL R67, [R1+0x334] ;  /* 0x0003340001437983 */ /* 0x000f680000100800 */
[----:B------:R-:W5:Y:S04]  /*5920*/  LDL.64 R72, [R1+0xb0] ;  /* 0x0000b00001487983 */ /* 0x000f680000100a00 */
[----:B------:R-:W5:Y:S04]  /*5930*/  LDL R100, [R1+0xc0] ;  /* 0x0000c00001647983 */ /* 0x000f680000100800 */
[----:B------:R-:W5:Y:S04]  /*5940*/  LDL.64 R80, [R1+0xa0] ;  /* 0x0000a00001507983 */ /* 0x000f680000100a00 */
[----:B------:R-:W5:Y:S04]  /*5950*/  LDL.64 R98, [R1+0x2a0] ;  /* 0x0002a00001627983 */ /* 0x000f680000100a00 */
[----:B------:R-:W5:Y:S04]  /*5960*/  LDL R79, [R1+0x2b8] ;  /* 0x0002b800014f7983 */ /* 0x000f680000100800 */
[----:B------:R-:W5:Y:S04]  /*5970*/  LDL R78, [R1+0xc8] ;  /* 0x0000c800014e7983 */ /* 0x000f680000100800 */
[----:B------:R-:W5:Y:S04]  /*5980*/  LDL R104, [R1+0x2bc] ;  /* 0x0002bc0001687983 */ /* 0x000f680000100800 */
[----:B------:R-:W5:Y:S04]  /*5990*/  LDL.64 R106, [R1+0x90] ;  /* 0x00009000016a7983 */ /* 0x000f680000100a00 */
[----:B------:R-:W5:Y:S04]  /*59a0*/  LDL R109, [R1+0xcc] ;  /* 0x0000cc00016d7983 */ /* 0x000f680000100800 */
[----:B------:R-:W5:Y:S04]  /*59b0*/  LDL.64 R118, [R1+0x88] ;  /* 0x0000880001767983 */ /* 0x000f680000100a00 */
[----:B------:R-:W5:Y:S01]  /*59c0*/  LDL R108, [R1+0xd4] ;  /* 0x0000d400016c7983 */ /* 0x000f620000100800 */
[----:B------:R-:W-:-:S03]  /*59d0*/  LOP3.LUT R89, R89, 0xefffffff, RZ, 0xc0, !PT ;  /* 0xefffffff59597812 */ /* 0x000fc600078ec0ff */
[----:B------:R-:W5:Y:S04]  /*59e0*/  LDL.64 R120, [R1+0x290] ;  /* 0x0002900001787983 */ /* 0x000f680000100a00 */
[----:B------:R-:W5:Y:S04]  /*59f0*/  LDL R122, [R1+0x2c0] ;  /* 0x0002c000017a7983 */ /* 0x000f680000100800 */
[----:B------:R-:W5:Y:S04]  /*5a00*/  LDL R117, [R1+0xd8] ;  /* 0x0000d80001757983 */ /* 0x000f680000100800 */
[----:B------:R-:W5:Y:S04]  /*5a10*/  LDL R116, [R1+0x2c4] ;  /* 0x0002c40001747983 */ /* 0x000f680000100800 */
[----:B------:R-:W5:Y:S04]  /*5a20*/  LDL.64 R112, [R1+0x70] ;  /* 0x0000700001707983 */ /* 0x000f680000100a00 */
[----:B------:R-:W5:Y:S04]  /*5a30*/  LDL R115, [R1+0xdc] ;  /* 0x0000dc0001737983 */ /* 0x000f680000100800 */
[----:B------:R-:W5:Y:S04]  /*5a40*/  LDL.64 R128, [R1+0x68] ;  /* 0x0000680001807983 */ /* 0x000f680000100a00 */
[----:B------:R-:W5:Y:S04]  /*5a50*/  LDL R114, [R1+0xe0] ;  /* 0x0000e00001727983 */ /* 0x000f680000100800 */
[----:B------:R-:W5:Y:S01]  /*5a60*/  LDL.64 R124, [R1+0x280] ;  /* 0x00028000017c7983 */ /* 0x000f620000100a00 */
[----:B------:R-:W-:-:S03]  /*5a70*/  LOP3.LUT R87, R87, 0xfffffffe, RZ, 0xc0, !PT ;  /* 0xfffffffe57577812 */ /* 0x000fc600078ec0ff */
[----:B------:R-:W5:Y:S01]  /*5a80*/  LDL R123, [R1+0xf8] ;  /* 0x0000f800017b7983 */ /* 0x000f620000100800 */
[----:B--2---:R-:W-:-:S04]  /*5a90*/  @P1 LEA R96, P0, R76, UR18, 0x2 ;  /* 0x000000124c601c11 */ /* 0x004fc8000f8010ff */
[----:B---3--:R-:W-:Y:S02]  /*5aa0*/  @P1 IADD3.X R97, R70, UR17, RZ, P0, !PT ;  /* 0x0000001146611c10 */ /* 0x008fe400087fe4ff */
[----:B------:R-:W2:Y:S01]  /*5ab0*/  LDL.64 R70, [R1+0xa8] ;  /* 0x0000a80001467983 */ /* 0x000ea20000100a00 */
[----:B----4-:R-:W-:-:S04]  /*5ac0*/  @P1 LEA R82, P0, R74, UR14, 0x2 ;  /* 0x0000000e4a521c11 */ /* 0x010fc8000f8010ff */
[----:B------:R-:W-:Y:S02]  /*5ad0*/  @P1 LEA.HI.X R83, R74, UR10, R91, 0x2, P0 ;  /* 0x0000000a4a531c11 */ /* 0x000fe400080f145b */
[----:B------:R-:W3:Y:S06]  /*5ae0*/  LDL.64 R74, [R1+0x98] ;  /* 0x00009800014a7983 */ /* 0x000eec0000100a00 */
[----:B-----5:R-:W-:-:S04]  /*5af0*/  LEA R68, P0, R68, UR18, 0x2 ;  /* 0x0000001244447c11 */ /* 0x020fc8000f8010ff */
[----:B------:R-:W-:Y:S02]  /*5b00*/  IADD3.X R69, R67, UR17, RZ, P0, !PT ;  /* 0x0000001143457c10 */ /* 0x000fe400087fe4ff */
[----:B------:R-:W4:Y:S01]  /*5b10*/  LDL R67, [R1+0xc4] ;  /* 0x0000c40001437983 */ /* 0x000f220000100800 */
[----:B------:R-:W-:-:S04]  /*5b20*/  @P2 LEA R76, P0, R72, UR14, 0x2 ;  /* 0x0000000e484c2c11 */ /* 0x000fc8000f8010ff */
[----:B------:R-:W-:Y:S02]  /*5b30*/  @P2 LEA.HI.X R77, R72, UR10, R252, 0x2, P0 ;  /* 0x0000000a484d2c11 */ /* 0x000fe400080f14fc */
[----:B------:R-:W-:-:S04]  /*5b40*/  @P1 LOP3.LUT R89, R89, 0x10000000, RZ, 0xfc, !PT ;  /* 0x1000000059591812 */ /* 0x000fc800078efcff */
[----:B------:R-:W-:-:S04]  /*5b50*/  LOP3.LUT R89, R89, 0xdfffffff, RZ, 0xc0, !PT ;  /* 0xdfffffff59597812 */ /* 0x000fc800078ec0ff */
[----:B------:R-:W-:Y:S02]  /*5b60*/  @P2 LOP3.LUT R89, R89, 0x20000000, RZ, 0xfc, !PT ;  /* 0x2000000059592812 */ /* 0x000fe400078efcff */
[----:B--2---:R-:W-:-:S04]  /*5b70*/  @P3 LEA R72, P0, R70, UR14, 0x2 ;  /* 0x0000000e46483c11 */ /* 0x004fc8000f8010ff */
[----:B------:R-:W-:Y:S02]  /*5b80*/  @P3 LEA.HI.X R73, R70, UR10, R100, 0x2, P0 ;  /* 0x0000000a46493c11 */ /* 0x000fe400080f1464 */
[----:B------:R-:W2:Y:S06]  /*5b90*/  LDL.64 R70, [R1+0x298] ;  /* 0x0002980001467983 */ /* 0x000eac0000100a00 */
[----:B------:R-:W-:-:S04]  /*5ba0*/  @P4 LEA R102, P0, R80, UR14, 0x2 ;  /* 0x0000000e50664c11 */ /* 0x000fc8000f8010ff */
[----:B----4-:R-:W-:Y:S02]  /*5bb0*/  @P4 LEA.HI.X R103, R80, UR10, R67, 0x2, P0 ;  /* 0x0000000a50674c11 */ /* 0x010fe400080f1443 */
[----:B------:R-:W4:Y:S04]  /*5bc0*/  LDL R67, [R1+0xd0] ;  /* 0x0000d00001437983 */ /* 0x000f280000100800 */
[----:B------:R-:W5:Y:S02]  /*5bd0*/  LDL.64 R80, [R1+0x80] ;  /* 0x0000800001507983 */ /* 0x000f640000100a00 */
[----:B------:R-:W-:Y:S02]  /*5be0*/  @P5 LEA R100, P0, R98, UR18, 0x2 ;  /* 0x0000001262645c11 */ /* 0x000fe4000f8010ff */
[----:B------:R-:W-:-:S02]  /*5bf0*/  LOP3.LUT P2, RZ, R85, 0x200, RZ, 0xc0, !PT ;  /* 0x0000020055ff7812 */ /* 0x000fc4000784c0ff */
[----:B------:R-:W-:Y:S02]  /*5c00*/  @P5 IADD3.X R101, R79, UR17, RZ, P0, !PT ;  /* 0x000000114f655c10 */ /* 0x000fe400087fe4ff */
[C---:B---3--:R-:W-:Y:S02]  /*5c10*/  @P5 LEA R98, P0, R74.reuse, UR14, 0x2 ;  /* 0x0000000e4a625c11 */ /* 0x048fe4000f8010ff */
[----:B------:R-:W-:Y:S02]  /*5c20*/  LOP3.LUT R89, R89, 0xbfffffff, RZ, 0xc0, !PT ;  /* 0xbfffffff59597812 */ /* 0x000fe400078ec0ff */
[----:B------:R-:W-:Y:S02]  /*5c30*/  @P5 LEA.HI.X R99, R74, UR10, R78, 0x2, P0 ;  /* 0x0000000a4a635c11 */ /* 0x000fe400080f144e */
[----:B------:R-:W3:Y:S02]  /*5c40*/  LDL.64 R78, [R1+0x78] ;  /* 0x00007800014e7983 */ /* 0x000ee40000100a00 */
[----:B------:R-:W-:-:S02]  /*5c50*/  @P2 LOP3.LUT R89, R89, 0x40000000, RZ, 0xfc, !PT ;  /* 0x4000000059592812 */ /* 0x000fc400078efcff */
[----:B------:R-:W-:Y:S01]  /*5c60*/  LOP3.LUT P2, RZ, R85, 0x80, RZ, 0xc0, !PT ;  /* 0x0000008055ff7812 */ /* 0x000fe2000784c0ff */
[----:B------:R-:W3:Y:S01]  /*5c70*/  LDL.64 R74, [R1+0x288] ;  /* 0x00028800014a7983 */ /* 0x000ee20000100a00 */
[----:B------:R-:W-:-:S10]  /*5c80*/  LOP3.LUT R89, R89, 0x7fffffff, RZ, 0xc0, !PT ;  /* 0x7fffffff59597812 */ /* 0x000fd400078ec0ff */
[----:B------:R-:W-:-:S04]  /*5c90*/  @P2 LOP3.LUT R89, R89, 0x80000000, RZ, 0xfc, !PT ;  /* 0x8000000059592812 */ /* 0x000fc800078efcff */
[----:B------:R-:W-:-:S04]  /*5ca0*/  LOP3.LUT R89, R89, 0xf7ffffff, RZ, 0xc0, !PT ;  /* 0xf7ffffff59597812 */ /* 0x000fc800078ec0ff */
[----:B------:R-:W-:-:S04]  /*5cb0*/  @P3 LOP3.LUT R89, R89, 0x8000000, RZ, 0xfc, !PT ;  /* 0x0800000059593812 */ /* 0x000fc800078efcff */
[----:B------:R-:W-:-:S04]  /*5cc0*/  LOP3.LUT R89, R89, 0xfbffffff, RZ, 0xc0, !PT ;  /* 0xfbffffff59597812 */ /* 0x000fc800078ec0ff */
[----:B------:R-:W-:Y:S02]  /*5cd0*/  @P4 LOP3.LUT R89, R89, 0x4000000, RZ, 0xfc, !PT ;  /* 0x0400000059594812 */ /* 0x000fe400078efcff */
[----:B------:R-:W-:Y:S02]  /*5ce0*/  LOP3.LUT P1, RZ, R85, 0x1, RZ, 0xc0, !PT ;  /* 0x0000000155ff7812 */ /* 0x000fe4000782c0ff */
[----:B------:R-:W-:-:S04]  /*5cf0*/  LOP3.LUT R89, R89, 0xfeffffff, RZ, 0xc0, !PT ;  /* 0xfeffffff59597812 */ /* 0x000fc800078ec0ff */
[----:B------:R-:W-:-:S04]  /*5d00*/  @P5 LOP3.LUT R89, R89, 0x1000000, RZ, 0xfc, !PT ;  /* 0x0100000059595812 */ /* 0x000fc800078efcff */
[----:B------:R-:W-:-:S04]  /*5d10*/  LOP3.LUT R89, R89, 0xff7fffff, RZ, 0xc0, !PT ;  /* 0xff7fffff59597812 */ /* 0x000fc800078ec0ff */
[----:B------:R-:W-:Y:S02]  /*5d20*/  @P6 LOP3.LUT R89, R89, 0x800000, RZ, 0xfc, !PT ;  /* 0x0080000059596812 */ /* 0x000fe400078efcff */
[----:B--2---:R-:W-:-:S04]  /*5d30*/  LEA R70, P0, R70, UR18, 0x2 ;  /* 0x0000001246467c11 */ /* 0x004fc8000f8010ff */
[----:B------:R-:W-:Y:S02]  /*5d40*/  IADD3.X R71, R104, UR17, RZ, P0, !PT ;  /* 0x0000001168477c10 */ /* 0x000fe400087fe4ff */
[----:B------:R-:W-:-:S04]  /*5d50*/  @P6 LEA R104, P0, R106, UR14, 0x2 ;  /* 0x0000000e6a686c11 */ /* 0x000fc8000f8010ff */
[----:B------:R-:W-:Y:S02]  /*5d60*/  @P6 LEA.HI.X R105, R106, UR10, R109, 0x2, P0 ;  /* 0x0000000a6a696c11 */ /* 0x000fe400080f146d */
[----:B------:R-:W2:Y:S01]  /*5d70*/  LDL.64 R106, [R1+0x60] ;  /* 0x00006000016a7983 */ /* 0x000ea20000100a00 */
[----:B------:R-:W-:-:S03]  /*5d80*/  LOP3.LUT P6, RZ, R85, 0x2, RZ, 0xc0, !PT ;  /* 0x0000000255ff7812 */ /* 0x000fc600078cc0ff */
[----:B------:R-:W2:Y:S02]  /*5d90*/  LDL R109, [R1+0x2c8] ;  /* 0x0002c800016d7983 */ /* 0x000ea40000100800 */
[----:B------:R-:W-:-:S04]  /*5da0*/  @P1 LEA R110, P0, R118, UR14, 0x2 ;  /* 0x0000000e766e1c11 */ /* 0x000fc8000f8010ff */
[----:B----4-:R-:W-:Y:S02]  /*5db0*/  @P1 LEA.HI.X R111, R118, UR10, R67, 0x2, P0 ;  /* 0x0000000a766f1c11 */ /* 0x010fe400080f1443 */
[----:B------:R-:W4:Y:S06]  /*5dc0*/  LDL R67, [R1+0xe4] ;  /* 0x0000e40001437983 */ /* 0x000f2c0000100800 */
[----:B-----5:R-:W-:-:S04]  /*5dd0*/  @P6 LEA R118, P0, R80, UR14, 0x2 ;  /* 0x0000000e50766c11 */ /* 0x020fc8000f8010ff */
[----:B------:R-:W-:Y:S02]  /*5de0*/  @P6 LEA.HI.X R119, R80, UR10, R108, 0x2, P0 ;  /* 0x0000000a50776c11 */ /* 0x000fe400080f146c */
[----:B------:R-:W5:Y:S04]  /*5df0*/  LDL.64 R80, [R1+0x58] ;  /* 0x0000580001507983 */ /* 0x000f680000100a00 */
[----:B------:R-:W5:Y:S01]  /*5e00*/  LDL R108, [R1+0xe8] ;  /* 0x0000e800016c7983 */ /* 0x000f620000100800 */
[C---:B------:R-:W-:Y:S02]  /*5e10*/  LOP3.LUT P2, RZ, R85.reuse, 0x20, RZ, 0xc0, !PT ;  /* 0x0000002055ff7812 */ /* 0x040fe4000784c0ff */
[----:B------:R-:W-:-:S10]  /*5e20*/  LOP3.LUT P4, RZ, R85, 0x4, RZ, 0xc0, !PT ;  /* 0x0000000455ff7812 */ /* 0x000fd4000788c0ff */
[----:B------:R-:W-:Y:S02]  /*5e30*/  @P2 LOP3.LUT R87, R87, 0x1, RZ, 0xfc, !PT ;  /* 0x0000000157572812 */ /* 0x000fe400078efcff */
[----:B------:R-:W-:Y:S02]  /*5e40*/  LOP3.LUT P2, RZ, R85, 0x10, RZ, 0xc0, !PT ;  /* 0x0000001055ff7812 */ /* 0x000fe4000784c0ff */
[----:B------:R-:W-:Y:S02]  /*5e50*/  @P4 LEA R120, P0, R120, UR18, 0x2 ;  /* 0x0000001278784c11 */ /* 0x000fe4000f8010ff */
[----:B------:R-:W-:Y:S02]  /*5e60*/  LOP3.LUT R87, R87, 0xfffffffd, RZ, 0xc0, !PT ;  /* 0xfffffffd57577812 */ /* 0x000fe400078ec0ff */
[----:B------:R-:W-:Y:S02]  /*5e70*/  @P4 IADD3.X R121, R122, UR17, RZ, P0, !PT ;  /* 0x000000117a794c10 */ /* 0x000fe400087fe4ff */
[----:B---3--:R-:W-:Y:S01]  /*5e80*/  @P4 LEA R126, P0, R78, UR14, 0x2 ;  /* 0x0000000e4e7e4c11 */ /* 0x008fe2000f8010ff */
[----:B------:R-:W3:Y:S03]  /*5e90*/  LDL R122, [R1+0x2cc] ;  /* 0x0002cc00017a7983 */ /* 0x000ee60000100800 */
[----:B------:R-:W-:-:S02]  /*5ea0*/  @P2 LOP3.LUT R87, R87, 0x2, RZ, 0xfc, !PT ;  /* 0x0000000257572812 */ /* 0x000fc400078efcff */
[----:B------:R-:W-:Y:S02]  /*5eb0*/  LOP3.LUT P2, RZ, R85, 0x8, RZ, 0xc0, !PT ;  /* 0x0000000855ff7812 */ /* 0x000fe4000784c0ff */
[----:B------:R-:W-:Y:S02]  /*5ec0*/  @P4 LEA.HI.X R127, R78, UR10, R117, 0x2, P0 ;  /* 0x0000000a4e7f4c11 */ /* 0x000fe400080f1475 */
[----:B------:R-:W3:Y:S02]  /*5ed0*/  LDL.64 R78, [R1+0x278] ;  /* 0x00027800014e7983 */ /* 0x000ee40000100a00 */
[----:B------:R-:W-:-:S04]  /*5ee0*/  LEA R74, P0, R74, UR18, 0x2 ;  /* 0x000000124a4a7c11 */ /* 0x000fc8000f8010ff */
[----:B------:R-:W-:Y:S02]  /*5ef0*/  IADD3.X R75, R116, UR17, RZ, P0, !PT ;  /* 0x00000011744b7c10 */ /* 0x000fe400087fe4ff */
[C---:B------:R-:W-:Y:S01]  /*5f00*/  @P2 LEA R132, P0, R112.reuse, UR14, 0x2 ;  /* 0x0000000e70842c11 */ /* 0x040fe2000f8010ff */
[----:B------:R-:W3:Y:S03]  /*5f10*/  LDL.64 R116, [R1+0x50] ;  /* 0x0000500001747983 */ /* 0x000ee60000100a00 */
[----:B------:R-:W-:Y:S02]  /*5f20*/  @P2 LEA.HI.X R133, R112, UR10, R115, 0x2, P0 ;  /* 0x0000000a70852c11 */ /* 0x000fe400080f1473 */
[----:B------:R-:W-:Y:S01]  /*5f30*/  LOP3.LUT P2, RZ, R87, 0x2, RZ, 0xc0, !PT ;  /* 0x0000000257ff7812 */ /* 0x000fe2000784c0ff */
[----:B------:R-:W3:Y:S04]  /*5f40*/  LDL R115, [R1+0xec] ;  /* 0x0000ec0001737983 */ /* 0x000ee80000100800 */
[----:B------:R-:W3:Y:S07]  /*5f50*/  LDL.64 R112, [R1+0x48] ;  /* 0x0000480001707983 */ /* 0x000eee0000100a00 */
[----:B------:R-:W-:-:S04]  /*5f60*/  @P2 LEA R130, P0, R128, UR14, 0x2 ;  /* 0x0000000e80822c11 */ /* 0x000fc8000f8010ff */
[----:B------:R-:W-:Y:S02]  /*5f70*/  @P2 LEA.HI.X R131, R128, UR10, R114, 0x2, P0 ;  /* 0x0000000a80832c11 */ /* 0x000fe400080f1472 */
[----:B------:R-:W-:Y:S01]  /*5f80*/  LOP3.LUT P2, RZ, R87, 0x1, RZ, 0xc0, !PT ;  /* 0x0000000157ff7812 */ /* 0x000fe2000784c0ff */
[----:B------:R-:W3:Y:S01]  /*5f90*/  LDL R114, [R1+0xf0] ;  /* 0x0000f00001727983 */ /* 0x000ee20000100800 */
[----:B------:R-:W-:-:S03]  /*5fa0*/  LOP3.LUT P5, RZ, R85, 0x40, RZ, 0xc0, !PT ;  /* 0x0000004055ff7812 */ /* 0x000fc600078ac0ff */
[----:B------:R-:W3:Y:S07]  /*5fb0*/  LDL.64 R128, [R1+0x270] ;  /* 0x0002700001807983 */ /* 0x000eee0000100a00 */
[----:B--2---:R-:W-:-:S04]  /*5fc0*/  @P2 LEA R142, P0, R106, UR14, 0x2 ;  /* 0x0000000e6a8e2c11 */ /* 0x004fc8000f8010ff */
[----:B----4-:R-:W-:Y:S02]  /*5fd0*/  @P2 LEA.HI.X R143, R106, UR10, R67, 0x2, P0 ;  /* 0x0000000a6a8f2c11 */ /* 0x010fe400080f1443 */
[----:B------:R-:W2:Y:S06]  /*5fe0*/  LDL.64 R106, [R1+0x40] ;  /* 0x00004000016a7983 */ /* 0x000eac0000100a00 */
[----:B------:R-:W-:Y:S01]  /*5ff0*/  @P5 LEA R140, P0, R124, UR18, 0x2 ;  /* 0x000000127c8c5c11 */ /* 0x000fe2000f8010ff */
[----:B------:R-:W4:Y:S03]  /*6000*/  LDL R67, [R1+0xf4] ;  /* 0x0000f40001437983 */ /* 0x000f260000100800 */
[----:B------:R-:W-:Y:S01]  /*6010*/  @P5 IADD3.X R141, R109, UR17, RZ, P0, !PT ;  /* 0x000000116d8d5c10 */ /* 0x000fe200087fe4ff */
[----:B------:R-:W4:Y:S01]  /*6020*/  LDL R124, [R1+0x2d0] ;  /* 0x0002d000017c7983 */ /* 0x000f220000100800 */
[----:B-----5:R-:W-:-:S04]  /*6030*/  @P5 LEA R138, P0, R80, UR14, 0x2 ;  /* 0x0000000e508a5c11 */ /* 0x020fc8000f8010ff */
[----:B------:R-:W-:Y:S02]  /*6040*/  @P5 LEA.HI.X R139, R80, UR10, R108, 0x2, P0 ;  /* 0x0000000a508b5c11 */ /* 0x000fe400080f146c */
[----:B------:R-:W5:Y:S01]  /*6050*/  LDL.64 R108, [R1+0x38] ;  /* 0x00003800016c7983 */ /* 0x000f620000100a00 */
[----:B------:R-:W-:Y:S02]  /*6060*/  LOP3.LUT P2, RZ, R89, 0x80000000, RZ, 0xc0, !PT ;  /* 0x8000000059ff7812 */ /* 0x000fe4000784c0ff */
[----:B------:R-:W-:Y:S01]  /*6070*/  LOP3.LUT P3, RZ, R85, 0x100, RZ, 0xc0, !PT ;  /* 0x0000010055ff7812 */ /* 0x000fe2000786c0ff */
[----:B------:R-:W5:Y:S02]  /*6080*/  LDL.64 R80, [R1+0x268] ;  /* 0x0002680001507983 */ /* 0x000f640000100a00 */
[----:B---3--:R-:W-:-:S04]  /*6090*/  LEA R78, P0, R78, UR18, 0x2 ;  /* 0x000000124e4e7c11 */ /* 0x008fc8000f8010ff */
[----:B------:R-:W-:Y:S02]  /*60a0*/  IADD3.X R79, R122, UR17, RZ, P0, !PT ;  /* 0x000000117a4f7c10 */ /* 0x000fe400087fe4ff */
[----:B------:R-:W-:Y:S01]  /*60b0*/  LOP3.LUT P1, RZ, R85, 0x400, RZ, 0xc0, !PT ;  /* 0x0000040055ff7812 */ /* 0x000fe2000782c0ff */
[----:B------:R-:W3:Y:S01]  /*60c0*/  LDL R122, [R1+0x2d4] ;  /* 0x0002d400017a7983 */ /* 0x000ee20000100800 */
[----:B------:R-:W-:-:S04]  /*60d0*/  @P2 LEA R136, P0, R116, UR14, 0x2 ;  /* 0x0000000e74882c11 */ /* 0x000fc8000f8010ff */
[----:B------:R-:W-:Y:S02]  /*60e0*/  @P2 LEA.HI.X R137, R116, UR10, R115, 0x2, P0 ;  /* 0x0000000a74892c11 */ /* 0x000fe400080f1473 */
[----:B------:R-:W-:Y:S01]  /*60f0*/  LOP3.LUT P2, RZ, R89, 0x40000000, RZ, 0xc0, !PT ;  /* 0x4000000059ff7812 */ /* 0x000fe2000784c0ff */
[----:B------:R-:W3:Y:S05]  /*6100*/  LDL.64 R116, [R1+0x30] ;  /* 0x0000300001747983 */ /* 0x000eea0000100a00 */
[C---:B------:R-:W-:Y:S01]  /*6110*/  @P3 LEA R134, P0, R112.reuse, UR14, 0x2 ;  /* 0x0000000e70863c11 */ /* 0x040fe2000f8010ff */
[----:B------:R-:W3:Y:S03]  /*6120*/  LDL R115, [R1+0xfc] ;  /* 0x0000fc0001737983 */ /* 0x000ee60000100800 */
[----:B------:R-:W-:-:S02]  /*6130*/  @P3 LEA.HI.X R135, R112, UR10, R114, 0x2, P0 ;  /* 0x0000000a70873c11 */ /* 0x000fc400080f1472 */
[----:B------:R-:W3:Y:S01]  /*6140*/  LDL R114, [R1+0x100] ;  /* 0x0001000001727983 */ /* 0x000ee20000100800 */
[C---:B------:R-:W-:Y:S02]  /*6150*/  LOP3.LUT P6, RZ, R85.reuse, 0x800, RZ, 0xc0, !PT ;  /* 0x0000080055ff7812 */ /* 0x040fe400078cc0ff */
[----:B------:R-:W-:Y:S01]  /*6160*/  LOP3.LUT P4, RZ, R85, 0x1000, RZ, 0xc0, !PT ;  /* 0x0000100055ff7812 */ /* 0x000fe2000788c0ff */
[----:B------:R-:W3:Y:S02]  /*6170*/  LDL.64 R112, [R1+0x20] ;  /* 0x0000200001707983 */ /* 0x000ee40000100a00 */
[----:B--2---:R-:W-:-:S04]  /*6180*/  @P2 LEA R152, P0, R106, UR14, 0x2 ;  /* 0x0000000e6a982c11 */ /* 0x004fc8000f8010ff */
[----:B----4-:R-:W-:Y:S02]  /*6190*/  @P2 LEA.HI.X R153, R106, UR10, R67, 0x2, P0 ;  /* 0x0000000a6a992c11 */ /* 0x010fe400080f1443 */
[----:B------:R-:W2:Y:S04]  /*61a0*/  LDL.64 R106, [R1+0x28] ;  /* 0x00002800016a7983 */ /* 0x000ea80000100a00 */
[----:B------:R-:W4:Y:S02]  /*61b0*/  LDL R67, [R1+0x104] ;  /* 0x0001040001437983 */ /* 0x000f240000100800 */
[----:B------:R-:W-:-:S04]  /*61c0*/  @P1 LEA R150, P0, R128, UR18, 0x2 ;  /* 0x0000001280961c11 */ /* 0x000fc8000f8010ff */
[----:B------:R-:W-:Y:S02]  /*61d0*/  @P1 IADD3.X R151, R124, UR17, RZ, P0, !PT ;  /* 0x000000117c971c10 */ /* 0x000fe400087fe4ff */
[----:B-----5:R-:W-:-:S04]  /*61e0*/  @P1 LEA R148, P0, R108, UR14, 0x2 ;  /* 0x0000000e6c941c11 */ /* 0x020fc8000f8010ff */
[----:B------:R-:W-:Y:S02]  /*61f0*/  @P1 LEA.HI.X R149, R108, UR10, R123, 0x2, P0 ;  /* 0x0000000a6c951c11 */ /* 0x000fe400080f147b */
[C---:B------:R-:W-:Y:S01]  /*6200*/  LOP3.LUT P1, RZ, R89.reuse, 0x10000000, RZ, 0xc0, !PT ;  /* 0x1000000059ff7812 */ /* 0x040fe2000782c0ff */
[----:B------:R-:W5:Y:S11]  /*6210*/  LDL.64 R108, [R1+0x260] ;  /* 0x00026000016c7983 */ /* 0x000f760000100a00 */
[----:B------:R0:W2:Y:S01]  /*6220*/  @P1 LDG.E.SYS R96, [R96] ;  /* 0x0000000060601381 */ /* 0x0000a200001ee900 */
[----:B------:R-:W-:Y:S01]  /*6230*/  LEA R80, P0, R80, UR18, 0x2 ;  /* 0x0000001250507c11 */ /* 0x000fe2000f8010ff */
[----:B------:R-:W-:Y:S01]  /*6240*/  @P1 IMAD R0, R0, c[0x0][0x16c], RZ ;  /* 0x00005b0000001a24 */ /* 0x000fe200078e02ff */
[----:B------:R-:W-:Y:S01]  /*6250*/  LOP3.LUT P2, RZ, R89, 0x20000000, RZ, 0xc0, !PT ;  /* 0x2000000059ff7812 */ /* 0x000fe2000784c0ff */
[----:B0-----:R-:W4:Y:S01]  /*6260*/  LDL R97, [R1+0x108] ;  /* 0x0001080001617983 */ /* 0x001f220000100800 */
[----:B---3--:R-:W-:-:S02]  /*6270*/  IADD3.X R81, R122, UR17, RZ, P0, !PT ;  /* 0x000000117a517c10 */ /* 0x008fc400087fe4ff */
[----:B------:R-:W-:-:S04]  /*6280*/  @P6 LEA R146, P0, R116, UR14, 0x2 ;  /* 0x0000000e74926c11 */ /* 0x000fc8000f8010ff */
[----:B------:R-:W-:Y:S02]  /*6290*/  @P6 LEA.HI.X R147, R116, UR10, R115, 0x2, P0 ;  /* 0x0000000a74936c11 */ /* 0x000fe400080f1473 */
[----:B------:R-:W3:Y:S01]  /*62a0*/  LDL R115, [R1+0x2d8] ;  /* 0x0002d80001737983 */ /* 0x000ee20000100800 */
[----:B--2---:R-:W-:-:S05]  /*62b0*/  @P1 IMAD R0, R96, c[0x0][0x19c], R0 ;  /* 0x0000670060001a24 */ /* 0x004fca00078e0200 */
[C---:B------:R-:W-:Y:S01]  /*62c0*/  @P4 LEA R144, P0, R106.reuse, UR14, 0x2 ;  /* 0x0000000e6a904c11 */ /* 0x040fe2000f8010ff */
[----:B------:R-:W2:Y:S03]  /*62d0*/  LDL.64 R116, [R1+0x258] ;  /* 0x0002580001747983 */ /* 0x000ea60000100a00 */
[----:B------:R-:W-:Y:S02]  /*62e0*/  @P4 LEA.HI.X R145, R106, UR10, R114, 0x2, P0 ;  /* 0x0000000a6a914c11 */ /* 0x000fe400080f1472 */
[----:B------:R-:W2:Y:S04]  /*62f0*/  LDL.64 R106, [R1+0x18] ;  /* 0x00001800016a7983 */ /* 0x000ea80000100a00 */
[----:B------:R0:W-:Y:S01]  /*6300*/  @P1 STG.E.SYS [R82], R0 ;  /* 0x0000000052001386 */ /* 0x0001e2000010e900 */
[----:B------:R-:W-:-:S02]  /*6310*/  LOP3.LUT P5, RZ, R85, 0x2000, RZ, 0xc0, !PT ;  /* 0x0000200055ff7812 */ /* 0x000fc400078ac0ff */
[----:B------:R-:W-:Y:S02]  /*6320*/  LOP3.LUT P3, RZ, R85, 0x4000, RZ, 0xc0, !PT ;  /* 0x0000400055ff7812 */ /* 0x000fe4000786c0ff */
[----:B------:R-:W-:Y:S02]  /*6330*/  LOP3.LUT R90, R90, 0xf7ffffff, RZ, 0xc0, !PT ;  /* 0xf7ffffff5a5a7812 */ /* 0x000fe400078ec0ff */
[----:B------:R-:W-:Y:S01]  /*6340*/  LOP3.LUT R89, R89, 0xfdffffff, RZ, 0xc0, !PT ;  /* 0xfdffffff59597812 */ /* 0x000fe200078ec0ff */
[----:B------:R-:W-:Y:S01]  /*6350*/  @P2 IMAD R17, R17, c[0x0][0x16c], RZ ;  /* 0x00005b0011112a24 */ /* 0x000fe200078e02ff */
[----:B------:R-:W2:Y:S04]  /*6360*/  LDL R114, [R1+0x2dc] ;  /* 0x0002dc0001727983 */ /* 0x000ea80000100800 */
[----:B0-----:R-:W2:Y:S01]  /*6370*/  @P2 LDG.E.SYS R0, [R68] ;  /* 0x0000000044002381 */ /* 0x001ea200001ee900 */
[----:B------:R-:W-:-:S02]  /*6380*/  @P5 LEA R128, P0, R112, UR14, 0x2 ;  /* 0x0000000e70805c11 */ /* 0x000fc4000f8010ff */
[----:B------:R-:W-:Y:S01]  /*6390*/  @P1 LOP3.LUT R90, R90, 0x8000000, RZ, 0xfc, !PT ;  /* 0x080000005a5a1812 */ /* 0x000fe200078efcff */
[----:B------:R-:W2:Y:S01]  /*63a0*/  LDL R83, [R1+0x114] ;  /* 0x0001140001537983 */ /* 0x000ea20000100800 */
[----:B------:R-:W-:Y:S02]  /*63b0*/  LOP3.LUT P1, RZ, R85, 0x400000, RZ, 0xc0, !PT ;  /* 0x0040000055ff7812 */ /* 0x000fe4000782c0ff */
[----:B----4-:R-:W-:Y:S01]  /*63c0*/  @P5 LEA.HI.X R129, R112, UR10, R67, 0x2, P0 ;  /* 0x0000000a70815c11 */ /* 0x010fe200080f1443 */
[----:B------:R-:W4:Y:S04]  /*63d0*/  LDL R82, [R1+0x2e0] ;  /* 0x0002e00001527983 */ /* 0x000f280000100800 */
[----:B------:R-:W4:Y:S01]  /*63e0*/  LDL.64 R112, [R1+0x10] ;  /* 0x0000100001707983 */ /* 0x000f220000100a00 */
[----:B-----5:R-:W-:-:S03]  /*63f0*/  @P3 LEA R124, P0, R108, UR18, 0x2 ;  /* 0x000000126c7c3c11 */ /* 0x020fc6000f8010ff */
[----:B------:R-:W5:Y:S01]  /*6400*/  LDL R67, [R1+0x10c] ;  /* 0x00010c0001437983 */ /* 0x000f620000100800 */
[----:B---3--:R-:W-:Y:S02]  /*6410*/  @P3 IADD3.X R125, R115, UR17, RZ, P0, !PT ;  /* 0x00000011737d3c10 */ /* 0x008fe400087fe4ff */
[----:B------:R-:W-:Y:S01]  /*6420*/  @P1 LOP3.LUT R89, R89, 0x2000000, RZ, 0xfc, !PT ;  /* 0x0200000059591812 */ /* 0x000fe200078efcff */
[----:B------:R-:W3:Y:S01]  /*6430*/  LDL.64 R108, [R1+0x8] ;  /* 0x00000800016c7983 */ /* 0x000ee20000100a00 */
[----:B--2---:R-:W-:-:S04]  /*6440*/  @P3 LEA R122, P0, R106, UR14, 0x2 ;  /* 0x0000000e6a7a3c11 */ /* 0x004fc8000f8010ff */
[----:B------:R-:W-:Y:S02]  /*6450*/  @P3 LEA.HI.X R123, R106, UR10, R97, 0x2, P0 ;  /* 0x0000000a6a7b3c11 */ /* 0x000fe400080f1461 */
[----:B------:R-:W-:Y:S01]  /*6460*/  LOP3.LUT P3, RZ, R89, 0x8000000, RZ, 0xc0, !PT ;  /* 0x0800000059ff7812 */ /* 0x000fe2000786c0ff */
[----:B------:R-:W2:Y:S01]  /*6470*/  LDL.64 R106, [R1] ;  /* 0x00000000016a7983 */ /* 0x000ea20000100a00 */
[----:B------:R-:W-:Y:S01]  /*6480*/  @P2 IMAD R0, R0, c[0x0][0x19c], R17 ;  /* 0x0000670000002a24 */ /* 0x000fe200078e0211 */
[----:B------:R-:W-:-:S09]  /*6490*/  LOP3.LUT P4, RZ, R85, 0x8000, RZ, 0xc0, !PT ;  /* 0x0000800055ff7812 */ /* 0x000fd2000788c0ff */
[----:B------:R-:W-:Y:S01]  /*64a0*/  @P3 IMAD R33, R33, c[0x0][0x16c], RZ ;  /* 0x00005b0021213a24 */ /* 0x000fe200078e02ff */
[----:B------:R-:W2:Y:S01]  /*64b0*/  LDL R17, [R1+0x110] ;  /* 0x0001100001117983 */ /* 0x000ea20000100800 */
[C---:B------:R-:W-:Y:S02]  /*64c0*/  LOP3.LUT P1, RZ, R85.reuse, 0x10000, RZ, 0xc0, !PT ;  /* 0x0001000055ff7812 */ /* 0x040fe4000782c0ff */
[----:B------:R-:W-:Y:S01]  /*64d0*/  LOP3.LUT P5, RZ, R85, 0x20000, RZ, 0xc0, !PT ;  /* 0x0002000055ff7812 */ /* 0x000fe200078ac0ff */
[----:B------:R-:W2:Y:S04]  /*64e0*/  LDL.64 R96, [R1+0x250] ;  /* 0x0002500001607983 */ /* 0x000ea80000100a00 */
[----:B------:R0:W-:Y:S04]  /*64f0*/  @P2 STG.E.SYS [R76], R0 ;  /* 0x000000004c002386 */ /* 0x0001e8000010e900 */
[----:B0-----:R-:W2:Y:S01]  /*6500*/  @P3 LDG.E.SYS R0, [R68+0x80] ;  /* 0x0000800044003381 */ /* 0x001ea200001ee900 */
[----:B------:R-:W-:-:S04]  /*6510*/  LEA R76, P0, R116, UR18, 0x2 ;  /* 0x00000012744c7c11 */ /* 0x000fc8000f8010ff */
[----:B------:R-:W-:Y:S02]  /*6520*/  IADD3.X R77, R114, UR17, RZ, P0, !PT ;  /* 0x00000011724d7c10 */ /* 0x000fe400087fe4ff */
[----:B----4-:R-:W-:-:S04]  /*6530*/  @P4 LEA R116, P0, R112, UR14, 0x2 ;  /* 0x0000000e70744c11 */ /* 0x010fc8000f8010ff */
[----:B-----5:R-:W-:Y:S02]  /*6540*/  @P4 LEA.HI.X R117, R112, UR10, R67, 0x2, P0 ;  /* 0x0000000a70754c11 */ /* 0x020fe400080f1443 */
[----:B------:R-:W-:Y:S01]  /*6550*/  LOP3.LUT P4, RZ, R89, 0x4000000, RZ, 0xc0, !PT ;  /* 0x0400000059ff7812 */ /* 0x000fe2000788c0ff */
[----:B------:R-:W4:Y:S01]  /*6560*/  LDL R67, [R1+0x2e4] ;  /* 0x0002e40001437983 */ /* 0x000f220000100800 */
[----:B--2---:R-:W-:-:S04]  /*6570*/  @P3 IMAD R0, R0, c[0x0][0x19c], R33 ;  /* 0x0000670000003a24 */ /* 0x004fc800078e0221 */
[----:B---3--:R-:W-:-:S06]  /*6580*/  @P1 LEA R114, P0, R108, UR14, 0x2 ;  /* 0x0000000e6c721c11 */ /* 0x008fcc000f8010ff */
[----:B------:R-:W-:Y:S01]  /*6590*/  @P4 IMAD R49, R49, c[0x0][0x16c], RZ ;  /* 0x00005b0031314a24 */ /* 0x000fe200078e02ff */
[----:B------:R-:W-:Y:S01]  /*65a0*/  LOP3.LUT P6, RZ, R85, 0x40000, RZ, 0xc0, !PT ;  /* 0x0004000055ff7812 */ /* 0x000fe200078cc0ff */
[----:B------:R-:W2:Y:S04]  /*65b0*/  LDL R33, [R1+0x124] ;  /* 0x0001240001217983 */ /* 0x000ea80000100800 */
[----:B------:R0:W-:Y:S04]  /*65c0*/  @P3 STG.E.SYS [R72], R0 ;  /* 0x0000000048003386 */ /* 0x0001e8000010e900 */
[----:B------:R-:W3:Y:S01]  /*65d0*/  @P4 LDG.E.SYS R68, [R68+0x100] ;  /* 0x0001000044444381 */ /* 0x000ee200001ee900 */
[----:B------:R-:W-:-:S02]  /*65e0*/  @P1 LEA.HI.X R115, R108, UR10, R17, 0x2, P0 ;  /* 0x0000000a6c731c11 */ /* 0x000fc400080f1411 */
[C---:B------:R-:W-:Y:S01]  /*65f0*/  @P5 LEA R112, P0, R106.reuse, UR14, 0x2 ;  /* 0x0000000e6a705c11 */ /* 0x040fe2000f8010ff */
[----:B------:R-:W5:Y:S03]  /*6600*/  LDL R17, [R1+0x11c] ;  /* 0x00011c0001117983 */ /* 0x000f660000100800 */
[----:B------:R-:W-:Y:S01]  /*6610*/  @P5 LEA.HI.X R113, R106, UR10, R83, 0x2, P0 ;  /* 0x0000000a6a715c11 */ /* 0x000fe200080f1453 */
[----:B0-----:R-:W2:Y:S01]  /*6620*/  LDL R0, [R1+0x118] ;  /* 0x0001180001007983 */ /* 0x001ea20000100800 */
[----:B------:R-:W-:Y:S02]  /*6630*/  LOP3.LUT P5, RZ, R89, 0x1000000, RZ, 0xc0, !PT ;  /* 0x0100000059ff7812 */ /* 0x000fe400078ac0ff */
[----:B------:R-:W-:Y:S01]  /*6640*/  LOP3.LUT R90, R90, 0xefffffff, RZ, 0xc0, !PT ;  /* 0xefffffff5a5a7812 */ /* 0x000fe200078ec0ff */
[----:B------:R-:W2:Y:S01]  /*6650*/  LDL.64 R72, [R1+0x248] ;  /* 0x0002480001487983 */ /* 0x000ea20000100a00 */
[----:B---3--:R-:W-:-:S02]  /*6660*/  @P4 IMAD R49, R68, c[0x0][0x19c], R49 ;  /* 0x0000670044314a24 */ /* 0x008fc400078e0231 */
[----:B------:R-:W-:-:S06]  /*6670*/  @P6 LEA R108, P0, R96, UR18, 0x2 ;  /* 0x00000012606c6c11 */ /* 0x000fcc000f8010ff */
[----:B------:R-:W-:Y:S01]  /*6680*/  @P5 IMAD R2, R2, c[0x0][0x16c], RZ ;  /* 0x00005b0002025a24 */ /* 0x000fe200078e02ff */
[----:B------:R-:W-:Y:S01]  /*6690*/  @P2 LOP3.LUT R90, R90, 0x10000000, RZ, 0xfc, !PT ;  /* 0x100000005a5a2812 */ /* 0x000fe200078efcff */
[----:B------:R-:W3:Y:S04]  /*66a0*/  LDL R96, [R1+0x120] ;  /* 0x0001200001607983 */ /* 0x000ee80000100800 */
[----:B------:R0:W-:Y:S04]  /*66b0*/  @P4 STG.E.SYS [R102], R49 ;  /* 0x0000003166004386 */ /* 0x0001e8000010e900 */
[----:B------:R-:W3:Y:S01]  /*66c0*/  @P5 LDG.E.SYS R100, [R100] ;  /* 0x0000000064645381 */ /* 0x000ee200001ee900 */
[----:B------:R-:W-:-:S02]  /*66d0*/  @P6 IADD3.X R109, R82, UR17, RZ, P0, !PT ;  /* 0x00000011526d6c10 */ /* 0x000fc400087fe4ff */
[C---:B------:R-:W-:Y:S01]  /*66e0*/  @P6 LEA R106, P0, R250.reuse, UR14, 0x2 ;  /* 0x0000000efa6a6c11 */ /* 0x040fe2000f8010ff */
[----:B------:R-:W4:Y:S03]  /*66f0*/  LDL.64 R82, [R1+0x240] ;  /* 0x0002400001527983 */ /* 0x000f260000100a00 */
[----:B--2---:R-:W-:Y:S01]  /*6700*/  @P6 LEA.HI.X R107, R250, UR10, R0, 0x2, P0 ;  /* 0x0000000afa6b6c11 */ /* 0x004fe200080f1400 */
[----:B0-----:R-:W2:Y:S01]  /*6710*/  LDL R49, [R1+0x128] ;  /* 0x0001280001317983 */ /* 0x001ea20000100800 */
[C---:B------:R-:W-:Y:S02]  /*6720*/  LOP3.LUT P6, RZ, R89.reuse, 0x800000, RZ, 0xc0, !PT ;  /* 0x0080000059ff7812 */ /* 0x040fe400078cc0ff */
[----:B------:R-:W-:Y:S01]  /*6730*/  LOP3.LUT P1, RZ, R89, 0x2000000, RZ, 0xc0, !PT ;  /* 0x0200000059ff7812 */ /* 0x000fe2000782c0ff */
[----:B------:R-:W2:Y:S01]  /*6740*/  LDL.64 R68, [R1+0x238] ;  /* 0x0002380001447983 */ /* 0x000ea20000100a00 */
[----:B---3--:R-:W-:-:S08]  /*6750*/  @P5 IMAD R2, R100, c[0x0][0x19c], R2 ;  /* 0x0000670064025a24 */ /* 0x008fd000078e0202 */
[----:B------:R0:W-:Y:S04]  /*6760*/  @P5 STG.E.SYS [R98], R2 ;  /* 0x0000000262005386 */ /* 0x0001e8000010e900 */
[----:B------:R-:W3:Y:S01]  /*6770*/  @P6 LDG.E.SYS R0, [R70] ;  /* 0x0000000046006381 */ /* 0x000ee200001ee900 */
[----:B------:R-:W-:-:S04]  /*6780*/  LOP3.LUT R90, R90, 0xdfffffff, RZ, 0xc0, !PT ;  /* 0xdfffffff5a5a7812 */ /* 0x000fc800078ec0ff */
[----:B------:R-:W-:-:S04]  /*6790*/  @P3 LOP3.LUT R90, R90, 0x20000000, RZ, 0xfc, !PT ;  /* 0x200000005a5a3812 */ /* 0x000fc800078efcff */
[----:B------:R-:W-:Y:S01]  /*67a0*/  LOP3.LUT R90, R90, 0xbfffffff, RZ, 0xc0, !PT ;  /* 0xbfffffff5a5a7812 */ /* 0x000fe200078ec0ff */
[----:B------:R-:W-:-:S03]  /*67b0*/  @P6 IMAD R18, R18, c[0x0][0x16c], RZ ;  /* 0x00005b0012126a24 */ /* 0x000fc600078e02ff */
[----:B------:R-:W-:Y:S02]  /*67c0*/  @P4 LOP3.LUT R90, R90, 0x40000000, RZ, 0xfc, !PT ;  /* 0x400000005a5a4812 */ /* 0x000fe400078efcff */
[----:B------:R-:W-:Y:S01]  /*67d0*/  LOP3.LUT P4, RZ, R85, 0x1, RZ, 0xc0, !PT ;  /* 0x0000000155ff7812 */ /* 0x000fe2000788c0ff */
[----:B---3--:R-:W-:-:S08]  /*67e0*/  @P6 IMAD R18, R0, c[0x0][0x19c], R18 ;  /* 0x0000670000126a24 */ /* 0x008fd000078e0212 */
[----:B------:R1:W-:Y:S04]  /*67f0*/  @P6 STG.E.SYS [R104], R18 ;  /* 0x0000001268006386 */ /* 0x0003e8000010e900 */
[----:B0-----:R-:W3:Y:S01]  /*6800*/  @P4 LDG.E.SYS R2, [R70+0x80] ;  /* 0x0000800046024381 */ /* 0x001ee200001ee900 */
[----:B------:R-:W-:-:S04]  /*6810*/  LOP3.LUT R90, R90, 0x7fffffff, RZ, 0xc0, !PT ;  /* 0x7fffffff5a5a7812 */ /* 0x000fc800078ec0ff */
[----:B------:R-:W-:Y:S02]  /*6820*/  @P5 LOP3.LUT R90, R90, 0x80000000, RZ, 0xfc, !PT ;  /* 0x800000005a5a5812 */ /* 0x000fe400078efcff */
[----:B------:R-:W-:Y:S02]  /*6830*/  LOP3.LUT P5, RZ, R85, 0x80000, RZ, 0xc0, !PT ;  /* 0x0008000055ff7812 */ /* 0x000fe400078ac0ff */
[----:B------:R-:W-:Y:S02]  /*6840*/  LOP3.LUT R89, R89, 0xfffffffe, RZ, 0xc0, !PT ;  /* 0xfffffffe59597812 */ /* 0x000fe400078ec0ff */
[----:B------:R-:W-:Y:S01]  /*6850*/  LEA R72, P0, R72, UR18, 0x2 ;  /* 0x0000001248487c11 */ /* 0x000fe2000f8010ff */
[----:B------:R-:W-:Y:S01]  /*6860*/  @P4 IMAD R0, R34, c[0x0][0x16c], RZ ;  /* 0x00005b0022004a24 */ /* 0x000fe200078e02ff */
[----:B------:R-:W-:Y:S01]  /*6870*/  @P6 LOP3.LUT R89, R89, 0x1, RZ, 0xfc, !PT ;  /* 0x0000000159596812 */ /* 0x000fe200078efcff */
[----:B-1----:R-:W2:Y:S01]  /*6880*/  LDL R18, [R1+0x130] ;  /* 0x0001300001127983 */ /* 0x002ea20000100800 */
[----:B----4-:R-:W-:-:S02]  /*6890*/  IADD3.X R73, R67, UR17, RZ, P0, !PT ;  /* 0x0000001143497c10 */ /* 0x010fc400087fe4ff */
[----:B------:R-:W-:Y:S01]  /*68a0*/  LOP3.LUT R89, R89, 0xffffdfff, RZ, 0xc0, !PT ;  /* 0xffffdfff59597812 */ /* 0x000fe200078ec0ff */
[----:B------:R-:W4:Y:S01]  /*68b0*/  LDL R67, [R1+0x2e8] ;  /* 0x0002e80001437983 */ /* 0x000f220000100800 */
[C---:B------:R-:W-:Y:S02]  /*68c0*/  @P5 LEA R104, P0, R248.reuse, UR14, 0x2 ;  /* 0x0000000ef8685c11 */ /* 0x040fe4000f8010ff */
[----:B------:R-:W-:Y:S01]  /*68d0*/  @P5 LOP3.LUT R89, R89, 0x2000, RZ, 0xfc, !PT ;  /* 0x0000200059595812 */ /* 0x000fe200078efcff */
[----:B------:R-:W2:Y:S01]  /*68e0*/  LDL R34, [R1+0x2f0] ;  /* 0x0002f00001227983 */ /* 0x000ea20000100800 */
[----:B-----5:R-:W-:Y:S02]  /*68f0*/  @P5 LEA.HI.X R105, R248, UR10, R17, 0x2, P0 ;  /* 0x0000000af8695c11 */ /* 0x020fe400080f1411 */
[C---:B------:R-:W-:Y:S01]  /*6900*/  LOP3.LUT P5, RZ, R85.reuse, 0x2, RZ, 0xc0, !PT ;  /* 0x0000000255ff7812 */ /* 0x040fe200078ac0ff */
[----:B------:R-:W5:Y:S01]  /*6910*/  LDL R17, [R1+0x2ec] ;  /* 0x0002ec0001117983 */ /* 0x000f620000100800 */
[----:B---3--:R-:W-:Y:S01]  /*6920*/  @P4 IMAD R0, R2, c[0x0][0x19c], R0 ;  /* 0x0000670002004a24 */ /* 0x008fe200078e0200 */
[----:B------:R-:W-:-:S02]  /*6930*/  LOP3.LUT P3, RZ, R85, 0x100000, RZ, 0xc0, !PT ;  /* 0x0010000055ff7812 */ /* 0x000fc4000786c0ff */
[----:B------:R-:W-:-:S07]  /*6940*/  LOP3.LUT R89, R89, 0xffffbfff, RZ, 0xc0, !PT ;  /* 0xffffbfff59597812 */ /* 0x000fce00078ec0ff */
[----:B------:R-:W-:Y:S01]  /*6950*/  @P5 IMAD R50, R50, c[0x0][0x16c], RZ ;  /* 0x00005b0032325a24 */ /* 0x000fe200078e02ff */
[----:B------:R-:W-:Y:S01]  /*6960*/  LOP3.LUT P2, RZ, R85, 0x200000, RZ, 0xc0, !PT ;  /* 0x0020000055ff7812 */ /* 0x000fe2000784c0ff */
[----:B------:R-:W3:Y:S04]  /*6970*/  LDL R2, [R1+0x134] ;  /* 0x0001340001027983 */ /* 0x000ee80000100800 */
[----:B------:R0:W-:Y:S04]  /*6980*/  @P4 STG.E.SYS [R110], R0 ;  /* 0x000000006e004386 */ /* 0x0001e8000010e900 */
[----:B------:R-:W2:Y:S01]  /*6990*/  @P5 LDG.E.SYS R70, [R70+0x100] ;  /* 0x0001000046465381 */ /* 0x000ea200001ee900 */
[----:B------:R-:W-:-:S02]  /*69a0*/  @P3 LEA R100, P0, R246, UR14, 0x2 ;  /* 0x0000000ef6643c11 */ /* 0x000fc4000f8010ff */
[----:B------:R-:W-:Y:S02]  /*69b0*/  @P3 LOP3.LUT R89, R89, 0x4000, RZ, 0xfc, !PT ;  /* 0x0000400059593812 */ /* 0x000fe400078efcff */
[----:B------:R-:W-:Y:S02]  /*69c0*/  @P3 LEA.HI.X R101, R246, UR10, R96, 0x2, P0 ;  /* 0x0000000af6653c11 */ /* 0x000fe400080f1460 */
[----:B------:R-:W-:Y:S01]  /*69d0*/  LOP3.LUT P3, RZ, R85, 0x4, RZ, 0xc0, !PT ;  /* 0x0000000455ff7812 */ /* 0x000fe2000786c0ff */
[----:B--2---:R-:W-:-:S08]  /*69e0*/  @P5 IMAD R50, R70, c[0x0][0x19c], R50 ;  /* 0x0000670046325a24 */ /* 0x004fd000078e0232 */
[----:B------:R1:W-:Y:S04]  /*69f0*/  @P5 STG.E.SYS [R118], R50 ;  /* 0x0000003276005386 */ /* 0x0003e8000010e900 */
[----:B------:R-:W2:Y:S01]  /*6a00*/  @P3 LDG.E.SYS R120, [R120] ;  /* 0x0000000078783381 */ /* 0x000ea200001ee900 */
[----:B------:R-:W-:Y:S02]  /*6a10*/  LOP3.LUT R89, R89, 0xffffefff, RZ, 0xc0, !PT ;  /* 0xffffefff59597812 */ /* 0x000fe400078ec0ff */
[----:B------:R-:W-:Y:S02]  /*6a20*/  LOP3.LUT P5, RZ, R85, 0x4000000, RZ, 0xc0, !PT ;  /* 0x0400000055ff7812 */ /* 0x000fe400078ac0ff */
[----:B------:R-:W-:Y:S01]  /*6a30*/  @P2 LOP3.LUT R89, R89, 0x1000, RZ, 0xfc, !PT ;  /* 0x0000100059592812 */ /* 0x000fe200078efcff */
[----:B0-----:R-:W-:Y:S01]  /*6a40*/  @P3 IMAD R0, R3, c[0x0][0x16c], RZ ;  /* 0x00005b0003003a24 */ /* 0x001fe200078e02ff */
[----:B------:R-:W-:Y:S01]  /*6a50*/  @P2 LEA R102, P0, R244, UR14, 0x2 ;  /* 0x0000000ef4662c11 */ /* 0x000fe2000f8010ff */
[----:B-1----:R-:W3:Y:S01]  /*6a60*/  LDL.64 R118, [R1+0x230] ;  /* 0x0002300001767983 */ /* 0x002ee20000100a00 */
[----:B------:R-:W-:-:S02]  /*6a70*/  LOP3.LUT R89, R89, 0xffbfffff, RZ, 0xc0, !PT ;  /* 0xffbfffff59597812 */ /* 0x000fc400078ec0ff */
[----:B------:R-:W-:Y:S01]  /*6a80*/  @P2 LEA.HI.X R103, R244, UR10, R33, 0x2, P0 ;  /* 0x0000000af4672c11 */ /* 0x000fe200080f1421 */
[----:B------:R-:W3:Y:S03]  /*6a90*/  LDL R3, [R1+0x13c] ;  /* 0x00013c0001037983 */ /* 0x000ee60000100800 */
[----:B------:R-:W-:Y:S01]  /*6aa0*/  @P5 LOP3.LUT R89, R89, 0x400000, RZ, 0xfc, !PT ;  /* 0x0040000059595812 */ /* 0x000fe200078efcff */
[----:B------:R-:W3:Y:S01]  /*6ab0*/  LDL R33, [R1+0x12c] ;  /* 0x00012c0001217983 */ /* 0x000ee20000100800 */
[----:B------:R-:W-:Y:S02]  /*6ac0*/  LOP3.LUT P5, RZ, R85, 0x8, RZ, 0xc0, !PT ;  /* 0x0000000855ff7812 */ /* 0x000fe400078ac0ff */
[----:B------:R-:W-:-:S04]  /*6ad0*/  @P1 LEA R98, P0, R82, UR18, 0x2 ;  /* 0x0000001252621c11 */ /* 0x000fc8000f8010ff */
[----:B----4-:R-:W-:Y:S02]  /*6ae0*/  @P1 IADD3.X R99, R67, UR17, RZ, P0, !PT ;  /* 0x0000001143631c10 */ /* 0x010fe400087fe4ff */
[----:B------:R-:W-:Y:S01]  /*6af0*/  @P1 LEA R96, P0, R242, UR14, 0x2 ;  /* 0x0000000ef2601c11 */ /* 0x000fe2000f8010ff */
[----:B--2---:R-:W-:-:S08]  /*6b00*/  @P3 IMAD R0, R120, c[0x0][0x19c], R0 ;  /* 0x0000670078003a24 */ /* 0x004fd000078e0200 */
[----:B------:R0:W-:Y:S04]  /*6b10*/  @P3 STG.E.SYS [R126], R0 ;  /* 0x000000007e003386 */ /* 0x0001e8000010e900 */
[----:B0-----:R-:W2:Y:S01]  /*6b20*/  @P5 LDG.E.SYS R0, [R74] ;  /* 0x000000004a005381 */ /* 0x001ea200001ee900 */
[C---:B------:R-:W-:Y:S02]  /*6b30*/  LOP3.LUT P4, RZ, R85.reuse, 0x800000, RZ, 0xc0, !PT ;  /* 0x0080000055ff7812 */ /* 0x040fe4000788c0ff */
[----:B------:R-:W-:Y:S02]  /*6b40*/  @P1 LEA.HI.X R97, R242, UR10, R49, 0x2, P0 ;  /* 0x0000000af2611c11 */ /* 0x000fe400080f1431 */
[----:B------:R-:W-:Y:S02]  /*6b50*/  LEA R70, P0, R68, UR18, 0x2 ;  /* 0x0000001244467c11 */ /* 0x000fe4000f8010ff */
[----:B------:R-:W-:-:S02]  /*6b60*/  LOP3.LUT P2, RZ, R85, 0x1000000, RZ, 0xc0, !PT ;  /* 0x0100000055ff7812 */ /* 0x000fc4000784c0ff */
[----:B------:R-:W-:Y:S02]  /*6b70*/  LOP3.LUT P6, RZ, R85, 0x2000000, RZ, 0xc0, !PT ;  /* 0x0200000055ff7812 */ /* 0x000fe400078cc0ff */
[----:B------:R-:W-:Y:S01]  /*6b80*/  LOP3.LUT R89, R89, 0xfffffbff, RZ, 0xc0, !PT ;  /* 0xfffffbff59597812 */ /* 0x000fe200078ec0ff */
[----:B------:R-:W-:Y:S01]  /*6b90*/  @P5 IMAD R19, R19, c[0x0][0x16c], RZ ;  /* 0x00005b0013135a24 */ /* 0x000fe200078e02ff */
[----:B-----5:R-:W-:Y:S01]  /*6ba0*/  IADD3.X R71, R17, UR17, RZ, P0, !PT ;  /* 0x0000001111477c10 */ /* 0x020fe200087fe4ff */
[----:B------:R-:W4:Y:S01]  /*6bb0*/  LDL.64 R68, [R1+0x228] ;  /* 0x0002280001447983 */ /* 0x000f220000100a00 */
[C---:B------:R-:W-:Y:S02]  /*6bc0*/  @P4 LEA R82, P0, R240.reuse, UR14, 0x2 ;  /* 0x0000000ef0524c11 */ /* 0x040fe4000f8010ff */
[----:B------:R-:W-:Y:S01]  /*6bd0*/  @P1 LOP3.LUT R89, R89, 0x400, RZ, 0xfc, !PT ;  /* 0x0000040059591812 */ /* 0x000fe200078efcff */
[----:B------:R-:W5:Y:S01]  /*6be0*/  LDL R17, [R1+0x138] ;  /* 0x0001380001117983 */ /* 0x000f620000100800 */
[----:B---3--:R-:W-:-:S02]  /*6bf0*/  @P4 LEA.HI.X R83, R240, UR10, R33, 0x2, P0 ;  /* 0x0000000af0534c11 */ /* 0x008fc400080f1421 */
[C---:B------:R-:W-:Y:S01]  /*6c00*/  LOP3.LUT P1, RZ, R85.reuse, 0x10, RZ, 0xc0, !PT ;  /* 0x0000001055ff7812 */ /* 0x040fe2000782c0ff */
[----:B------:R-:W3:Y:S01]  /*6c10*/  LDL R33, [R1+0x2f4] ;  /* 0x0002f40001217983 */ /* 0x000ee20000100800 */
[----:B------:R-:W-:-:S03]  /*6c20*/  LOP3.LUT P3, RZ, R85, 0x40, RZ, 0xc0, !PT ;  /* 0x0000004055ff7812 */ /* 0x000fc6000786c0ff */
[----:B------:R-:W3:Y:S01]  /*6c30*/  LDL R49, [R1+0x14c] ;  /* 0x00014c0001317983 */ /* 0x000ee20000100800 */
[----:B------:R-:W-:-:S04]  /*6c40*/  @P2 LEA R110, P0, R238, UR14, 0x2 ;  /* 0x0000000eee6e2c11 */ /* 0x000fc8000f8010ff */
[----:B------:R-:W-:Y:S02]  /*6c50*/  @P2 LEA.HI.X R111, R238, UR10, R18, 0x2, P0 ;  /* 0x0000000aee6f2c11 */ /* 0x000fe400080f1412 */
[----:B------:R-:W3:Y:S06]  /*6c60*/  LDL R18, [R1+0x140] ;  /* 0x0001400001127983 */ /* 0x000eec0000100800 */
[----:B------:R-:W-:-:S04]  /*6c70*/  @P6 LEA R170, P0, R236, UR14, 0x2 ;  /* 0x0000000eecaa6c11 */ /* 0x000fc8000f8010ff */
[----:B------:R-:W-:Y:S01]  /*6c80*/  @P6 LEA.HI.X R171, R236, UR10, R2, 0x2, P0 ;  /* 0x0000000aecab6c11 */ /* 0x000fe200080f1402 */
[----:B--2---:R-:W-:-:S08]  /*6c90*/  @P5 IMAD R19, R0, c[0x0][0x19c], R19 ;  /* 0x0000670000135a24 */ /* 0x004fd000078e0213 */
[----:B------:R-:W-:Y:S04]  /*6ca0*/  @P5 STG.E.SYS [R132], R19 ;  /* 0x0000001384005386 */ /* 0x000fe8000010e900 */
[----:B------:R-:W2:Y:S01]  /*6cb0*/  @P1 LDG.E.SYS R2, [R74+0x80] ;  /* 0x000080004a021381 */ /* 0x000ea200001ee900 */
[----:B------:R-:W-:Y:S02]  /*6cc0*/  LOP3.LUT P6, RZ, R85, 0x20000000, RZ, 0xc0, !PT ;  /* 0x2000000055ff7812 */ /* 0x000fe400078cc0ff */
[C---:B------:R-:W-:Y:S02]  /*6cd0*/  LOP3.LUT P5, RZ, R89.reuse, 0x400000, RZ, 0xc0, !PT ;  /* 0x0040000059ff7812 */ /* 0x040fe400078ac0ff */
[----:B------:R-:W-:Y:S01]  /*6ce0*/  LOP3.LUT R89, R89, 0xffdfffff, RZ, 0xc0, !PT ;  /* 0xffdfffff59597812 */ /* 0x000fe200078ec0ff */
[----:B------:R-:W-:-:S07]  /*6cf0*/  @P1 IMAD R0, R35, c[0x0][0x16c], RZ ;  /* 0x00005b0023001a24 */ /* 0x000fce00078e02ff */
[----:B------:R-:W-:Y:S02]  /*6d00*/  @P6 LOP3.LUT R89, R89, 0x200000, RZ, 0xfc, !PT ;  /* 0x0020000059596812 */ /* 0x000fe400078efcff */
[----:B------:R-:W-:Y:S01]  /*6d10*/  LOP3.LUT P6, RZ, R85, 0x20, RZ, 0xc0, !PT ;  /* 0x0000002055ff7812 */ /* 0x000fe200078cc0ff */
[----:B--2---:R-:W-:-:S11]  /*6d20*/  @P1 IMAD R0, R2, c[0x0][0x19c], R0 ;  /* 0x0000670002001a24 */ /* 0x004fd600078e0200 */
[----:B------:R-:W-:Y:S01]  /*6d30*/  @P6 IMAD R51, R51, c[0x0][0x16c], RZ ;  /* 0x00005b0033336a24 */ /* 0x000fe200078e02ff */
[----:B------:R-:W2:Y:S04]  /*6d40*/  LDL R2, [R1+0x144] ;  /* 0x0001440001027983 */ /* 0x000ea80000100800 */
[----:B------:R0:W-:Y:S04]  /*6d50*/  @P1 STG.E.SYS [R130], R0 ;  /* 0x0000000082001386 */ /* 0x0001e8000010e900 */
[----:B------:R-:W2:Y:S01]  /*6d60*/  @P6 LDG.E.SYS R74, [R74+0x100] ;  /* 0x000100004a4a6381 */ /* 0x000ea200001ee900 */
[----:B------:R-:W-:-:S04]  /*6d70*/  @P5 LEA R160, P0, R118, UR18, 0x2 ;  /* 0x0000001276a05c11 */ /* 0x000fc8000f8010ff */
[----:B------:R-:W-:Y:S02]  /*6d80*/  @P5 IADD3.X R161, R34, UR17, RZ, P0, !PT ;  /* 0x0000001122a15c10 */ /* 0x000fe400087fe4ff */
[----:B------:R-:W-:Y:S02]  /*6d90*/  @P5 LEA R168, P0, R234, UR14, 0x2 ;  /* 0x0000000eeaa85c11 */ /* 0x000fe4000f8010ff */
[C---:B------:R-:W-:Y:S02]  /*6da0*/  LOP3.LUT P4, RZ, R85.reuse, 0x8000000, RZ, 0xc0, !PT ;  /* 0x0800000055ff7812 */ /* 0x040fe4000788c0ff */
[----:B------:R-:W-:Y:S02]  /*6db0*/  LOP3.LUT P2, RZ, R85, 0x10000000, RZ, 0xc0, !PT ;  /* 0x1000000055ff7812 */ /* 0x000fe4000784c0ff */
[----:B------:R-:W-:Y:S01]  /*6dc0*/  LOP3.LUT R89, R89, 0xffefffff, RZ, 0xc0, !PT ;  /* 0xffefffff59597812 */ /* 0x000fe200078ec0ff */
[----:B0-----:R-:W-:Y:S01]  /*6dd0*/  @P3 IMAD R0, R4, c[0x0][0x16c], RZ ;  /* 0x00005b0004003a24 */ /* 0x001fe200078e02ff */
[----:B-----5:R-:W-:Y:S01]  /*6de0*/  @P5 LEA.HI.X R169, R234, UR10, R17, 0x2, P0 ;  /* 0x0000000aeaa95c11 */ /* 0x020fe200080f1411 */
[----:B------:R-:W5:Y:S01]  /*6df0*/  LDL.64 R34, [R1+0x220] ;  /* 0x0002200001227983 */ /* 0x000f620000100a00 */
[----:B--2---:R-:W-:-:S02]  /*6e00*/  @P6 IMAD R51, R74, c[0x0][0x19c], R51 ;  /* 0x000067004a336a24 */ /* 0x004fc400078e0233 */
[----:B----4-:R-:W-:Y:S01]  /*6e10*/  LEA R68, P0, R68, UR18, 0x2 ;  /* 0x0000001244447c11 */ /* 0x010fe2000f8010ff */
[----:B------:R-:W2:Y:S01]  /*6e20*/  LDL R17, [R1+0x2f8] ;  /* 0x0002f80001117983 */ /* 0x000ea20000100800 */
[C---:B------:R-:W-:Y:S02]  /*6e30*/  LOP3.LUT P5, RZ, R85.reuse, 0x100, RZ, 0xc0, !PT ;  /* 0x0000010055ff7812 */ /* 0x040fe400078ac0ff */
[----:B------:R-:W-:Y:S01]  /*6e40*/  LOP3.LUT P1, RZ, R85, 0x80, RZ, 0xc0, !PT ;  /* 0x0000008055ff7812 */ /* 0x000fe2000782c0ff */
[----:B------:R-:W4:Y:S04]  /*6e50*/  LDL R4, [R1+0x304] ;  /* 0x0003040001047983 */ /* 0x000f280000100800 */
[----:B------:R0:W-:Y:S04]  /*6e60*/  @P6 STG.E.SYS [R142], R51 ;  /* 0x000000338e006386 */ /* 0x0001e8000010e900 */
[----:B------:R-:W2:Y:S01]  /*6e70*/  @P3 LDG.E.SYS R140, [R140] ;  /* 0x000000008c8c3381 */ /* 0x000ea200001ee900 */
[----:B---3--:R-:W-:-:S02]  /*6e80*/  IADD3.X R69, R33, UR17, RZ, P0, !PT ;  /* 0x0000001121457c10 */ /* 0x008fc400087fe4ff */
[C---:B------:R-:W-:Y:S01]  /*6e90*/  @P4 LEA R164, P0, R232.reuse, UR14, 0x2 ;  /* 0x0000000ee8a44c11 */ /* 0x040fe2000f8010ff */
[----:B------:R-:W3:Y:S01]  /*6ea0*/  LDL R33, [R1+0x150] ;  /* 0x0001500001217983 */ /* 0x000ee20000100800 */
[----:B------:R-:W-:Y:S02]  /*6eb0*/  @P5 LOP3.LUT R89, R89, 0x100000, RZ, 0xfc, !PT ;  /* 0x0010000059595812 */ /* 0x000fe400078efcff */
[----:B------:R-:W-:Y:S01]  /*6ec0*/  @P4 LEA.HI.X R165, R232, UR10, R3, 0x2, P0 ;  /* 0x0000000ae8a54c11 */ /* 0x000fe200080f1403 */
[----:B0-----:R-:W3:Y:S01]  /*6ed0*/  LDL.64 R50, [R1+0x218] ;  /* 0x0002180001327983 */ /* 0x001ee20000100a00 */
[----:B------:R-:W-:-:S03]  /*6ee0*/  LOP3.LUT P6, RZ, R89, 0x200000, RZ, 0xc0, !PT ;  /* 0x0020000059ff7812 */ /* 0x000fc600078cc0ff */
[----:B------:R-:W3:Y:S03]  /*6ef0*/  LDL R3, [R1+0x148] ;  /* 0x0001480001037983 */ /* 0x000ee60000100800 */
[C---:B------:R-:W-:Y:S01]  /*6f00*/  @P2 LEA R166, P0, R230.reuse, UR14, 0x2 ;  /* 0x0000000ee6a62c11 */ /* 0x040fe2000f8010ff */
[----:B------:R-:W3:Y:S03]  /*6f10*/  LDL.64 R74, [R1+0x200] ;  /* 0x00020000014a7983 */ /* 0x000ee60000100a00 */
[----:B------:R-:W-:Y:S01]  /*6f20*/  @P2 LEA.HI.X R167, R230, UR10, R18, 0x2, P0 ;  /* 0x0000000ae6a72c11 */ /* 0x000fe200080f1412 */
[----:B--2---:R-:W-:-:S07]  /*6f30*/  @P3 IMAD R0, R140, c[0x0][0x19c], R0 ;  /* 0x000067008c003a24 */ /* 0x004fce00078e0200 */
[C---:B------:R-:W-:Y:S01]  /*6f40*/  @P6 LEA R162, P0, R228.reuse, UR14, 0x2 ;  /* 0x0000000ee4a26c11 */ /* 0x040fe2000f8010ff */
[----:B------:R-:W2:Y:S03]  /*6f50*/  LDL R18, [R1+0x2fc] ;  /* 0x0002fc0001127983 */ /* 0x000ea60000100800 */
[----:B------:R-:W-:Y:S01]  /*6f60*/  @P6 LEA.HI.X R163, R228, UR10, R2, 0x2, P0 ;  /* 0x0000000ae4a36c11 */ /* 0x000fe200080f1402 */
[----:B------:R0:W-:Y:S04]  /*6f70*/  @P3 STG.E.SYS [R138], R0 ;  /* 0x000000008a003386 */ /* 0x0001e8000010e900 */
[----:B------:R-:W2:Y:S01]  /*6f80*/  @P1 LDG.E.SYS R2, [R78] ;  /* 0x000000004e021381 */ /* 0x000ea200001ee900 */
[C---:B------:R-:W-:Y:S01]  /*6f90*/  LOP3.LUT P4, RZ, R85.reuse, 0x200, RZ, 0xc0, !PT ;  /* 0x0000020055ff7812 */ /* 0x040fe2000788c0ff */
[----:B0-----:R-:W-:Y:S01]  /*6fa0*/  @P1 IMAD R0, R20, c[0x0][0x16c], RZ ;  /* 0x00005b0014001a24 */ /* 0x001fe200078e02ff */
[----:B------:R-:W-:Y:S01]  /*6fb0*/  LOP3.LUT P5, RZ, R85, 0x40000000, RZ, 0xc0, !PT ;  /* 0x4000000055ff7812 */ /* 0x000fe200078ac0ff */
[----:B------:R-:W3:Y:S01]  /*6fc0*/  LDL R20, [R1+0x154] ;  /* 0x0001540001147983 */ /* 0x000ee20000100800 */
[----:B------:R-:W-:-:S08]  /*6fd0*/  LOP3.LUT R89, R89, 0xfff7ffff, RZ, 0xc0, !PT ;  /* 0xfff7ffff59597812 */ /* 0x000fd000078ec0ff */
[----:B------:R-:W-:-:S04]  /*6fe0*/  @P4 LOP3.LUT R89, R89, 0x80000, RZ, 0xfc, !PT ;  /* 0x0008000059594812 */ /* 0x000fc800078efcff */
[----:B------:R-:W-:Y:S02]  /*6ff0*/  LOP3.LUT R89, R89, 0xfffbffff, RZ, 0xc0, !PT ;  /* 0xfffbffff59597812 */ /* 0x000fe400078ec0ff */
[----:B-----5:R-:W-:Y:S01]  /*7000*/  @P5 LEA R156, P0, R34, UR18, 0x2 ;  /* 0x00000012229c5c11 */ /* 0x020fe2000f8010ff */
[----:B--2---:R-:W-:Y:S01]  /*7010*/  @P1 IMAD R0, R2, c[0x0][0x19c], R0 ;  /* 0x0000670002001a24 */ /* 0x004fe200078e0200 */
[C---:B------:R-:W-:Y:S01]  /*7020*/  LOP3.LUT P4, RZ, R85.reuse, 0x80000000, RZ, 0xc0, !PT ;  /* 0x8000000055ff7812 */ /* 0x040fe2000788c0ff */
[----:B------:R-:W2:Y:S06]  /*7030*/  LDL.64 R34, [R1+0x210] ;  /* 0x0002100001227983 */ /* 0x000eac0000100a00 */
[----:B------:R0:W-:Y:S01]  /*7040*/  @P1 STG.E.SYS [R136], R0 ;  /* 0x0000000088001386 */ /* 0x0001e2000010e900 */
[----:B------:R-:W-:-:S02]  /*7050*/  LOP3.LUT P1, RZ, R85, 0x800, RZ, 0xc0, !PT ;  /* 0x0000080055ff7812 */ /* 0x000fc4000782c0ff */
[----:B------:R-:W-:Y:S02]  /*7060*/  @P5 IADD3.X R157, R17, UR17, RZ, P0, !PT ;  /* 0x00000011119d5c10 */ /* 0x000fe400087fe4ff */
[C---:B------:R-:W-:Y:S01]  /*7070*/  @P5 LEA R158, P0, R226.reuse, UR14, 0x2 ;  /* 0x0000000ee29e5c11 */ /* 0x040fe2000f8010ff */
[----:B------:R-:W5:Y:S03]  /*7080*/  LDL R17, [R1+0x300] ;  /* 0x0003000001117983 */ /* 0x000f660000100800 */
[----:B---3--:R-:W-:Y:S02]  /*7090*/  @P5 LEA.HI.X R159, R226, UR10, R3, 0x2, P0 ;  /* 0x0000000ae29f5c11 */ /* 0x008fe400080f1403 */
[----:B------:R-:W-:Y:S01]  /*70a0*/  LOP3.LUT P6, RZ, R85, 0x400, RZ, 0xc0, !PT ;  /* 0x0000040055ff7812 */ /* 0x000fe200078cc0ff */
[----:B------:R-:W3:Y:S01]  /*70b0*/  LDL R3, [R1+0x158] ;  /* 0x0001580001037983 */ /* 0x000ee20000100800 */
[----:B------:R-:W-:-:S04]  /*70c0*/  @P1 LOP3.LUT R89, R89, 0x40000, RZ, 0xfc, !PT ;  /* 0x0004000059591812 */ /* 0x000fc800078efcff */
[----:B------:R-:W-:-:S12]  /*70d0*/  LOP3.LUT P5, RZ, R89, 0x100000, RZ, 0xc0, !PT ;  /* 0x0010000059ff7812 */ /* 0x000fd800078ac0ff */
[----:B------:R-:W2:Y:S01]  /*70e0*/  @P5 LDG.E.SYS R2, [R78+0x80] ;  /* 0x000080004e025381 */ /* 0x000ea200001ee900 */
[----:B------:R-:W-:-:S04]  /*70f0*/  LEA R50, P0, R50, UR18, 0x2 ;  /* 0x0000001232327c11 */ /* 0x000fc8000f8010ff */
[----:B------:R-:W-:Y:S02]  /*7100*/  IADD3.X R51, R18, UR17, RZ, P0, !PT ;  /* 0x0000001112337c10 */ /* 0x000fe400087fe4ff */
[----:B------:R-:W-:Y:S01]  /*7110*/  @P4 LEA R154, P0, R224, UR14, 0x2 ;  /* 0x0000000ee09a4c11 */ /* 0x000fe2000f8010ff */
[----:B0-----:R-:W-:Y:S01]  /*7120*/  @P5 IMAD R0, R36, c[0x0][0x16c], RZ ;  /* 0x00005b0024005a24 */ /* 0x001fe200078e02ff */
[----:B------:R-:W-:Y:S01]  /*7130*/  LOP3.LUT P2, RZ, R86, 0x1, RZ, 0xc0, !PT ;  /* 0x0000000156ff7812 */ /* 0x000fe2000784c0ff */
[----:B------:R-:W3:Y:S01]  /*7140*/  LDL.64 R18, [R1+0x208] ;  /* 0x0002080001127983 */ /* 0x000ee20000100a00 */
[----:B------:R-:W-:Y:S02]  /*7150*/  @P4 LEA.HI.X R155, R224, UR10, R49, 0x2, P0 ;  /* 0x0000000ae09b4c11 */ /* 0x000fe400080f1431 */
[----:B------:R-:W-:Y:S01]  /*7160*/  LOP3.LUT P4, RZ, R89, 0x80000, RZ, 0xc0, !PT ;  /* 0x0008000059ff7812 */ /* 0x000fe2000788c0ff */
[----:B------:R-:W3:Y:S01]  /*7170*/  LDL R49, [R1+0x174] ;  /* 0x0001740001317983 */ /* 0x000ee20000100800 */
[----:B--2---:R-:W-:Y:S01]  /*7180*/  @P5 IMAD R0, R2, c[0x0][0x19c], R0 ;  /* 0x0000670002005a24 */ /* 0x004fe200078e0200 */
[----:B------:R-:W-:-:S02]  /*7190*/  LOP3.LUT P3, RZ, R86, 0x2, RZ, 0xc0, !PT ;  /* 0x0000000256ff7812 */ /* 0x000fc4000786c0ff */
[----:B------:R-:W2:Y:S05]  /*71a0*/  LDL R2, [R1+0x15c] ;  /* 0x00015c0001027983 */ /* 0x000eaa0000100800 */
[----:B------:R0:W-:Y:S04]  /*71b0*/  @P5 STG.E.SYS [R134], R0 ;  /* 0x0000000086005386 */ /* 0x0001e8000010e900 */
[----:B------:R-:W2:Y:S01]  /*71c0*/  @P4 LDG.E.SYS R78, [R78+0x100] ;  /* 0x000100004e4e4381 */ /* 0x000ea200001ee900 */
[----:B0-----:R-:W-:Y:S01]  /*71d0*/  @P4 IMAD R0, R52, c[0x0][0x16c], RZ ;  /* 0x00005b0034004a24 */ /* 0x001fe200078e02ff */
[----:B------:R-:W-:-:S02]  /*71e0*/  @P2 LEA R140, P0, R222, UR14, 0x2 ;  /* 0x0000000ede8c2c11 */ /* 0x000fc4000f8010ff */
[----:B------:R-:W-:Y:S02]  /*71f0*/  LOP3.LUT P1, RZ, R86, 0x4, RZ, 0xc0, !PT ;  /* 0x0000000456ff7812 */ /* 0x000fe4000782c0ff */
[----:B------:R-:W-:Y:S02]  /*7200*/  @P2 LEA.HI.X R141, R222, UR10, R33, 0x2, P0 ;  /* 0x0000000ade8d2c11 */ /* 0x000fe400080f1421 */
[----:B------:R-:W-:Y:S01]  /*7210*/  LOP3.LUT P5, RZ, R86, 0x8, RZ, 0xc0, !PT ;  /* 0x0000000856ff7812 */ /* 0x000fe200078ac0ff */
[----:B------:R-:W3:Y:S01]  /*7220*/  LDL R33, [R1+0x310] ;  /* 0x0003100001217983 */ /* 0x000ee20000100800 */
[----:B--2---:R-:W-:-:S08]  /*7230*/  @P4 IMAD R0, R78, c[0x0][0x19c], R0 ;  /* 0x000067004e004a24 */ /* 0x004fd000078e0200 */
[----:B------:R0:W-:Y:S04]  /*7240*/  @P4 STG.E.SYS [R152], R0 ;  /* 0x0000000098004386 */ /* 0x0001e8000010e900 */
[----:B------:R-:W2:Y:S01]  /*7250*/  @P6 LDG.E.SYS R150, [R150] ;  /* 0x0000000096966381 */ /* 0x000ea200001ee900 */
[----:B------:R-:W-:-:S04]  /*7260*/  @P3 LEA R142, P0, R220, UR14, 0x2 ;  /* 0x0000000edc8e3c11 */ /* 0x000fc8000f8010ff */
[----:B------:R-:W-:Y:S01]  /*7270*/  @P3 LEA.HI.X R143, R220, UR10, R20, 0x2, P0 ;  /* 0x0000000adc8f3c11 */ /* 0x000fe200080f1414 */
[----:B0-----:R-:W-:Y:S01]  /*7280*/  @P6 IMAD R0, R5, c[0x0][0x16c], RZ ;  /* 0x00005b0005006a24 */ /* 0x001fe200078e02ff */
[----:B------:R-:W4:Y:S06]  /*7290*/  LDL R20, [R1+0x160] ;  /* 0x0001600001147983 */ /* 0x000f2c0000100800 */
[----:B------:R-:W-:Y:S01]  /*72a0*/  @P1 LEA R138, P0, R34, UR18, 0x2 ;  /* 0x00000012228a1c11 */ /* 0x000fe2000f8010ff */
[----:B------:R-:W4:Y:S03]  /*72b0*/  LDL R5, [R1+0x168] ;  /* 0x0001680001057983 */ /* 0x000f260000100800 */
[----:B-----5:R-:W-:-:S02]  /*72c0*/  @P1 IADD3.X R139, R17, UR17, RZ, P0, !PT ;  /* 0x00000011118b1c10 */ /* 0x020fc400087fe4ff */
[C---:B------:R-:W-:Y:S01]  /*72d0*/  @P1 LEA R136, P0, R218.reuse, UR14, 0x2 ;  /* 0x0000000eda881c11 */ /* 0x040fe2000f8010ff */
[----:B------:R-:W5:Y:S03]  /*72e0*/  LDL R17, [R1+0x164] ;  /* 0x0001640001117983 */ /* 0x000f660000100800 */
[----:B---3--:R-:W-:Y:S02]  /*72f0*/  @P1 LEA.HI.X R137, R218, UR10, R3, 0x2, P0 ;  /* 0x0000000ada891c11 */ /* 0x008fe400080f1403 */
[----:B------:R-:W-:Y:S01]  /*7300*/  LOP3.LUT P1, RZ, R89, 0x40000, RZ, 0xc0, !PT ;  /* 0x0004000059ff7812 */ /* 0x000fe2000782c0ff */
[----:B------:R-:W3:Y:S01]  /*7310*/  LDL R3, [R1+0x308] ;  /* 0x0003080001037983 */ /* 0x000ee20000100800 */
[----:B--2---:R-:W-:-:S08]  /*7320*/  @P6 IMAD R0, R150, c[0x0][0x19c], R0 ;  /* 0x0000670096006a24 */ /* 0x004fd000078e0200 */
[----:B------:R0:W-:Y:S04]  /*7330*/  @P6 STG.E.SYS [R148], R0 ;  /* 0x0000000094006386 */ /* 0x0001e8000010e900 */
[----:B0-----:R-:W2:Y:S01]  /*7340*/  @P1 LDG.E.SYS R0, [R80] ;  /* 0x0000000050001381 */ /* 0x001ea200001ee900 */
[----:B------:R-:W-:Y:S01]  /*7350*/  LEA R34, P0, R18, UR18, 0x2 ;  /* 0x0000001212227c11 */ /* 0x000fe2000f8010ff */
[----:B------:R-:W-:Y:S01]  /*7360*/  @P1 IMAD R21, R21, c[0x0][0x16c], RZ ;  /* 0x00005b0015151a24 */ /* 0x000fe200078e02ff */
[----:B------:R-:W-:Y:S01]  /*7370*/  LOP3.LUT P3, RZ, R85, 0x2000, RZ, 0xc0, !PT ;  /* 0x0000200055ff7812 */ /* 0x000fe2000786c0ff */
[----:B------:R-:W3:Y:S01]  /*7380*/  LDL.64 R18, [R1+0x1f8] ;  /* 0x0001f80001127983 */ /* 0x000ee20000100a00 */
[----:B----4-:R-:W-:Y:S02]  /*7390*/  IADD3.X R35, R4, UR17, RZ, P0, !PT ;  /* 0x0000001104237c10 */ /* 0x010fe400087fe4ff */
[C---:B------:R-:W-:Y:S01]  /*73a0*/  @P5 LEA R132, P0, R216.reuse, UR14, 0x2 ;  /* 0x0000000ed8845c11 */ /* 0x040fe2000f8010ff */
[----:B------:R-:W4:Y:S03]  /*73b0*/  LDL R4, [R1+0x30c] ;  /* 0x00030c0001047983 */ /* 0x000f260000100800 */
[----:B------:R-:W-:-:S08]  /*73c0*/  @P5 LEA.HI.X R133, R216, UR10, R2, 0x2, P0 ;  /* 0x0000000ad8855c11 */ /* 0x000fd000080f1402 */
[----:B------:R-:W-:Y:S01]  /*73d0*/  LOP3.LUT P0, RZ, R85, 0x1000, RZ, 0xc0, !PT ;  /* 0x0000100055ff7812 */ /* 0x000fe2000780c0ff */
[----:B--2---:R-:W-:-:S08]  /*73e0*/  @P1 IMAD R21, R0, c[0x0][0x19c], R21 ;  /* 0x0000670000151a24 */ /* 0x004fd000078e0215 */
[----:B------:R-:W-:Y:S04]  /*73f0*/  @P1 STG.E.SYS [R146], R21 ;  /* 0x0000001592001386 */ /* 0x000fe8000010e900 */
[----:B------:R-:W2:Y:S01]  /*7400*/  @P0 LDG.E.SYS R2, [R80+0x80] ;  /* 0x0000800050020381 */ /* 0x000ea200001ee900 */
[----:B------:R-:W-:Y:S01]  /*7410*/  @P0 IMAD R0, R37, c[0x0][0x16c], RZ ;  /* 0x00005b0025000a24 */ /* 0x000fe200078e02ff */
[----:B------:R-:W-:Y:S02]  /*7420*/  LOP3.LUT P1, RZ, R85, 0x4000, RZ, 0xc0, !PT ;  /* 0x0000400055ff7812 */ /* 0x000fe4000782c0ff */
[----:B------:R-:W-:Y:S01]  /*7430*/  LOP3.LUT P2, RZ, R86, 0x10, RZ, 0xc0, !PT ;  /* 0x0000001056ff7812 */ /* 0x000fe2000784c0ff */
[----:B------:R-:W3:Y:S01]  /*7440*/  LDL.64 R36, [R1+0x1f0] ;  /* 0x0001f00001247983 */ /* 0x000ee20000100a00 */
[----:B--2---:R-:W-:-:S03]  /*7450*/  @P0 IMAD R0, R2, c[0x0][0x19c], R0 ;  /* 0x0000670002000a24 */ /* 0x004fc600078e0200 */
[----:B------:R-:W2:Y:S05]  /*7460*/  LDL R2, [R1+0x16c] ;  /* 0x00016c0001027983 */ /* 0x000eaa0000100800 */
[----:B------:R0:W-:Y:S04]  /*7470*/  @P0 STG.E.SYS [R144], R0 ;  /* 0x0000000090000386 */ /* 0x0001e8000010e900 */
[----:B------:R-:W2:Y:S01]  /*7480*/  @P3 LDG.E.SYS R80, [R80+0x100] ;  /* 0x0001000050503381 */ /* 0x000ea200001ee900 */
[----:B0-----:R-:W-:Y:S01]  /*7490*/  @P3 IMAD R0, R53, c[0x0][0x16c], RZ ;  /* 0x00005b0035003a24 */ /* 0x001fe200078e02ff */
[----:B------:R-:W-:-:S02]  /*74a0*/  LOP3.LUT P4, RZ, R86, 0x20, RZ, 0xc0, !PT ;  /* 0x0000002056ff7812 */ /* 0x000fc4000788c0ff */
[----:B------:R-:W-:Y:S02]  /*74b0*/  @P2 LEA R130, P0, R214, UR14, 0x2 ;  /* 0x0000000ed6822c11 */ /* 0x000fe4000f8010ff */
[----:B------:R-:W-:Y:S02]  /*74c0*/  LOP3.LUT P6, RZ, R86, 0x40, RZ, 0xc0, !PT ;  /* 0x0000004056ff7812 */ /* 0x000fe400078cc0ff */
[----:B------:R-:W-:Y:S01]  /*74d0*/  @P2 LEA.HI.X R131, R214, UR10, R20, 0x2, P0 ;  /* 0x0000000ad6832c11 */ /* 0x000fe200080f1414 */
[----:B--2---:R-:W-:-:S08]  /*74e0*/  @P3 IMAD R0, R80, c[0x0][0x19c], R0 ;  /* 0x0000670050003a24 */ /* 0x004fd000078e0200 */
[----:B------:R0:W-:Y:S04]  /*74f0*/  @P3 STG.E.SYS [R128], R0 ;  /* 0x0000000080003386 */ /* 0x0001e8000010e900 */
[----:B------:R-:W2:Y:S01]  /*7500*/  @P1 LDG.E.SYS R124, [R124] ;  /* 0x000000007c7c1381 */ /* 0x000ea200001ee900 */
[C---:B------:R-:W-:Y:S02]  /*7510*/  @P4 LEA R134, P0, R212.reuse, UR14, 0x2 ;  /* 0x0000000ed4864c11 */ /* 0x040fe4000f8010ff */
[----:B------:R-:W-:Y:S02]  /*7520*/  LOP3.LUT P5, RZ, R85, 0x8000, RZ, 0xc0, !PT ;  /* 0x0000800055ff7812 */ /* 0x000fe400078ac0ff */
[----:B-----5:R-:W-:Y:S02]  /*7530*/  @P4 LEA.HI.X R135, R212, UR10, R17, 0x2, P0 ;  /* 0x0000000ad4874c11 */ /* 0x020fe400080f1411 */
[----:B------:R-:W-:Y:S01]  /*7540*/  LOP3.LUT R89, R89, 0xfffdffff, RZ, 0xc0, !PT ;  /* 0xfffdffff59597812 */ /* 0x000fe200078ec0ff */
[----:B0-----:R-:W-:Y:S01]  /*7550*/  @P1 IMAD R0, R6, c[0x0][0x16c], RZ ;  /* 0x00005b0006001a24 */ /* 0x001fe200078e02ff */
[----:B------:R-:W-:Y:S01]  /*7560*/  LOP3.LUT P4, RZ, R86, 0x200, RZ, 0xc0, !PT ;  /* 0x0000020056ff7812 */ /* 0x000fe2000788c0ff */
[----:B------:R-:W5:Y:S03]  /*7570*/  LDL R17, [R1+0x178] ;  /* 0x0001780001117983 */ /* 0x000f660000100800 */
[----:B------:R-:W-:Y:S01]  /*7580*/  @P6 LEA R126, P0, R74, UR18, 0x2 ;  /* 0x000000124a7e6c11 */ /* 0x000fe2000f8010ff */
[----:B------:R-:W5:Y:S03]  /*7590*/  LDL R6, [R1+0x190] ;  /* 0x0001900001067983 */ /* 0x000f660000100800 */
[----:B---3--:R-:W-:-:S02]  /*75a0*/  @P6 IADD3.X R127, R3, UR17, RZ, P0, !PT ;  /* 0x00000011037f6c10 */ /* 0x008fc400087fe4ff */
[----:B------:R-:W-:Y:S01]  /*75b0*/  @P6 LEA R128, P0, R210, UR14, 0x2 ;  /* 0x0000000ed2806c11 */ /* 0x000fe2000f8010ff */
[----:B------:R-:W3:Y:S01]  /*75c0*/  LDL R3, [R1+0x170] ;  /* 0x0001700001037983 */ /* 0x000ee20000100800 */
[----:B------:R-:W-:Y:S02]  /*75d0*/  @P5 LOP3.LUT R89, R89, 0x20000, RZ, 0xfc, !PT ;  /* 0x0002000059595812 */ /* 0x000fe400078efcff */
[----:B------:R-:W-:Y:S02]  /*75e0*/  LOP3.LUT P5, RZ, R86, 0x80, RZ, 0xc0, !PT ;  /* 0x0000008056ff7812 */ /* 0x000fe400078ac0ff */
[----:B------:R-:W-:Y:S02]  /*75f0*/  LOP3.LUT R89, R89, 0xfffeffff, RZ, 0xc0, !PT ;  /* 0xfffeffff59597812 */ /* 0x000fe400078ec0ff */
[----:B------:R-:W-:Y:S02]  /*7600*/  LOP3.LUT P3, RZ, R85, 0x20000, RZ, 0xc0, !PT ;  /* 0x0002000055ff7812 */ /* 0x000fe4000786c0ff */
[----:B------:R-:W-:-:S02]  /*7610*/  @P4 LOP3.LUT R89, R89, 0x10000, RZ, 0xfc, !PT ;  /* 0x0001000059594812 */ /* 0x000fc400078efcff */
[----:B------:R-:W-:Y:S02]  /*7620*/  @P6 LEA.HI.X R129, R210, UR10, R5, 0x2, P0 ;  /* 0x0000000ad2816c11 */ /* 0x000fe400080f1405 */
[----:B------:R-:W-:Y:S01]  /*7630*/  LEA R20, P0, R18, UR18, 0x2 ;  /* 0x0000001212147c11 */ /* 0x000fe2000f8010ff */
[----:B------:R-:W3:Y:S01]  /*7640*/  LDL R5, [R1+0x314] ;  /* 0x0003140001057983 */ /* 0x000ee20000100800 */
[----:B------:R-:W-:Y:S02]  /*7650*/  LOP3.LUT R89, R89, 0xffff7fff, RZ, 0xc0, !PT ;  /* 0xffff7fff59597812 */ /* 0x000fe400078ec0ff */
[----:B----4-:R-:W-:Y:S01]  /*7660*/  IADD3.X R21, R4, UR17, RZ, P0, !PT ;  /* 0x0000001104157c10 */ /* 0x010fe200087fe4ff */
[----:B------:R-:W4:Y:S01]  /*7670*/  LDL.64 R18, [R1+0x1e8] ;  /* 0x0001e80001127983 */ /* 0x000f220000100a00 */
[----:B------:R-:W-:Y:S01]  /*7680*/  @P3 LOP3.LUT R89, R89, 0x8000, RZ, 0xfc, !PT ;  /* 0x0000800059593812 */ /* 0x000fe200078efcff */
[----:B--2---:R-:W-:Y:S01]  /*7690*/  @P1 IMAD R0, R124, c[0x0][0x19c], R0 ;  /* 0x000067007c001a24 */ /* 0x004fe200078e0200 */
[----:B------:R-:W-:Y:S01]  /*76a0*/  LOP3.LUT P4, RZ, R86, 0x100, RZ, 0xc0, !PT ;  /* 0x0000010056ff7812 */ /* 0x000fe2000788c0ff */
[----:B------:R-:W2:Y:S06]  /*76b0*/  LDL R4, [R1+0x17c] ;  /* 0x00017c0001047983 */ /* 0x000eac0000100800 */
[----:B------:R0:W-:Y:S02]  /*76c0*/  @P1 STG.E.SYS [R122], R0 ;  /* 0x000000007a001386 */ /* 0x0001e4000010e900 */
[----:B0-----:R-:W-:-:S04]  /*76d0*/  @P5 LEA R122, P0, R208, UR14, 0x2 ;  /* 0x0000000ed07a5c11 */ /* 0x001fc8000f8010ff */
[----:B------:R-:W-:Y:S02]  /*76e0*/  @P5 LEA.HI.X R123, R208, UR10, R2, 0x2, P0 ;  /* 0x0000000ad07b5c11 */ /* 0x000fe400080f1402 */
[----:B------:R-:W-:-:S12]  /*76f0*/  LOP3.LUT P5, RZ, R89, 0x20000, RZ, 0xc0, !PT ;  /* 0x0002000059ff7812 */ /* 0x000fd800078ac0ff */
[----:B------:R-:W2:Y:S01]  /*7700*/  @P5 LDG.E.SYS R2, [R76] ;  /* 0x000000004c025381 */ /* 0x000ea200001ee900 */
[----:B------:R-:W-:-:S04]  /*7710*/  @P4 LEA R120, P0, R206, UR14, 0x2 ;  /* 0x0000000ece784c11 */ /* 0x000fc8000f8010ff */
[----:B---3--:R-:W-:Y:S02]  /*7720*/  @P4 LEA.HI.X R121, R206, UR10, R3, 0x2, P0 ;  /* 0x0000000ace794c11 */ /* 0x008fe400080f1403 */
[----:B------:R-:W-:Y:S01]  /*7730*/  LOP3.LUT P4, RZ, R89, 0x10000, RZ, 0xc0, !PT ;  /* 0x0001000059ff7812 */ /* 0x000fe2000788c0ff */
[----:B------:R-:W-:Y:S01]  /*7740*/  @P5 IMAD R0, R22, c[0x0][0x16c], RZ ;  /* 0x00005b0016005a24 */ /* 0x000fe200078e02ff */
[C---:B------:R-:W-:Y:S01]  /*7750*/  LOP3.LUT P3, RZ, R86.reuse, 0x400, RZ, 0xc0, !PT ;  /* 0x0000040056ff7812 */ /* 0x040fe2000786c0ff */
[----:B------:R-:W3:Y:S01]  /*7760*/  LDL R3, [R1+0x180] ;  /* 0x0001800001037983 */ /* 0x000ee20000100800 */
[----:B------:R-:W-:Y:S02]  /*7770*/  LOP3.LUT P6, RZ, R85, 0x40000, RZ, 0xc0, !PT ;  /* 0x0004000055ff7812 */ /* 0x000fe400078cc0ff */
[----:B------:R-:W-:Y:S01]  /*7780*/  LOP3.LUT P2, RZ, R86, 0x800, RZ, 0xc0, !PT ;  /* 0x0000080056ff7812 */ /* 0x000fe2000784c0ff */
[----:B------:R-:W3:Y:S05]  /*7790*/  LDL R22, [R1+0x188] ;  /* 0x0001880001167983 */ /* 0x000eea0000100800 */
[----:B------:R-:W-:-:S04]  /*77a0*/  @P4 LEA R124, P0, R204, UR14, 0x2 ;  /* 0x0000000ecc7c4c11 */ /* 0x000fc8000f8010ff */
[----:B------:R-:W-:Y:S02]  /*77b0*/  @P4 LEA.HI.X R125, R204, UR10, R49, 0x2, P0 ;  /* 0x0000000acc7d4c11 */ /* 0x000fe400080f1431 */
[----:B------:R-:W-:Y:S01]  /*77c0*/  LOP3.LUT P1, RZ, R86, 0x1000, RZ, 0xc0, !PT ;  /* 0x0000100056ff7812 */ /* 0x000fe2000782c0ff */
[----:B------:R-:W3:Y:S05]  /*77d0*/  LDL R49, [R1+0x1a4] ;  /* 0x0001a40001317983 */ /* 0x000eea0000100800 */
[----:B------:R-:W-:Y:S01]  /*77e0*/  LOP3.LUT P0, RZ, R85, 0x10000, RZ, 0xc0, !PT ;  /* 0x0001000055ff7812 */ /* 0x000fe2000780c0ff */
[----:B--2---:R-:W-:-:S08]  /*77f0*/  @P5 IMAD R0, R2, c[0x0][0x19c], R0 ;  /* 0x0000670002005a24 */ /* 0x004fd000078e0200 */
[----:B------:R0:W-:Y:S04]  /*7800*/  @P5 STG.E.SYS [R116], R0 ;  /* 0x0000000074005386 */ /* 0x0001e8000010e900 */
[----:B------:R-:W2:Y:S01]  /*7810*/  @P0 LDG.E.SYS R2, [R76+0x80] ;  /* 0x000080004c020381 */ /* 0x000ea200001ee900 */
[----:B0-----:R-:W-:-:S04]  /*7820*/  @P0 IMAD R0, R38, c[0x0][0x16c], RZ ;  /* 0x00005b0026000a24 */ /* 0x001fc800078e02ff */
[----:B--2---:R-:W-:Y:S02]  /*7830*/  @P0 IMAD R0, R2, c[0x0][0x19c], R0 ;  /* 0x0000670002000a24 */ /* 0x004fe400078e0200 */
[----:B------:R-:W2:Y:S06]  /*7840*/  LDL R2, [R1+0x184] ;  /* 0x0001840001027983 */ /* 0x000eac0000100800 */
[----:B------:R0:W-:Y:S02]  /*7850*/  @P0 STG.E.SYS [R114], R0 ;  /* 0x0000000072000386 */ /* 0x0001e4000010e900 */
[----:B0-----:R-:W-:-:S02]  /*7860*/  @P3 LEA R114, P0, R36, UR18, 0x2 ;  /* 0x0000001224723c11 */ /* 0x001fc4000f8010ff */
[----:B------:R-:W-:Y:S01]  /*7870*/  LOP3.LUT P5, RZ, R86, 0x2000, RZ, 0xc0, !PT ;  /* 0x0000200056ff7812 */ /* 0x000fe200078ac0ff */
[----:B------:R-:W-:Y:S01]  /*7880*/  @P6 IMAD R0, R7, c[0x0][0x16c], RZ ;  /* 0x00005b0007006a24 */ /* 0x000fe200078e02ff */
[----:B------:R-:W-:Y:S01]  /*7890*/  @P3 IADD3.X R115, R33, UR17, RZ, P0, !PT ;  /* 0x0000001121733c10 */ /* 0x000fe200087fe4ff */
[----:B------:R-:W2:Y:S01]  /*78a0*/  LDL.64 R36, [R1+0x1e0] ;  /* 0x0001e00001247983 */ /* 0x000ea20000100a00 */
[----:B------:R-:W-:-:S03]  /*78b0*/  @P3 LEA R118, P0, R202, UR14, 0x2 ;  /* 0x0000000eca763c11 */ /* 0x000fc6000f8010ff */
[----:B------:R-:W2:Y:S01]  /*78c0*/  LDL R33, [R1+0x318] ;  /* 0x0003180001217983 */ /* 0x000ea20000100800 */
[----:B-----5:R-:W-:Y:S02]  /*78d0*/  @P3 LEA.HI.X R119, R202, UR10, R17, 0x2, P0 ;  /* 0x0000000aca773c11 */ /* 0x020fe400080f1411 */
[----:B------:R-:W-:Y:S01]  /*78e0*/  LOP3.LUT P3, RZ, R89, 0x8000, RZ, 0xc0, !PT ;  /* 0x0000800059ff7812 */ /* 0x000fe2000786c0ff */
[----:B------:R-:W5:Y:S01]  /*78f0*/  LDL R17, [R1+0x31c] ;  /* 0x00031c0001117983 */ /* 0x000f620000100800 */
[----:B------:R-:W-:-:S03]  /*7900*/  LOP3.LUT P4, RZ, R86, 0x4000, RZ, 0xc0, !PT ;  /* 0x0000400056ff7812 */ /* 0x000fc6000788c0ff */
[----:B------:R-:W2:Y:S07]  /*7910*/  LDL R7, [R1+0x320] ;  /* 0x0003200001077983 */ /* 0x000eae0000100800 */
[----:B------:R-:W2:Y:S01]  /*7920*/  @P3 LDG.E.SYS R76, [R76+0x100] ;  /* 0x000100004c4c3381 */ /* 0x000ea200001ee900 */
[----:B------:R-:W-:Y:S01]  /*7930*/  @P3 IMAD R54, R54, c[0x0][0x16c], RZ ;  /* 0x00005b0036363a24 */ /* 0x000fe200078e02ff */
[----:B----4-:R-:W-:-:S04]  /*7940*/  LEA R18, P0, R18, UR18, 0x2 ;  /* 0x0000001212127c11 */ /* 0x010fc8000f8010ff */
[----:B------:R-:W-:Y:S01]  /*7950*/  IADD3.X R19, R5, UR17, RZ, P0, !PT ;  /* 0x0000001105137c10 */ /* 0x000fe200087fe4ff */
[----:B--2---:R-:W-:-:S08]  /*7960*/  @P3 IMAD R54, R76, c[0x0][0x19c], R54 ;  /* 0x000067004c363a24 */ /* 0x004fd000078e0236 */
[----:B------:R0:W-:Y:S04]  /*7970*/  @P3 STG.E.SYS [R112], R54 ;  /* 0x0000003670003386 */ /* 0x0001e8000010e900 */
[----:B------:R-:W2:Y:S01]  /*7980*/  @P6 LDG.E.SYS R108, [R108] ;  /* 0x000000006c6c6381 */ /* 0x000ea200001ee900 */
[----:B0-----:R-:W-:-:S04]  /*7990*/  @P2 LEA R112, P0, R200, UR14, 0x2 ;  /* 0x0000000ec8702c11 */ /* 0x001fc8000f8010ff */
[----:B------:R-:W-:Y:S02]  /*79a0*/  @P2 LEA.HI.X R113, R200, UR10, R4, 0x2, P0 ;  /* 0x0000000ac8712c11 */ /* 0x000fe400080f1404 */
[----:B------:R-:W-:Y:S01]  /*79b0*/  LOP3.LUT P3, RZ, R89, 0x4000, RZ, 0xc0, !PT ;  /* 0x0000400059ff7812 */ /* 0x000fe2000786c0ff */
[----:B------:R-:W4:Y:S05]  /*79c0*/  LDL.64 R4, [R1+0x1d8] ;  /* 0x0001d80001047983 */ /* 0x000f2a0000100a00 */
[----:B------:R-:W-:-:S04]  /*79d0*/  @P1 LEA R116, P0, R198, UR14, 0x2 ;  /* 0x0000000ec6741c11 */ /* 0x000fc8000f8010ff */
[----:B---3--:R-:W-:Y:S02]  /*79e0*/  @P1 LEA.HI.X R117, R198, UR10, R3, 0x2, P0 ;  /* 0x0000000ac6751c11 */ /* 0x008fe400080f1403 */
[----:B------:R-:W-:Y:S01]  /*79f0*/  LOP3.LUT P1, RZ, R86, 0x20000, RZ, 0xc0, !PT ;  /* 0x0002000056ff7812 */ /* 0x000fe2000782c0ff */
[----:B------:R-:W3:Y:S01]  /*7a00*/  LDL R3, [R1+0x18c] ;  /* 0x00018c0001037983 */ /* 0x000ee20000100800 */
[----:B------:R-:W-:-:S10]  /*7a10*/  LOP3.LUT R89, R89, 0xfffff7ff, RZ, 0xc0, !PT ;  /* 0xfffff7ff59597812 */ /* 0x000fd400078ec0ff */
[----:B------:R-:W-:Y:S01]  /*7a20*/  @P1 LOP3.LUT R89, R89, 0x800, RZ, 0xfc, !PT ;  /* 0x0000080059591812 */ /* 0x000fe200078efcff */
[----:B--2---:R-:W-:Y:S01]  /*7a30*/  @P6 IMAD R0, R108, c[0x0][0x19c], R0 ;  /* 0x000067006c006a24 */ /* 0x004fe200078e0200 */
[----:B------:R-:W-:-:S04]  /*7a40*/  @P5 LEA R108, P0, R196, UR14, 0x2 ;  /* 0x0000000ec46c5c11 */ /* 0x000fc8000f8010ff */
[----:B------:R-:W-:Y:S02]  /*7a50*/  @P5 LEA.HI.X R109, R196, UR10, R2, 0x2, P0 ;  /* 0x0000000ac46d5c11 */ /* 0x000fe400080f1402 */
[----:B------:R-:W-:Y:S01]  /*7a60*/  LOP3.LUT P5, RZ, R89, 0x2000, RZ, 0xc0, !PT ;  /* 0x0000200059ff7812 */ /* 0x000fe200078ac0ff */
[----:B------:R0:W-:Y:S11]  /*7a70*/  @P6 STG.E.SYS [R106], R0 ;  /* 0x000000006a006386 */ /* 0x0001f6000010e900 */
[----:B------:R-:W2:Y:S01]  /*7a80*/  @P5 LDG.E.SYS R2, [R72] ;  /* 0x0000000048025381 */ /* 0x000ea200001ee900 */
[----:B0-----:R-:W-:Y:S01]  /*7a90*/  @P5 IMAD R0, R23, c[0x0][0x16c], RZ ;  /* 0x00005b0017005a24 */ /* 0x001fe200078e02ff */
[----:B------:R-:W-:-:S02]  /*7aa0*/  @P4 LEA R106, P0, R36, UR18, 0x2 ;  /* 0x00000012246a4c11 */ /* 0x000fc4000f8010ff */
[----:B------:R-:W-:Y:S01]  /*7ab0*/  LOP3.LUT P2, RZ, R86, 0x8000, RZ, 0xc0, !PT ;  /* 0x0000800056ff7812 */ /* 0x000fe2000784c0ff */
[----:B------:R-:W3:Y:S01]  /*7ac0*/  LDL R23, [R1+0x194] ;  /* 0x0001940001177983 */ /* 0x000ee20000100800 */
[----:B--2---:R-:W-:Y:S01]  /*7ad0*/  @P5 IMAD R0, R2, c[0x0][0x19c], R0 ;  /* 0x0000670002005a24 */ /* 0x004fe200078e0200 */
[----:B------:R-:W-:Y:S02]  /*7ae0*/  LOP3.LUT P1, RZ, R86, 0x10000, RZ, 0xc0, !PT ;  /* 0x0001000056ff7812 */ /* 0x000fe4000782c0ff */
[----:B------:R-:W2:Y:S05]  /*7af0*/  LDL.64 R36, [R1+0x1d0] ;  /* 0x0001d00001247983 */ /* 0x000eaa0000100a00 */
[----:B------:R0:W-:Y:S04]  /*7b00*/  @P5 STG.E.SYS [R104], R0 ;  /* 0x0000000068005386 */ /* 0x0001e8000010e900 */
[----:B------:R-:W2:Y:S01]  /*7b10*/  @P3 LDG.E.SYS R2, [R72+0x80] ;  /* 0x0000800048023381 */ /* 0x000ea200001ee900 */
[----:B------:R-:W-:Y:S01]  /*7b20*/  @P4 IADD3.X R107, R33, UR17, RZ, P0, !PT ;  /* 0x00000011216b4c10 */ /* 0x000fe200087fe4ff */
[----:B0-----:R-:W-:Y:S01]  /*7b30*/  @P3 IMAD R0, R39, c[0x0][0x16c], RZ ;  /* 0x00005b0027003a24 */ /* 0x001fe200078e02ff */
[C---:B------:R-:W-:Y:S01]  /*7b40*/  @P4 LEA R104, P0, R194.reuse, UR14, 0x2 ;  /* 0x0000000ec2684c11 */ /* 0x040fe2000f8010ff */
[----:B------:R-:W3:Y:S03]  /*7b50*/  LDL R33, [R1+0x328] ;  /* 0x0003280001217983 */ /* 0x000ee60000100800 */
[----:B------:R-:W-:-:S02]  /*7b60*/  @P4 LEA.HI.X R105, R194, UR10, R22, 0x2, P0 ;  /* 0x0000000ac2694c11 */ /* 0x000fc400080f1416 */
[----:B------:R-:W3:Y:S06]  /*7b70*/  LDL R22, [R1+0x198] ;  /* 0x0001980001167983 */ /* 0x000eec0000100800 */
[----:B----4-:R-:W-:-:S04]  /*7b80*/  LEA R4, P0, R4, UR18, 0x2 ;  /* 0x0000001204047c11 */ /* 0x010fc8000f8010ff */
[----:B-----5:R-:W-:Y:S02]  /*7b90*/  IADD3.X R5, R17, UR17, RZ, P0, !PT ;  /* 0x0000001111057c10 */ /* 0x020fe400087fe4ff */
[----:B------:R-:W-:Y:S01]  /*7ba0*/  LOP3.LUT P6, RZ, R86, 0x40000, RZ, 0xc0, !PT ;  /* 0x0004000056ff7812 */ /* 0x000fe200078cc0ff */
[----:B------:R-:W4:Y:S01]  /*7bb0*/  LDL R17, [R1+0x324] ;  /* 0x0003240001117983 */ /* 0x000f220000100800 */
[----:B--2---:R-:W-:-:S08]  /*7bc0*/  @P3 IMAD R0, R2, c[0x0][0x19c], R0 ;  /* 0x0000670002003a24 */ /* 0x004fd000078e0200 */
[----:B------:R0:W-:Y:S02]  /*7bd0*/  @P3 STG.E.SYS [R100], R0 ;  /* 0x0000000064003386 */ /* 0x0001e4000010e900 */
[----:B0-----:R-:W-:-:S04]  /*7be0*/  @P2 LEA R100, P0, R192, UR14, 0x2 ;  /* 0x0000000ec0642c11 */ /* 0x001fc8000f8010ff */
[----:B---3--:R-:W-:Y:S02]  /*7bf0*/  @P2 LEA.HI.X R101, R192, UR10, R3, 0x2, P0 ;  /* 0x0000000ac0652c11 */ /* 0x008fe400080f1403 */
[----:B------:R-:W-:Y:S01]  /*7c00*/  LOP3.LUT P2, RZ, R89, 0x1000, RZ, 0xc0, !PT ;  /* 0x0000100059ff7812 */ /* 0x000fe2000784c0ff */
[----:B------:R-:W2:Y:S11]  /*7c10*/  LDL.64 R2, [R1+0x1c8] ;  /* 0x0001c80001027983 */ /* 0x000eb60000100a00 */
[----:B------:R-:W3:Y:S01]  /*7c20*/  @P2 LDG.E.SYS R72, [R72+0x100] ;  /* 0x0001000048482381 */ /* 0x000ee200001ee900 */
[----:B------:R-:W-:-:S04]  /*7c30*/  @P1 LEA R78, P0, R190, UR14, 0x2 ;  /* 0x0000000ebe4e1c11 */ /* 0x000fc8000f8010ff */
[----:B------:R-:W-:Y:S02]  /*7c40*/  @P1 LEA.HI.X R79, R190, UR10, R6, 0x2, P0 ;  /* 0x0000000abe4f1c11 */ /* 0x000fe400080f1406 */
[----:B------:R-:W-:Y:S01]  /*7c50*/  LOP3.LUT P1, RZ, R89, 0x800, RZ, 0xc0, !PT ;  /* 0x0000080059ff7812 */ /* 0x000fe2000782c0ff */
[----:B------:R-:W-:Y:S01]  /*7c60*/  @P2 IMAD R0, R55, c[0x0][0x16c], RZ ;  /* 0x00005b0037002a24 */ /* 0x000fe200078e02ff */
[----:B------:R-:W5:Y:S10]  /*7c70*/  LDL R6, [R1+0x19c] ;  /* 0x00019c0001067983 */ /* 0x000f740000100800 */
[----:B------:R-:W-:-:S04]  /*7c80*/  @P1 LEA R80, P0, R188, UR14, 0x2 ;  /* 0x0000000ebc501c11 */ /* 0x000fc8000f8010ff */
[----:B------:R-:W-:Y:S02]  /*7c90*/  @P1 LEA.HI.X R81, R188, UR10, R23, 0x2, P0 ;  /* 0x0000000abc511c11 */ /* 0x000fe400080f1417 */
[----:B------:R-:W-:Y:S01]  /*7ca0*/  LOP3.LUT P1, RZ, R89, 0x400, RZ, 0xc0, !PT ;  /* 0x0000040059ff7812 */ /* 0x000fe2000782c0ff */
[----:B---3--:R-:W-:-:S08]  /*7cb0*/  @P2 IMAD R0, R72, c[0x0][0x19c], R0 ;  /* 0x0000670048002a24 */ /* 0x008fd000078e0200 */
[----:B------:R0:W-:Y:S04]  /*7cc0*/  @P2 STG.E.SYS [R102], R0 ;  /* 0x0000000066002386 */ /* 0x0001e8000010e900 */
[----:B------:R-:W3:Y:S01]  /*7cd0*/  @P1 LDG.E.SYS R98, [R98] ;  /* 0x0000000062621381 */ /* 0x000ee200001ee900 */
[----:B------:R-:W-:Y:S02]  /*7ce0*/  @P6 LEA R76, P0, R36, UR18, 0x2 ;  /* 0x00000012244c6c11 */ /* 0x000fe4000f8010ff */
[----:B------:R-:W-:Y:S01]  /*7cf0*/  LOP3.LUT R89, R89, 0xfffffffd, RZ, 0xc0, !PT ;  /* 0xfffffffd59597812 */ /* 0x000fe200078ec0ff */
[----:B------:R-:W2:Y:S01]  /*7d00*/  LDL.64 R36, [R1+0x1c0] ;  /* 0x0001c00001247983 */ /* 0x000ea20000100a00 */
[----:B------:R-:W-:Y:S02]  /*7d10*/  @P6 IADD3.X R77, R7, UR17, RZ, P0, !PT ;  /* 0x00000011074d6c10 */ /* 0x000fe400087fe4ff */
[----:B------:R-:W-:Y:S01]  /*7d20*/  @P6 LEA R74, P0, R186, UR14, 0x2 ;  /* 0x0000000eba4a6c11 */ /* 0x000fe2000f8010ff */
[----:B0-----:R-:W-:Y:S01]  /*7d30*/  @P1 IMAD R0, R8, c[0x0][0x16c], RZ ;  /* 0x00005b0008001a24 */ /* 0x001fe200078e02ff */
[----:B------:R-:W-:Y:S01]  /*7d40*/  @P6 LOP3.LUT R89, R89, 0x2, RZ, 0xfc, !PT ;  /* 0x0000000259596812 */ /* 0x000fe200078efcff */
[----:B------:R-:W2:Y:S01]  /*7d50*/  LDL R7, [R1+0x1a0] ;  /* 0x0001a00001077983 */ /* 0x000ea20000100800 */
[----:B------:R-:W-:-:S02]  /*7d60*/  @P6 LEA.HI.X R75, R186, UR10, R22, 0x2, P0 ;  /* 0x0000000aba4b6c11 */ /* 0x000fc400080f1416 */
[----:B------:R-:W-:Y:S01]  /*7d70*/  LOP3.LUT P6, RZ, R85, 0x800000, RZ, 0xc0, !PT ;  /* 0x0080000055ff7812 */ /* 0x000fe200078cc0ff */
[----:B------:R-:W2:Y:S01]  /*7d80*/  LDL.64 R22, [R1+0x1b8] ;  /* 0x0001b80001167983 */ /* 0x000ea20000100a00 */
[C---:B------:R-:W-:Y:S02]  /*7d90*/  LOP3.LUT P5, RZ, R86.reuse, 0x80000, RZ, 0xc0, !PT ;  /* 0x0008000056ff7812 */ /* 0x040fe400078ac0ff */
[----:B------:R-:W-:Y:S01]  /*7da0*/  LOP3.LUT P4, RZ, R86, 0x100000, RZ, 0xc0, !PT ;  /* 0x0010000056ff7812 */ /* 0x000fe2000788c0ff */
[----:B------:R-:W2:Y:S01]  /*7db0*/  LDL R8, [R1+0x32c] ;  /* 0x00032c0001087983 */ /* 0x000ea20000100800 */
[----:B---3--:R-:W-:-:S08]  /*7dc0*/  @P1 IMAD R0, R98, c[0x0][0x19c], R0 ;  /* 0x0000670062001a24 */ /* 0x008fd000078e0200 */
[----:B------:R0:W-:Y:S04]  /*7dd0*/  @P1 STG.E.SYS [R96], R0 ;  /* 0x0000000060001386 */ /* 0x0001e8000010e900 */
[----:B0-----:R-:W3:Y:S01]  /*7de0*/  @P6 LDG.E.SYS R0, [R70] ;  /* 0x0000000046006381 */ /* 0x001ee200001ee900 */
[----:B--2---:R-:W-:-:S04]  /*7df0*/  LEA R2, P0, R2, UR18, 0x2 ;  /* 0x0000001202027c11 */ /* 0x004fc8000f8010ff */
[----:B----4-:R-:W-:Y:S02]  /*7e00*/  IADD3.X R3, R17, UR17, RZ, P0, !PT ;  /* 0x0000001111037c10 */ /* 0x010fe400087fe4ff */
[----:B------:R-:W-:Y:S01]  /*7e10*/  @P5 LEA R54, P0, R184, UR14, 0x2 ;  /* 0x0000000eb8365c11 */ /* 0x000fe2000f8010ff */
[----:B------:R-:W-:Y:S01]  /*7e20*/  @P6 IMAD R24, R24, c[0x0][0x16c], RZ ;  /* 0x00005b0018186a24 */ /* 0x000fe200078e02ff */
[----:B------:R-:W-:Y:S01]  /*7e30*/  LOP3.LUT R89, R89, 0xfffffffb, RZ, 0xc0, !PT ;  /* 0xfffffffb59597812 */ /* 0x000fe200078ec0ff */
[----:B------:R-:W2:Y:S01]  /*7e40*/  LDL R17, [R1+0x1a8] ;  /* 0x0001a80001117983 */ /* 0x000ea20000100800 */
[----:B-----5:R-:W-:-:S08]  /*7e50*/  @P5 LEA.HI.X R55, R184, UR10, R6, 0x2, P0 ;  /* 0x0000000ab8375c11 */ /* 0x020fd000080f1406 */
[----:B------:R-:W-:Y:S01]  /*7e60*/  LOP3.LUT P0, RZ, R85, 0x1000000, RZ, 0xc0, !PT ;  /* 0x0100000055ff7812 */ /* 0x000fe2000780c0ff */
[----:B---3--:R-:W-:-:S08]  /*7e70*/  @P6 IMAD R24, R0, c[0x0][0x19c], R24 ;  /* 0x0000670000186a24 */ /* 0x008fd000078e0218 */
[----:B------:R-:W-:Y:S04]  /*7e80*/  @P6 STG.E.SYS [R82], R24 ;  /* 0x0000001852006386 */ /* 0x000fe8000010e900 */
[----:B------:R-:W3:Y:S01]  /*7e90*/  @P0 LDG.E.SYS R6, [R70+0x80] ;  /* 0x0000800046060381 */ /* 0x000ee200001ee900 */
[----:B------:R-:W-:Y:S01]  /*7ea0*/  @P5 LOP3.LUT R89, R89, 0x4, RZ, 0xfc, !PT ;  /* 0x0000000459595812 */ /* 0x000fe200078efcff */
[----:B------:R-:W-:Y:S01]  /*7eb0*/  @P0 IMAD R0, R40, c[0x0][0x16c], RZ ;  /* 0x00005b0028000a24 */ /* 0x000fe200078e02ff */
[----:B------:R-:W-:-:S03]  /*7ec0*/  LOP3.LUT P5, RZ, R85, 0x2000000, RZ, 0xc0, !PT ;  /* 0x0200000055ff7812 */ /* 0x000fc600078ac0ff */
[----:B---3--:R-:W-:-:S08]  /*7ed0*/  @P0 IMAD R0, R6, c[0x0][0x19c], R0 ;  /* 0x0000670006000a24 */ /* 0x008fd000078e0200 */
[----:B------:R0:W-:Y:S04]  /*7ee0*/  @P0 STG.E.SYS [R110], R0 ;  /* 0x000000006e000386 */ /* 0x0001e8000010e900 */
[----:B------:R-:W3:Y:S01]  /*7ef0*/  @P5 LDG.E.SYS R70, [R70+0x100] ;  /* 0x0001000046465381 */ /* 0x000ee200001ee900 */
[----:B------:R-:W-:Y:S02]  /*7f00*/  LOP3.LUT P6, RZ, R85, 0x4000000, RZ, 0xc0, !PT ;  /* 0x0400000055ff7812 */ /* 0x000fe400078cc0ff */
[----:B------:R-:W-:Y:S01]  /*7f10*/  @P4 LEA R38, P0, R182, UR14, 0x2 ;  /* 0x0000000eb6264c11 */ /* 0x000fe2000f8010ff */
[----:B0-----:R-:W-:-:S03]  /*7f20*/  @P5 IMAD R0, R56, c[0x0][0x16c], RZ ;  /* 0x00005b0038005a24 */ /* 0x001fc600078e02ff */
[----:B------:R-:W-:Y:S02]  /*7f30*/  @P4 LEA.HI.X R39, R182, UR10, R7, 0x2, P0 ;  /* 0x0000000ab6274c11 */ /* 0x000fe400080f1407 */
[----:B------:R-:W4:Y:S01]  /*7f40*/  LDL R7, [R1+0x1ac] ;  /* 0x0001ac0001077983 */ /* 0x000f220000100800 */
[C---:B------:R-:W-:Y:S02]  /*7f50*/  LOP3.LUT P3, RZ, R86.reuse, 0x200000, RZ, 0xc0, !PT ;  /* 0x0020000056ff7812 */ /* 0x040fe4000786c0ff */
[----:B------:R-:W-:-:S10]  /*7f60*/  LOP3.LUT P2, RZ, R86, 0x400000, RZ, 0xc0, !PT ;  /* 0x0040000056ff7812 */ /* 0x000fd4000784c0ff */
[----:B------:R-:W-:-:S04]  /*7f70*/  @P3 LEA R72, P0, R180, UR14, 0x2 ;  /* 0x0000000eb4483c11 */ /* 0x000fc8000f8010ff */
[----:B------:R-:W-:Y:S01]  /*7f80*/  @P3 LEA.HI.X R73, R180, UR10, R49, 0x2, P0 ;  /* 0x0000000ab4493c11 */ /* 0x000fe200080f1431 */
[----:B---3--:R-:W-:-:S08]  /*7f90*/  @P5 IMAD R0, R70, c[0x0][0x19c], R0 ;  /* 0x0000670046005a24 */ /* 0x008fd000078e0200 */
[----:B------:R0:W-:Y:S04]  /*7fa0*/  @P5 STG.E.SYS [R170], R0 ;  /* 0x00000000aa005386 */ /* 0x0001e8000010e900 */
[----:B------:R-:W3:Y:S01]  /*7fb0*/  @P6 LDG.E.SYS R6, [R160] ;  /* 0x00000000a0066381 */ /* 0x000ee200001ee900 */
[----:B------:R-:W-:-:S04]  /*7fc0*/  @P2 LEA R36, P0, R36, UR18, 0x2 ;  /* 0x0000001224242c11 */ /* 0x000fc8000f8010ff */
[----:B------:R-:W-:Y:S02]  /*7fd0*/  @P2 IADD3.X R37, R33, UR17, RZ, P0, !PT ;  /* 0x0000001121252c10 */ /* 0x000fe400087fe4ff */
[----:B------:R-:W-:Y:S02]  /*7fe0*/  @P2 LEA R52, P0, R178, UR14, 0x2 ;  /* 0x0000000eb2342c11 */ /* 0x000fe4000f8010ff */
[----:B------:R-:W-:Y:S02]  /*7ff0*/  LOP3.LUT P1, RZ, R86, 0x800000, RZ, 0xc0, !PT ;  /* 0x0080000056ff7812 */ /* 0x000fe4000782c0ff */
[----:B--2---:R-:W-:-:S08]  /*8000*/  @P2 LEA.HI.X R53, R178, UR10, R17, 0x2, P0 ;  /* 0x0000000ab2352c11 */ /* 0x004fd000080f1411 */
[----:B------:R-:W-:-:S04]  /*8010*/  LEA R22, P0, R22, UR18, 0x2 ;  /* 0x0000001216167c11 */ /* 0x000fc8000f8010ff */
[----:B------:R-:W-:Y:S02]  /*8020*/  IADD3.X R23, R8, UR17, RZ, P0, !PT ;  /* 0x0000001108177c10 */ /* 0x000fe400087fe4ff */
[----:B------:R-:W-:Y:S01]  /*8030*/  @P1 LEA R8, P0, R176, UR14, 0x2 ;  /* 0x0000000eb0081c11 */ /* 0x000fe2000f8010ff */
[----:B0-----:R-:W-:-:S03]  /*8040*/  @P6 IMAD R0, R9, c[0x0][0x16c], RZ ;  /* 0x00005b0009006a24 */ /* 0x001fc600078e02ff */
[----:B----4-:R-:W-:-:S08]  /*8050*/  @P1 LEA.HI.X R9, R176, UR10, R7, 0x2, P0 ;  /* 0x0000000ab0091c11 */ /* 0x010fd000080f1407 */
[----:B------:R-:W-:Y:S01]  /*8060*/  LOP3.LUT P0, RZ, R85, 0x8000000, RZ, 0xc0, !PT ;  /* 0x0800000055ff7812 */ /* 0x000fe2000780c0ff */
[----:B---3--:R-:W-:-:S08]  /*8070*/  @P6 IMAD R0, R6, c[0x0][0x19c], R0 ;  /* 0x0000670006006a24 */ /* 0x008fd000078e0200 */
[----:B------:R0:W-:Y:S04]  /*8080*/  @P6 STG.E.SYS [R168], R0 ;  /* 0x00000000a8006386 */ /* 0x0001e8000010e900 */
[----:B------:R-:W2:Y:S01]  /*8090*/  @P0 LDG.E.SYS R6, [R68] ;  /* 0x0000000044060381 */ /* 0x000ea200001ee900 */
[----:B------:R-:W-:-:S04]  /*80a0*/  LOP3.LUT R89, R89, 0xfffffff7, RZ, 0xc0, !PT ;  /* 0xfffffff759597812 */ /* 0x000fc800078ec0ff */
[----:B------:R-:W-:-:S04]  /*80b0*/  @P4 LOP3.LUT R89, R89, 0x8, RZ, 0xfc, !PT ;  /* 0x0000000859594812 */ /* 0x000fc800078efcff */
[----:B------:R-:W-:-:S04]  /*80c0*/  LOP3.LUT R89, R89, 0xffffffef, RZ, 0xc0, !PT ;  /* 0xffffffef59597812 */ /* 0x000fc800078ec0ff */
[----:B------:R-:W-:Y:S02]  /*80d0*/  @P3 LOP3.LUT R89, R89, 0x10, RZ, 0xfc, !PT ;  /* 0x0000001059593812 */ /* 0x000fe400078efcff */
[----:B------:R-:W-:Y:S02]  /*80e0*/  LOP3.LUT P3, RZ, R85, 0x80000000, RZ, 0xc0, !PT ;  /* 0x8000000055ff7812 */ /* 0x000fe4000786c0ff */
[----:B------:R-:W-:Y:S01]  /*80f0*/  LOP3.LUT R89, R89, 0xfffffdff, RZ, 0xc0, !PT ;  /* 0xfffffdff59597812 */ /* 0x000fe200078ec0ff */
[----:B0-----:R-:W-:-:S09]  /*8100*/  @P0 IMAD R0, R25, c[0x0][0x16c], RZ ;  /* 0x00005b0019000a24 */ /* 0x001fd200078e02ff */
[----:B------:R-:W-:-:S04]  /*8110*/  @P3 LOP3.LUT R89, R89, 0x200, RZ, 0xfc, !PT ;  /* 0x0000020059593812 */ /* 0x000fc800078efcff */
[----:B------:R-:W-:-:S04]  /*8120*/  LOP3.LUT R89, R89, 0xffffffdf, RZ, 0xc0, !PT ;  /* 0xffffffdf59597812 */ /* 0x000fc800078ec0ff */
[----:B------:R-:W-:Y:S02]  /*8130*/  @P2 LOP3.LUT R89, R89, 0x20, RZ, 0xfc, !PT ;  /* 0x0000002059592812 */ /* 0x000fe400078efcff */
[----:B------:R-:W-:Y:S01]  /*8140*/  LOP3.LUT P2, RZ, R85, 0x10000000, RZ, 0xc0, !PT ;  /* 0x1000000055ff7812 */ /* 0x000fe2000784c0ff */
[----:B--2---:R-:W-:-:S08]  /*8150*/  @P0 IMAD R0, R6, c[0x0][0x19c], R0 ;  /* 0x0000670006000a24 */ /* 0x004fd000078e0200 */
[----:B------:R0:W-:Y:S04]  /*8160*/  @P0 STG.E.SYS [R164], R0 ;  /* 0x00000000a4000386 */ /* 0x0001e8000010e900 */
[----:B------:R-:W2:Y:S01]  /*8170*/  @P2 LDG.E.SYS R6, [R68+0x80] ;  /* 0x0000800044062381 */ /* 0x000ea200001ee900 */
[----:B------:R-:W-:Y:S01]  /*8180*/  LOP3.LUT P3, RZ, R85, 0x20000000, RZ, 0xc0, !PT ;  /* 0x2000000055ff7812 */ /* 0x000fe2000786c0ff */
[----:B0-----:R-:W-:-:S04]  /*8190*/  @P2 IMAD R0, R41, c[0x0][0x16c], RZ ;  /* 0x00005b0029002a24 */ /* 0x001fc800078e02ff */
[----:B--2---:R-:W-:-:S08]  /*81a0*/  @P2 IMAD R0, R6, c[0x0][0x19c], R0 ;  /* 0x0000670006002a24 */ /* 0x004fd000078e0200 */
[----:B------:R0:W-:Y:S04]  /*81b0*/  @P2 STG.E.SYS [R166], R0 ;  /* 0x00000000a6002386 */ /* 0x0001e8000010e900 */
[----:B------:R-:W2:Y:S01]  /*81c0*/  @P3 LDG.E.SYS R68, [R68+0x100] ;  /* 0x0001000044443381 */ /* 0x000ea200001ee900 */
[----:B------:R-:W-:-:S04]  /*81d0*/  LOP3.LUT R89, R89, 0xffffffbf, RZ, 0xc0, !PT ;  /* 0xffffffbf59597812 */ /* 0x000fc800078ec0ff */
[----:B------:R-:W-:Y:S01]  /*81e0*/  @P1 LOP3.LUT R89, R89, 0x40, RZ, 0xfc, !PT ;  /* 0x0000004059591812 */ /* 0x000fe200078efcff */
[----:B0-----:R-:W-:Y:S01]  /*81f0*/  @P3 IMAD R0, R57, c[0x0][0x16c], RZ ;  /* 0x00005b0039003a24 */ /* 0x001fe200078e02ff */
[----:B------:R-:W-:-:S03]  /*8200*/  LOP3.LUT P1, RZ, R85, 0x40000000, RZ, 0xc0, !PT ;  /* 0x4000000055ff7812 */ /* 0x000fc6000782c0ff */
[----:B--2---:R-:W-:-:S08]  /*8210*/  @P3 IMAD R0, R68, c[0x0][0x19c], R0 ;  /* 0x0000670044003a24 */ /* 0x004fd000078e0200 */
[----:B------:R0:W-:Y:S04]  /*8220*/  @P3 STG.E.SYS [R162], R0 ;  /* 0x00000000a2003386 */ /* 0x0001e8000010e900 */
[----:B------:R-:W2:Y:S01]  /*8230*/  @P1 LDG.E.SYS R6, [R156] ;  /* 0x000000009c061381 */ /* 0x000ea200001ee900 */
[----:B------:R-:W-:Y:S01]  /*8240*/  LOP3.LUT P3, RZ, R89, 0x200, RZ, 0xc0, !PT ;  /* 0x0000020059ff7812 */ /* 0x000fe2000786c0ff */
[----:B0-----:R-:W-:-:S04]  /*8250*/  @P1 IMAD R0, R10, c[0x0][0x16c], RZ ;  /* 0x00005b000a001a24 */ /* 0x001fc800078e02ff */
[----:B--2---:R-:W-:-:S08]  /*8260*/  @P1 IMAD R0, R6, c[0x0][0x19c], R0 ;  /* 0x0000670006001a24 */ /* 0x004fd000078e0200 */
[----:B------:R0:W-:Y:S04]  /*8270*/  @P1 STG.E.SYS [R158], R0 ;  /* 0x000000009e001386 */ /* 0x0001e8000010e900 */
[----:B------:R-:W2:Y:S01]  /*8280*/  @P3 LDG.E.SYS R6, [R50] ;  /* 0x0000000032063381 */ /* 0x000ea200001ee900 */
[----:B------:R-:W-:Y:S01]  /*8290*/  LOP3.LUT P4, RZ, R86, 0x1, RZ, 0xc0, !PT ;  /* 0x0000000156ff7812 */ /* 0x000fe2000788c0ff */
[----:B0-----:R-:W-:-:S04]  /*82a0*/  @P3 IMAD R0, R26, c[0x0][0x16c], RZ ;  /* 0x00005b001a003a24 */ /* 0x001fc800078e02ff */
        /* <DEDUP_REMOVED lines=39> */
[----:B0-----:R-:W-:Y:S01]  /*8520*/  @P5 IMAD R0, R28, c[0x0][0x16c], RZ ;  /* 0x00005b001c005a24 */ /* 0x001fe200078e02ff */
[----:B------:R-:W-:Y:S02]  /*8530*/  LOP3.LUT P1, RZ, R86, 0x800, RZ, 0xc0, !PT ;  /* 0x0000080056ff7812 */ /* 0x000fe4000782c0ff */
[----:B------:R-:W-:Y:S01]  /*8540*/  LOP3.LUT R89, R89, 0xffffff7f, RZ, 0xc0, !PT ;  /* 0xffffff7f59597812 */ /* 0x000fe200078ec0ff */
[----:B--2---:R-:W-:-:S08]  /*8550*/  @P5 IMAD R0, R6, c[0x0][0x19c], R0 ;  /* 0x0000670006005a24 */ /* 0x004fd000078e0200 */
[----:B------:R0:W-:Y:S04]  /*8560*/  @P5 STG.E.SYS [R122], R0 ;  /* 0x000000007a005386 */ /* 0x0001e8000010e900 */
[----:B------:R-:W2:Y:S01]  /*8570*/  @P6 LDG.E.SYS R6, [R20+0x80] ;  /* 0x0000800014066381 */ /* 0x000ea200001ee900 */
[----:B------:R-:W-:Y:S02]  /*8580*/  @P1 LOP3.LUT R89, R89, 0x80, RZ, 0xfc, !PT ;  /* 0x0000008059591812 */ /* 0x000fe400078efcff */
[----:B------:R-:W-:Y:S02]  /*8590*/  LOP3.LUT P1, RZ, R86, 0x400, RZ, 0xc0, !PT ;  /* 0x0000040056ff7812 */ /* 0x000fe4000782c0ff */
[----:B------:R-:W-:Y:S01]  /*85a0*/  LOP3.LUT R89, R89, 0xfffffeff, RZ, 0xc0, !PT ;  /* 0xfffffeff59597812 */ /* 0x000fe200078ec0ff */
[----:B0-----:R-:W-:-:S09]  /*85b0*/  @P6 IMAD R0, R44, c[0x0][0x16c], RZ ;  /* 0x00005b002c006a24 */ /* 0x001fd200078e02ff */
[----:B------:R-:W-:Y:S02]  /*85c0*/  @P1 LOP3.LUT R89, R89, 0x100, RZ, 0xfc, !PT ;  /* 0x0000010059591812 */ /* 0x000fe400078efcff */
[----:B------:R-:W-:Y:S01]  /*85d0*/  LOP3.LUT P1, RZ, R86, 0x200, RZ, 0xc0, !PT ;  /* 0x0000020056ff7812 */ /* 0x000fe2000782c0ff */
[----:B--2---:R-:W-:-:S08]  /*85e0*/  @P6 IMAD R0, R6, c[0x0][0x19c], R0 ;  /* 0x0000670006006a24 */ /* 0x004fd000078e0200 */
[----:B------:R0:W-:Y:S04]  /*85f0*/  @P6 STG.E.SYS [R120], R0 ;  /* 0x0000000078006386 */ /* 0x0001e8000010e900 */
[----:B------:R-:W2:Y:S01]  /*8600*/  @P1 LDG.E.SYS R20, [R20+0x100] ;  /* 0x0001000014141381 */ /* 0x000ea200001ee900 */
[----:B0-----:R-:W-:-:S04]  /*8610*/  @P1 IMAD R0, R60, c[0x0][0x16c], RZ ;  /* 0x00005b003c001a24 */ /* 0x001fc800078e02ff */
[----:B--2---:R-:W-:-:S08]  /*8620*/  @P1 IMAD R0, R20, c[0x0][0x19c], R0 ;  /* 0x0000670014001a24 */ /* 0x004fd000078e0200 */
[----:B------:R0:W-:Y:S01]  /*8630*/  @P1 STG.E.SYS [R124], R0 ;  /* 0x000000007c001386 */ /* 0x0001e2000010e900 */
[----:B------:R-:W-:-:S12]  /*8640*/  LOP3.LUT P1, RZ, R89, 0x100, RZ, 0xc0, !PT ;  /* 0x0000010059ff7812 */ /* 0x000fd8000782c0ff */
[----:B------:R-:W2:Y:S01]  /*8650*/  @P1 LDG.E.SYS R6, [R114] ;  /* 0x0000000072061381 */ /* 0x000ea200001ee900 */
[----:B0-----:R-:W-:-:S04]  /*8660*/  @P1 IMAD R0, R13, c[0x0][0x16c], RZ ;  /* 0x00005b000d001a24 */ /* 0x001fc800078e02ff */
[----:B--2---:R-:W-:-:S08]  /*8670*/  @P1 IMAD R0, R6, c[0x0][0x19c], R0 ;  /* 0x0000670006001a24 */ /* 0x004fd000078e0200 */
[----:B------:R0:W-:Y:S01]  /*8680*/  @P1 STG.E.SYS [R118], R0 ;  /* 0x0000000076001386 */ /* 0x0001e2000010e900 */
[----:B------:R-:W-:-:S12]  /*8690*/  LOP3.LUT P1, RZ, R89, 0x80, RZ, 0xc0, !PT ;  /* 0x0000008059ff7812 */ /* 0x000fd8000782c0ff */
[----:B------:R-:W2:Y:S01]  /*86a0*/  @P1 LDG.E.SYS R6, [R18] ;  /* 0x0000000012061381 */ /* 0x000ea200001ee900 */
[----:B0-----:R-:W-:Y:S01]  /*86b0*/  @P1 IMAD R0, R29, c[0x0][0x16c], RZ ;  /* 0x00005b001d001a24 */ /* 0x001fe200078e02ff */
[----:B------:R-:W-:-:S03]  /*86c0*/  LOP3.LUT P2, RZ, R86, 0x1000, RZ, 0xc0, !PT ;  /* 0x0000100056ff7812 */ /* 0x000fc6000784c0ff */
        /* <DEDUP_REMOVED lines=60> */
[----:B------:R-:W-:Y:S01]  /*8a90*/  BMOV.32.CLEAR RZ, B0 ;  /* 0x0000000000ff7355 */ /* 0x000fe20000100000 */
[----:B------:R-:W-:Y:S01]  /*8aa0*/  BSSY B0, `(.L_x_266) ;  /* 0x0000011000007945 */ /* 0x000fe20003800000 */
[----:B------:R-:W-:Y:S02]  /*8ab0*/  LOP3.LUT P6, RZ, R89, 0x1, RZ, 0xc0, !PT ;  /* 0x0000000159ff7812 */ /* 0x000fe400078cc0ff */
[----:B------:R-:W-:-:S02]  /*8ac0*/  LOP3.LUT P5, RZ, R90, 0x80000000, RZ, 0xc0, !PT ;  /* 0x800000005aff7812 */ /* 0x000fc400078ac0ff */
[C---:B------:R-:W-:Y:S02]  /*8ad0*/  LOP3.LUT P4, RZ, R90.reuse, 0x40000000, RZ, 0xc0, !PT ;  /* 0x400000005aff7812 */ /* 0x040fe4000788c0ff */
[C---:B------:R-:W-:Y:S02]  /*8ae0*/  LOP3.LUT P3, RZ, R90.reuse, 0x20000000, RZ, 0xc0, !PT ;  /* 0x200000005aff7812 */ /* 0x040fe4000786c0ff */
[----:B------:R-:W-:Y:S01]  /*8af0*/  LOP3.LUT P2, RZ, R90, 0x10000000, RZ, 0xc0, !PT ;  /* 0x100000005aff7812 */ /* 0x000fe2000784c0ff */
[----:B--2---:R-:W-:-:S08]  /*8b00*/  @P1 IMAD R0, R2, c[0x0][0x19c], R0 ;  /* 0x0000670002001a24 */ /* 0x004fd000078e0200 */
[----:B------:R0:W-:Y:S01]  /*8b10*/  @P1 STG.E.SYS [R8], R0 ;  /* 0x0000000008001386 */ /* 0x0001e2000010e900 */
[----:B------:R-:W-:Y:S01]  /*8b20*/  LOP3.LUT P1, RZ, R90, 0x8000000, RZ, 0xc0, !PT ;  /* 0x080000005aff7812 */ /* 0x000fe2000782c0ff */
[----:B------:R-:W-:Y:S06]  /*8b30*/  @!P0 BRA `(.L_x_267) ;  /* 0x0000007000008947 */ /* 0x000fec0003800000 */
[----:B------:R-:W2:Y:S04]  /*8b40*/  LDL R7, [R1+0x1b0] ;  /* 0x0001b00001077983 */ /* 0x000ea80000100800 */
[----:B0-----:R-:W3:Y:S01]  /*8b50*/  LDG.E.SYS R0, [R22+0x80] ;  /* 0x0000800016007381 */ /* 0x001ee200001ee900 */
[----:B------:R-:W-:Y:S01]  /*8b60*/  IMAD R48, R48, c[0x0][0x16c], RZ ;  /* 0x00005b0030307a24 */ /* 0x000fe200078e02ff */
[----:B------:R-:W-:-:S04]  /*8b70*/  LEA R2, P0, R174, UR14, 0x2 ;  /* 0x0000000eae027c11 */ /* 0x000fc8000f8010ff */
[----:B--2---:R-:W-:Y:S01]  /*8b80*/  LEA.HI.X R3, R174, UR10, R7, 0x2, P0 ;  /* 0x0000000aae037c11 */ /* 0x004fe200080f1407 */
[----:B---3--:R-:W-:-:S08]  /*8b90*/  IMAD R0, R0, c[0x0][0x19c], R48 ;  /* 0x0000670000007a24 */ /* 0x008fd000078e0230 */
[----:B------:R0:W-:Y:S02]  /*8ba0*/  STG.E.SYS [R2], R0 ;  /* 0x0000000002007386 */ /* 0x0001e4000010e900 */
.L_x_267:
[----:B------:R-:W-:Y:S05]  /*8bb0*/  BSYNC B0 ;  /* 0x0000000000007941 */ /* 0x000fea0003800000 */
.L_x_266:
[----:B------:R-:W-:-:S12]  /*8bc0*/  LOP3.LUT P0, RZ, R86, 0x2000000, RZ, 0xc0, !PT ;  /* 0x0200000056ff7812 */ /* 0x000fd8000780c0ff */
[----:B------:R-:W-:Y:S05]  /*8bd0*/  @!P0 BRA `(.L_x_268) ;  /* 0x0000270000008947 */ /* 0x000fea0003800000 */
[----:B------:R-:W2:Y:S04]  /*8be0*/  LDL R4, [R1+0x1b4] ;  /* 0x0001b40001047983 */ /* 0x000ea80000100800 */
[----:B0-----:R-:W3:Y:S01]  /*8bf0*/  LDG.E.SYS R0, [R22+0x100] ;  /* 0x0001000016007381 */ /* 0x001ee200001ee900 */
[----:B------:R-:W-:Y:S01]  /*8c00*/  IMAD R64, R64, c[0x0][0x16c], RZ ;  /* 0x00005b0040407a24 */ /* 0x000fe200078e02ff */
[----:B------:R-:W-:-:S04]  /*8c10*/  LEA R2, P0, R172, UR14, 0x2 ;  /* 0x0000000eac027c11 */ /* 0x000fc8000f8010ff */
[----:B--2---:R-:W-:Y:S01]  /*8c20*/  LEA.HI.X R3, R172, UR10, R4, 0x2, P0 ;  /* 0x0000000aac037c11 */ /* 0x004fe200080f1404 */
[----:B---3--:R-:W-:-:S08]  /*8c30*/  IMAD R0, R0, c[0x0][0x19c], R64 ;  /* 0x0000670000007a24 */ /* 0x008fd000078e0240 */
[----:B------:R0:W-:Y:S01]  /*8c40*/  STG.E.SYS [R2], R0 ;  /* 0x0000000002007386 */ /* 0x0001e2000010e900 */
[----:B------:R-:W-:Y:S05]  /*8c50*/  BRA `(.L_x_268) ;  /* 0x0000268000007947 */ /* 0x000fea0003800000 */
.L_x_265:
[----:B------:R-:W2:Y:S04]  /*8c60*/  LDL.64 R68, [R1+0xb8] ;  /* 0x0000b80001447983 */ /* 0x000ea80000100a00 */
[----:B------:R-:W3:Y:S04]  /*8c70*/  LDL.64 R74, [R1+0xb0] ;  /* 0x0000b000014a7983 */ /* 0x000ee80000100a00 */
[----:B------:R-:W4:Y:S04]  /*8c80*/  LDL.64 R72, [R1+0xa8] ;  /* 0x0000a80001487983 */ /* 0x000f280000100a00 */
[----:B------:R-:W5:Y:S04]  /*8c90*/  LDL R97, [R1+0xc0] ;  /* 0x0000c00001617983 */ /* 0x000f680000100800 */
[----:B------:R-:W3:Y:S04]  /*8ca0*/  LDL.64 R70, [R1+0xa0] ;  /* 0x0000a00001467983 */ /* 0x000ee80000100a00 */
[----:B------:R-:W3:Y:S04]  /*8cb0*/  LDL R96, [R1+0xc4] ;  /* 0x0000c40001607983 */ /* 0x000ee80000100800 */
[----:B------:R-:W3:Y:S04]  /*8cc0*/  LDL.64 R82, [R1+0x98] ;  /* 0x0000980001527983 */ /* 0x000ee80000100a00 */
[----:B------:R-:W3:Y:S04]  /*8cd0*/  LDL R81, [R1+0xc8] ;  /* 0x0000c80001517983 */ /* 0x000ee80000100800 */
[----:B------:R-:W3:Y:S04]  /*8ce0*/  LDL R80, [R1+0xcc] ;  /* 0x0000cc0001507983 */ /* 0x000ee80000100800 */
[----:B------:R-:W3:Y:S04]  /*8cf0*/  LDL.64 R78, [R1+0x88] ;  /* 0x00008800014e7983 */ /* 0x000ee80000100a00 */
[----:B------:R-:W3:Y:S01]  /*8d00*/  LDL R67, [R1+0xd0] ;  /* 0x0000d00001437983 */ /* 0x000ee20000100800 */
[----:B------:R-:W-:-:S03]  /*8d10*/  LOP3.LUT R90, R90, 0xffffffdf, RZ, 0xc0, !PT ;  /* 0xffffffdf5a5a7812 */ /* 0x000fc600078ec0ff */
[----:B------:R-:W3:Y:S01]  /*8d20*/  LDL.64 R76, [R1+0x80] ;  /* 0x00008000014c7983 */ /* 0x000ee20000100a00 */
[----:B------:R-:W-:-:S03]  /*8d30*/  @P1 LOP3.LUT R90, R90, 0x20, RZ, 0xfc, !PT ;  /* 0x000000205a5a1812 */ /* 0x000fc600078efcff */
[----:B------:R-:W3:Y:S01]  /*8d40*/  LDL R109, [R1+0xd4] ;  /* 0x0000d400016d7983 */ /* 0x000ee20000100800 */
[----:B------:R-:W-:-:S03]  /*8d50*/  LOP3.LUT R90, R90, 0xffffffbf, RZ, 0xc0, !PT ;  /* 0xffffffbf5a5a7812 */ /* 0x000fc600078ec0ff */
[----:B------:R-:W3:Y:S04]  /*8d60*/  LDL R108, [R1+0xd8] ;  /* 0x0000d800016c7983 */ /* 0x000ee80000100800 */
[----:B------:R-:W3:Y:S04]  /*8d70*/  LDL R106, [R1+0xdc] ;  /* 0x0000dc00016a7983 */ /* 0x000ee80000100800 */
[----:B------:R-:W3:Y:S04]  /*8d80*/  LDL R107, [R1+0xe0] ;  /* 0x0000e000016b7983 */ /* 0x000ee80000100800 */
[----:B------:R-:W3:Y:S04]  /*8d90*/  LDL.64 R110, [R1+0x58] ;  /* 0x00005800016e7983 */ /* 0x000ee80000100a00 */
        /* <DEDUP_REMOVED lines=8> */
[----:B------:R-:W3:Y:S04]  /*8e20*/  LDL.64 R130, [R1+0x30] ;  /* 0x0000300001827983 */ /* 0x000ee80000100a00 */
[----:B------:R-:W3:Y:S04]  /*8e30*/  LDL R132, [R1+0xfc] ;  /* 0x0000fc0001847983 */ /* 0x000ee80000100800 */
[----:B------:R-:W3:Y:S04]  /*8e40*/  LDL.64 R126, [R1+0x28] ;  /* 0x00002800017e7983 */ /* 0x000ee80000100a00 */
[----:B------:R-:W4:Y:S04]  /*8e50*/  LDL R114, [R1+0x100] ;  /* 0x0001000001727983 */ /* 0x000f280000100800 */
[----:B------:R-:W4:Y:S01]  /*8e60*/  LDL.64 R124, [R1+0x18] ;  /* 0x00001800017c7983 */ /* 0x000f220000100a00 */
[----:B------:R-:W-:Y:S01]  /*8e70*/  LOP3.LUT R86, R86, 0xf7ffffff, RZ, 0xc0, !PT ;  /* 0xf7ffffff56567812 */ /* 0x000fe200078ec0ff */
[----:B------:R-:W-:Y:S01]  /*8e80*/  @P3 IMAD R33, R33, c[0x0][0x16c], RZ ;  /* 0x00005b0021213a24 */ /* 0x000fe200078e02ff */
[----:B------:R-:W-:Y:S01]  /*8e90*/  LOP3.LUT R88, R88, 0xfdffffff, RZ, 0xc0, !PT ;  /* 0xfdffffff58587812 */ /* 0x000fe200078ec0ff */
[----:B------:R-:W-:Y:S01]  /*8ea0*/  @P5 IMAD R2, R2, c[0x0][0x16c], RZ ;  /* 0x00005b0002025a24 */ /* 0x000fe200078e02ff */
[----:B------:R-:W4:Y:S01]  /*8eb0*/  LDL R161, [R1+0x154] ;  /* 0x0001540001a17983 */ /* 0x000f220000100800 */
[----:B------:R-:W-:-:S03]  /*8ec0*/  @P6 IMAD R18, R18, c[0x0][0x16c], RZ ;  /* 0x00005b0012126a24 */ /* 0x000fc600078e02ff */
[----:B------:R-:W5:Y:S04]  /*8ed0*/  LDL R160, [R1+0x158] ;  /* 0x0001580001a07983 */ /* 0x000f680000100800 */
[----:B------:R-:W5:Y:S04]  /*8ee0*/  LDL R159, [R1+0x15c] ;  /* 0x00015c00019f7983 */ /* 0x000f680000100800 */
[----:B------:R-:W5:Y:S04]  /*8ef0*/  LDL R158, [R1+0x160] ;  /* 0x00016000019e7983 */ /* 0x000f680000100800 */
[----:B------:R-:W5:Y:S01]  /*8f00*/  LDL R162, [R1+0x168] ;  /* 0x0001680001a27983 */ /* 0x000f620000100800 */
[----:B--2---:R-:W-:-:S04]  /*8f10*/  @P1 LEA R104, P0, R68, UR14, 0x2 ;  /* 0x0000000e44681c11 */ /* 0x004fc8000f8010ff */
[----:B------:R-:W-:Y:S02]  /*8f20*/  @P1 LEA.HI.X R105, R68, UR10, R91, 0x2, P0 ;  /* 0x0000000a44691c11 */ /* 0x000fe400080f145b */
[----:B------:R-:W2:Y:S01]  /*8f30*/  LDL.64 R68, [R1+0x90] ;  /* 0x0000900001447983 */ /* 0x000ea20000100a00 */
[----:B------:R-:W-:-:S12]  /*8f40*/  LOP3.LUT P1, RZ, R85, 0x4000, RZ, 0xc0, !PT ;  /* 0x0000400055ff7812 */ /* 0x000fd8000782c0ff */
[----:B------:R-:W-:Y:S02]  /*8f50*/  @P1 LOP3.LUT R90, R90, 0x40, RZ, 0xfc, !PT ;  /* 0x000000405a5a1812 */ /* 0x000fe400078efcff */
[----:B------:R-:W-:Y:S02]  /*8f60*/  LOP3.LUT P1, RZ, R85, 0x2000, RZ, 0xc0, !PT ;  /* 0x0000200055ff7812 */ /* 0x000fe4000782c0ff */
[----:B------:R-:W-:-:S10]  /*8f70*/  LOP3.LUT R90, R90, 0xffffff7f, RZ, 0xc0, !PT ;  /* 0xffffff7f5a5a7812 */ /* 0x000fd400078ec0ff */
        /* <DEDUP_REMOVED lines=17> */
[----:B------:R-:W-:Y:S02]  /*9090*/  LOP3.LUT R90, R90, 0xffffdfff, RZ, 0xc0, !PT ;  /* 0xffffdfff5a5a7812 */ /* 0x000fe400078ec0ff */
[----:B---3--:R-:W-:-:S04]  /*90a0*/  @P2 LEA R102, P0, R74, UR14, 0x2 ;  /* 0x0000000e4a662c11 */ /* 0x008fc8000f8010ff */
[----:B------:R-:W-:Y:S02]  /*90b0*/  @P2 LEA.HI.X R103, R74, UR10, R252, 0x2, P0 ;  /* 0x0000000a4a672c11 */ /* 0x000fe400080f14fc */
[----:B------:R-:W3:Y:S02]  /*90c0*/  LDL.64 R74, [R1+0x78] ;  /* 0x00007800014a7983 */ /* 0x000ee40000100a00 */
[----:B------:R-:W-:Y:S02]  /*90d0*/  @P1 LOP3.LUT R90, R90, 0x2000, RZ, 0xfc, !PT ;  /* 0x000020005a5a1812 */ /* 0x000fe400078efcff */
[----:B------:R-:W-:Y:S02]  /*90e0*/  LOP3.LUT P1, RZ, R85, 0x20, RZ, 0xc0, !PT ;  /* 0x0000002055ff7812 */ /* 0x000fe4000782c0ff */
[----:B------:R-:W-:Y:S02]  /*90f0*/  LOP3.LUT R90, R90, 0xffffbfff, RZ, 0xc0, !PT ;  /* 0xffffbfff5a5a7812 */ /* 0x000fe400078ec0ff */
[----:B----4-:R-:W-:-:S04]  /*9100*/  @P3 LEA R100, P0, R72, UR14, 0x2 ;  /* 0x0000000e48643c11 */ /* 0x010fc8000f8010ff */
[----:B-----5:R-:W-:Y:S02]  /*9110*/  @P3 LEA.HI.X R101, R72, UR10, R97, 0x2, P0 ;  /* 0x0000000a48653c11 */ /* 0x020fe400080f1461 */
[----:B------:R-:W4:Y:S02]  /*9120*/  LDL.64 R72, [R1+0x70] ;  /* 0x0000700001487983 */ /* 0x000f240000100a00 */
[----:B------:R-:W-:Y:S02]  /*9130*/  @P1 LOP3.LUT R90, R90, 0x4000, RZ, 0xfc, !PT ;  /* 0x000040005a5a1812 */ /* 0x000fe400078efcff */
[----:B------:R-:W-:Y:S02]  /*9140*/  LOP3.LUT P1, RZ, R85, 0x10, RZ, 0xc0, !PT ;  /* 0x0000001055ff7812 */ /* 0x000fe4000782c0ff */
[----:B------:R-:W-:Y:S02]  /*9150*/  LOP3.LUT R90, R90, 0xffff7fff, RZ, 0xc0, !PT ;  /* 0xffff7fff5a5a7812 */ /* 0x000fe400078ec0ff */
[----:B------:R-:W-:-:S08]  /*9160*/  @P4 LEA R98, P0, R70, UR14, 0x2 ;  /* 0x0000000e46624c11 */ /* 0x000fd0000f8010ff */
[----:B------:R-:W-:Y:S02]  /*9170*/  @P1 LOP3.LUT R90, R90, 0x8000, RZ, 0xfc, !PT ;  /* 0x000080005a5a1812 */ /* 0x000fe400078efcff */
[----:B------:R-:W-:Y:S02]  /*9180*/  LOP3.LUT P1, RZ, R85, 0x8, RZ, 0xc0, !PT ;  /* 0x0000000855ff7812 */ /* 0x000fe4000782c0ff */
[----:B------:R-:W-:Y:S02]  /*9190*/  LOP3.LUT R90, R90, 0xfffeffff, RZ, 0xc0, !PT ;  /* 0xfffeffff5a5a7812 */ /* 0x000fe400078ec0ff */
[----:B------:R-:W-:Y:S02]  /*91a0*/  @P4 LEA.HI.X R99, R70, UR10, R96, 0x2, P0 ;  /* 0x0000000a46634c11 */ /* 0x000fe400080f1460 */
[----:B------:R-:W-:Y:S01]  /*91b0*/  @P5 LEA R96, P0, R82, UR14, 0x2 ;  /* 0x0000000e52605c11 */ /* 0x000fe2000f8010ff */
[----:B------:R-:W5:Y:S05]  /*91c0*/  LDL.64 R70, [R1+0x68] ;  /* 0x0000680001467983 */ /* 0x000f6a0000100a00 */
[----:B------:R-:W-:-:S02]  /*91d0*/  @P1 LOP3.LUT R90, R90, 0x10000, RZ, 0xfc, !PT ;  /* 0x000100005a5a1812 */ /* 0x000fc400078efcff */
[----:B------:R-:W-:Y:S02]  /*91e0*/  LOP3.LUT P1, RZ, R85, 0x2, RZ, 0xc0, !PT ;  /* 0x0000000255ff7812 */ /* 0x000fe4000782c0ff */
[----:B------:R-:W-:Y:S02]  /*91f0*/  LOP3.LUT R90, R90, 0xfffdffff, RZ, 0xc0, !PT ;  /* 0xfffdffff5a5a7812 */ /* 0x000fe400078ec0ff */
[----:B------:R-:W-:-:S08]  /*9200*/  @P5 LEA.HI.X R97, R82, UR10, R81, 0x2, P0 ;  /* 0x0000000a52615c11 */ /* 0x000fd000080f1451 */
[----:B------:R-:W-:Y:S02]  /*9210*/  @P1 LOP3.LUT R90, R90, 0x20000, RZ, 0xfc, !PT ;  /* 0x000200005a5a1812 */ /* 0x000fe400078efcff */
[----:B------:R-:W-:Y:S02]  /*9220*/  LOP3.LUT P1, RZ, R85, 0x1, RZ, 0xc0, !PT ;  /* 0x0000000155ff7812 */ /* 0x000fe4000782c0ff */
[----:B--2---:R-:W-:-:S04]  /*9230*/  @P6 LEA R82, P0, R68, UR14, 0x2 ;  /* 0x0000000e44526c11 */ /* 0x004fc8000f8010ff */
[----:B------:R-:W-:Y:S02]  /*9240*/  @P6 LEA.HI.X R83, R68, UR10, R80, 0x2, P0 ;  /* 0x0000000a44536c11 */ /* 0x000fe400080f1450 */
[----:B------:R-:W2:Y:S06]  /*9250*/  LDL.64 R68, [R1+0x60] ;  /* 0x0000600001447983 */ /* 0x000eac0000100a00 */
[----:B------:R-:W-:-:S04]  /*9260*/  @P1 LEA R80, P0, R78, UR14, 0x2 ;  /* 0x0000000e4e501c11 */ /* 0x000fc8000f8010ff */
[----:B------:R-:W-:Y:S02]  /*9270*/  @P1 LEA.HI.X R81, R78, UR10, R67, 0x2, P0 ;  /* 0x0000000a4e511c11 */ /* 0x000fe400080f1443 */
[----:B------:R-:W2:Y:S01]  /*9280*/  LDL R67, [R1+0xe4] ;  /* 0x0000e40001437983 */ /* 0x000ea20000100800 */
[----:B------:R-:W-:-:S04]  /*9290*/  LOP3.LUT R90, R90, 0xffffffef, RZ, 0xc0, !PT ;  /* 0xffffffef5a5a7812 */ /* 0x000fc800078ec0ff */
[----:B------:R-:W-:-:S04]  /*92a0*/  @P2 LOP3.LUT R90, R90, 0x10, RZ, 0xfc, !PT ;  /* 0x000000105a5a2812 */ /* 0x000fc800078efcff */
[----:B------:R-:W-:-:S04]  /*92b0*/  LOP3.LUT R90, R90, 0xfffffff7, RZ, 0xc0, !PT ;  /* 0xfffffff75a5a7812 */ /* 0x000fc800078ec0ff */
[----:B------:R-:W-:-:S04]  /*92c0*/  @P4 LOP3.LUT R90, R90, 0x8, RZ, 0xfc, !PT ;  /* 0x000000085a5a4812 */ /* 0x000fc800078efcff */
[----:B------:R-:W-:Y:S02]  /*92d0*/  LOP3.LUT P1, RZ, R90, 0x20000, RZ, 0xc0, !PT ;  /* 0x000200005aff7812 */ /* 0x000fe4000782c0ff */
[----:B------:R-:W-:-:S10]  /*92e0*/  LOP3.LUT P2, RZ, R85, 0x4, RZ, 0xc0, !PT ;  /* 0x0000000455ff7812 */ /* 0x000fd4000784c0ff */
[----:B------:R-:W-:-:S04]  /*92f0*/  @P1 LEA R78, P0, R76, UR14, 0x2 ;  /* 0x0000000e4c4e1c11 */ /* 0x000fc8000f8010ff */
[----:B------:R-:W-:Y:S02]  /*9300*/  @P1 LEA.HI.X R79, R76, UR10, R109, 0x2, P0 ;  /* 0x0000000a4c4f1c11 */ /* 0x000fe400080f146d */
[----:B------:R-:W-:-:S06]  /*9310*/  LOP3.LUT P1, RZ, R90, 0x10000, RZ, 0xc0, !PT ;  /* 0x000100005aff7812 */ /* 0x000fcc000782c0ff */
[----:B---3--:R-:W-:-:S04]  /*9320*/  @P2 LEA R76, P0, R74, UR14, 0x2 ;  /* 0x0000000e4a4c2c11 */ /* 0x008fc8000f8010ff */
[----:B------:R-:W-:Y:S02]  /*9330*/  @P2 LEA.HI.X R77, R74, UR10, R108, 0x2, P0 ;  /* 0x0000000a4a4d2c11 */ /* 0x000fe400080f146c */
[----:B------:R-:W3:Y:S06]  /*9340*/  LDL.64 R108, [R1+0x20] ;  /* 0x00002000016c7983 */ /* 0x000eec0000100a00 */
[----:B----4-:R-:W-:-:S04]  /*9350*/  @P1 LEA R74, P0, R72, UR14, 0x2 ;  /* 0x0000000e484a1c11 */ /* 0x010fc8000f8010ff */
[----:B------:R-:W-:Y:S02]  /*9360*/  @P1 LEA.HI.X R75, R72, UR10, R106, 0x2, P0 ;  /* 0x0000000a484b1c11 */ /* 0x000fe400080f146a */
[----:B------:R-:W4:Y:S01]  /*9370*/  LDL R106, [R1+0xf8] ;  /* 0x0000f800016a7983 */ /* 0x000f220000100800 */
[----:B------:R-:W-:-:S12]  /*9380*/  LOP3.LUT P1, RZ, R90, 0x8000, RZ, 0xc0, !PT ;  /* 0x000080005aff7812 */ /* 0x000fd8000782c0ff */
[----:B-----5:R-:W-:-:S04]  /*9390*/  @P1 LEA R72, P0, R70, UR14, 0x2 ;  /* 0x0000000e46481c11 */ /* 0x020fc8000f8010ff */
[----:B------:R-:W-:Y:S02]  /*93a0*/  @P1 LEA.HI.X R73, R70, UR10, R107, 0x2, P0 ;  /* 0x0000000a46491c11 */ /* 0x000fe400080f146b */
[----:B------:R-:W5:Y:S01]  /*93b0*/  LDL R107, [R1+0x104] ;  /* 0x00010400016b7983 */ /* 0x000f620000100800 */
[----:B------:R-:W-:-:S12]  /*93c0*/  LOP3.LUT P1, RZ, R90, 0x4000, RZ, 0xc0, !PT ;  /* 0x000040005aff7812 */ /* 0x000fd8000782c0ff */
[----:B--2---:R-:W-:-:S04]  /*93d0*/  @P1 LEA R70, P0, R68, UR14, 0x2 ;  /* 0x0000000e44461c11 */ /* 0x004fc8000f8010ff */
[----:B------:R-:W-:Y:S02]  /*93e0*/  @P1 LEA.HI.X R71, R68, UR10, R67, 0x2, P0 ;  /* 0x0000000a44471c11 */ /* 0x000fe400080f1443 */
[----:B------:R-:W2:Y:S01]  /*93f0*/  LDL R67, [R1+0x108] ;  /* 0x0001080001437983 */ /* 0x000ea20000100800 */
[----:B------:R-:W-:-:S12]  /*9400*/  LOP3.LUT P1, RZ, R90, 0x2000, RZ, 0xc0, !PT ;  /* 0x000020005aff7812 */ /* 0x000fd8000782c0ff */
[----:B------:R-:W-:-:S04]  /*9410*/  @P1 LEA R68, P0, R110, UR14, 0x2 ;  /* 0x0000000e6e441c11 */ /* 0x000fc8000f8010ff */
[----:B------:R-:W-:Y:S02]  /*9420*/  @P1 LEA.HI.X R69, R110, UR10, R121, 0x2, P0 ;  /* 0x0000000a6e451c11 */ /* 0x000fe400080f1479 */
[----:B------:R-:W-:-:S12]  /*9430*/  LOP3.LUT P1, RZ, R90, 0x1000, RZ, 0xc0, !PT ;  /* 0x000010005aff7812 */ /* 0x000fd8000782c0ff */
[----:B------:R-:W-:-:S04]  /*9440*/  @P1 LEA R110, P0, R112, UR14, 0x2 ;  /* 0x0000000e706e1c11 */ /* 0x000fc8000f8010ff */
[----:B------:R-:W-:Y:S02]  /*9450*/  @P1 LEA.HI.X R111, R112, UR10, R120, 0x2, P0 ;  /* 0x0000000a706f1c11 */ /* 0x000fe400080f1478 */
[----:B------:R-:W-:Y:S01]  /*9460*/  LOP3.LUT P1, RZ, R90, 0x800, RZ, 0xc0, !PT ;  /* 0x000008005aff7812 */ /* 0x000fe2000782c0ff */
[----:B------:R-:W2:Y:S11]  /*9470*/  LDL.64 R120, [R1+0x10] ;  /* 0x0000100001787983 */ /* 0x000eb60000100a00 */
[----:B------:R-:W-:-:S04]  /*9480*/  @P1 LEA R112, P0, R118, UR14, 0x2 ;  /* 0x0000000e76701c11 */ /* 0x000fc8000f8010ff */
[----:B------:R-:W-:Y:S02]  /*9490*/  @P1 LEA.HI.X R113, R118, UR10, R115, 0x2, P0 ;  /* 0x0000000a76711c11 */ /* 0x000fe400080f1473 */
[----:B------:R-:W-:Y:S01]  /*94a0*/  LOP3.LUT P1, RZ, R90, 0x400, RZ, 0xc0, !PT ;  /* 0x000004005aff7812 */ /* 0x000fe2000782c0ff */
[----:B------:R-:W2:Y:S11]  /*94b0*/  LDL R115, [R1+0x10c] ;  /* 0x00010c0001737983 */ /* 0x000eb60000100800 */
[----:B------:R-:W-:-:S04]  /*94c0*/  @P1 LEA R118, P0, R122, UR14, 0x2 ;  /* 0x0000000e7a761c11 */ /* 0x000fc8000f8010ff */
[----:B------:R-:W-:Y:S02]  /*94d0*/  @P1 LEA.HI.X R119, R122, UR10, R128, 0x2, P0 ;  /* 0x0000000a7a771c11 */ /* 0x000fe400080f1480 */
[----:B------:R-:W-:Y:S02]  /*94e0*/  LOP3.LUT P1, RZ, R90, 0x200, RZ, 0xc0, !PT ;  /* 0x000002005aff7812 */ /* 0x000fe4000782c0ff */
[----:B------:R-:W-:-:S10]  /*94f0*/  LOP3.LUT P4, RZ, R85, 0x800, RZ, 0xc0, !PT ;  /* 0x0000080055ff7812 */ /* 0x000fd4000788c0ff */
[----:B------:R-:W-:-:S04]  /*9500*/  @P1 LEA R122, P0, R116, UR14, 0x2 ;  /* 0x0000000e747a1c11 */ /* 0x000fc8000f8010ff */
[----:B----4-:R-:W-:Y:S02]  /*9510*/  @P1 LEA.HI.X R123, R116, UR10, R106, 0x2, P0 ;  /* 0x0000000a747b1c11 */ /* 0x010fe400080f146a */
[----:B------:R-:W-:Y:S01]  /*9520*/  LOP3.LUT P1, RZ, R90, 0x100, RZ, 0xc0, !PT ;  /* 0x000001005aff7812 */ /* 0x000fe2000782c0ff */
[----:B------:R-:W4:Y:S05]  /*9530*/  LDL.64 R116, [R1+0x8] ;  /* 0x0000080001747983 */ /* 0x000f2a0000100a00 */
[C---:B------:R-:W-:Y:S01]  /*9540*/  @P4 LEA R128, P0, R130.reuse, UR14, 0x2 ;  /* 0x0000000e82804c11 */ /* 0x040fe2000f8010ff */
[----:B------:R-:W4:Y:S03]  /*9550*/  LDL R106, [R1+0x110] ;  /* 0x00011000016a7983 */ /* 0x000f260000100800 */
[----:B------:R-:W-:-:S08]  /*9560*/  @P4 LEA.HI.X R129, R130, UR10, R132, 0x2, P0 ;  /* 0x0000000a82814c11 */ /* 0x000fd000080f1484 */
[----:B------:R-:W-:-:S04]  /*9570*/  @P1 LEA R130, P0, R126, UR14, 0x2 ;  /* 0x0000000e7e821c11 */ /* 0x000fc8000f8010ff */
[----:B------:R-:W-:Y:S02]  /*9580*/  @P1 LEA.HI.X R131, R126, UR10, R114, 0x2, P0 ;  /* 0x0000000a7e831c11 */ /* 0x000fe400080f1472 */
[----:B------:R-:W-:Y:S01]  /*9590*/  LOP3.LUT P1, RZ, R90, 0x80, RZ, 0xc0, !PT ;  /* 0x000000805aff7812 */ /* 0x000fe2000782c0ff */
[----:B------:R-:W4:Y:S11]  /*95a0*/  LDL R114, [R1+0x114] ;  /* 0x0001140001727983 */ /* 0x000f360000100800 */
[----:B---3--:R-:W-:-:S04]  /*95b0*/  @P1 LEA R140, P0, R108, UR14, 0x2 ;  /* 0x0000000e6c8c1c11 */ /* 0x008fc8000f8010ff */
[----:B-----5:R-:W-:Y:S02]  /*95c0*/  @P1 LEA.HI.X R141, R108, UR10, R107, 0x2, P0 ;  /* 0x0000000a6c8d1c11 */ /* 0x020fe400080f146b */
[----:B------:R-:W-:Y:S01]  /*95d0*/  LOP3.LUT P1, RZ, R90, 0x40, RZ, 0xc0, !PT ;  /* 0x000000405aff7812 */ /* 0x000fe2000782c0ff */
[----:B------:R-:W3:Y:S01]  /*95e0*/  LDL.64 R108, [R1] ;  /* 0x00000000016c7983 */ /* 0x000ee20000100a00 */
[----:B------:R-:W-:-:S03]  /*95f0*/  LOP3.LUT P2, RZ, R85, 0x8000, RZ, 0xc0, !PT ;  /* 0x0000800055ff7812 */ /* 0x000fc6000784c0ff */
[----:B------:R-:W5:Y:S07]  /*9600*/  LDL R107, [R1+0x11c] ;  /* 0x00011c00016b7983 */ /* 0x000f6e0000100800 */
[----:B------:R-:W-:-:S04]  /*9610*/  @P1 LEA R154, P0, R124, UR14, 0x2 ;  /* 0x0000000e7c9a1c11 */ /* 0x000fc8000f8010ff */
[----:B--2---:R-:W-:Y:S02]  /*9620*/  @P1 LEA.HI.X R155, R124, UR10, R67, 0x2, P0 ;  /* 0x0000000a7c9b1c11 */ /* 0x004fe400080f1443 */
[----:B------:R-:W2:Y:S01]  /*9630*/  LDL R67, [R1+0x118] ;  /* 0x0001180001437983 */ /* 0x000ea20000100800 */
[----:B------:R-:W-:-:S12]  /*9640*/  LOP3.LUT P1, RZ, R90, 0x20, RZ, 0xc0, !PT ;  /* 0x000000205aff7812 */ /* 0x000fd8000782c0ff */
[----:B------:R-:W-:Y:S01]  /*9650*/  @P1 IMAD R0, R0, c[0x0][0x16c], RZ ;  /* 0x00005b0000001a24 */ /* 0x000fe200078e02ff */
[----:B------:R-:W-:-:S07]  /*9660*/  @P1 LOP3.LUT R86, R86, 0x8000000, RZ, 0xfc, !PT ;  /* 0x0800000056561812 */ /* 0x000fce00078efcff */
[----:B------:R0:W-:Y:S01]  /*9670*/  @P1 STG.E.SYS [R104], R0 ;  /* 0x0000000068001386 */ /* 0x0001e2000010e900 */
[----:B------:R-:W-:Y:S02]  /*9680*/  LOP3.LUT P1, RZ, R85, 0x10000, RZ, 0xc0, !PT ;  /* 0x0001000055ff7812 */ /* 0x000fe4000782c0ff */
[----:B------:R-:W-:-:S04]  /*9690*/  @P2 LEA R152, P0, R120, UR14, 0x2 ;  /* 0x0000000e78982c11 */ /* 0x000fc8000f8010ff */
[----:B------:R-:W-:Y:S02]  /*96a0*/  @P2 LEA.HI.X R153, R120, UR10, R115, 0x2, P0 ;  /* 0x0000000a78992c11 */ /* 0x000fe400080f1473 */
[----:B------:R-:W-:Y:S02]  /*96b0*/  LOP3.LUT P2, RZ, R90, 0x10, RZ, 0xc0, !PT ;  /* 0x000000105aff7812 */ /* 0x000fe4000784c0ff */
[----:B------:R-:W-:-:S10]  /*96c0*/  LOP3.LUT R86, R86, 0xefffffff, RZ, 0xc0, !PT ;  /* 0xefffffff56567812 */ /* 0x000fd400078ec0ff */
[----:B------:R-:W-:Y:S01]  /*96d0*/  @P2 IMAD R17, R17, c[0x0][0x16c], RZ ;  /* 0x00005b0011112a24 */ /* 0x000fe200078e02ff */
[----:B------:R-:W-:-:S07]  /*96e0*/  @P2 LOP3.LUT R86, R86, 0x10000000, RZ, 0xfc, !PT ;  /* 0x1000000056562812 */ /* 0x000fce00078efcff */
[----:B------:R1:W-:Y:S01]  /*96f0*/  @P2 STG.E.SYS [R102], R17 ;  /* 0x0000001166002386 */ /* 0x0003e2000010e900 */
[C---:B------:R-:W-:Y:S02]  /*9700*/  LOP3.LUT P2, RZ, R85.reuse, 0x20000, RZ, 0xc0, !PT ;  /* 0x0002000055ff7812 */ /* 0x040fe4000784c0ff */
[----:B------:R-:W-:Y:S02]  /*9710*/  LOP3.LUT P4, RZ, R85, 0x40000, RZ, 0xc0, !PT ;  /* 0x0004000055ff7812 */ /* 0x000fe4000788c0ff */
[----:B----4-:R-:W-:-:S04]  /*9720*/  @P1 LEA R138, P0, R116, UR14, 0x2 ;  /* 0x0000000e748a1c11 */ /* 0x010fc8000f8010ff */
[----:B------:R-:W-:Y:S02]  /*9730*/  @P1 LEA.HI.X R139, R116, UR10, R106, 0x2, P0 ;  /* 0x0000000a748b1c11 */ /* 0x000fe400080f146a */
[----:B------:R-:W4:Y:S06]  /*9740*/  LDL R106, [R1+0x120] ;  /* 0x00012000016a7983 */ /* 0x000f2c0000100800 */
[C---:B---3--:R-:W-:Y:S01]  /*9750*/  @P2 LEA R136, P0, R108.reuse, UR14, 0x2 ;  /* 0x0000000e6c882c11 */ /* 0x048fe2000f8010ff */
[----:B------:R-:W3:Y:S03]  /*9760*/  LDL R109, [R1+0x128] ;  /* 0x00012800016d7983 */ /* 0x000ee60000100800 */
[----:B------:R-:W-:-:S02]  /*9770*/  @P2 LEA.HI.X R137, R108, UR10, R114, 0x2, P0 ;  /* 0x0000000a6c892c11 */ /* 0x000fc400080f1472 */
[----:B------:R-:W3:Y:S01]  /*9780*/  LDL R108, [R1+0x12c] ;  /* 0x00012c00016c7983 */ /* 0x000ee20000100800 */
[----:B------:R-:W-:-:S03]  /*9790*/  LOP3.LUT R86, R86, 0xdfffffff, RZ, 0xc0, !PT ;  /* 0xdfffffff56567812 */ /* 0x000fc600078ec0ff */
[----:B------:R0:W-:Y:S02]  /*97a0*/  @P3 STG.E.SYS [R100], R33 ;  /* 0x0000002164003386 */ /* 0x0001e4000010e900 */
[----:B------:R-:W-:Y:S02]  /*97b0*/  @P4 LEA R150, P0, R250, UR14, 0x2 ;  /* 0x0000000efa964c11 */ /* 0x000fe4000f8010ff */
[----:B------:R-:W-:Y:S01]  /*97c0*/  @P1 LOP3.LUT R88, R88, 0x2000000, RZ, 0xfc, !PT ;  /* 0x0200000058581812 */ /* 0x000fe200078efcff */
[----:B------:R-:W3:Y:S01]  /*97d0*/  LDL R114, [R1+0x13c] ;  /* 0x00013c0001727983 */ /* 0x000ee20000100800 */
[----:B--2---:R-:W-:-:S03]  /*97e0*/  @P4 LEA.HI.X R151, R250, UR10, R67, 0x2, P0 ;  /* 0x0000000afa974c11 */ /* 0x004fc600080f1443 */
[----:B------:R-:W2:Y:S01]  /*97f0*/  LDL R67, [R1+0x124] ;  /* 0x0001240001437983 */ /* 0x000ea20000100800 */
[----:B------:R-:W-:Y:S02]  /*9800*/  @P3 LOP3.LUT R86, R86, 0x20000000, RZ, 0xfc, !PT ;  /* 0x2000000056563812 */ /* 0x000fe400078efcff */
[----:B------:R-:W-:-:S12]  /*9810*/  LOP3.LUT P3, RZ, R85, 0x80000, RZ, 0xc0, !PT ;  /* 0x0008000055ff7812 */ /* 0x000fd8000786c0ff */
[----:B------:R-:W-:-:S04]  /*9820*/  @P3 LEA R148, P0, R248, UR14, 0x2 ;  /* 0x0000000ef8943c11 */ /* 0x000fc8000f8010ff */
[----:B-----5:R-:W-:Y:S02]  /*9830*/  @P3 LEA.HI.X R149, R248, UR10, R107, 0x2, P0 ;  /* 0x0000000af8953c11 */ /* 0x020fe400080f146b */
[----:B------:R-:W5:Y:S01]  /*9840*/  LDL R107, [R1+0x130] ;  /* 0x00013000016b7983 */ /* 0x000f620000100800 */
[----:B------:R-:W-:-:S12]  /*9850*/  LOP3.LUT P1, RZ, R85, 0x100000, RZ, 0xc0, !PT ;  /* 0x0010000055ff7812 */ /* 0x000fd8000782c0ff */
[C---:B------:R-:W-:Y:S02]  /*9860*/  @P1 LEA R134, P0, R246.reuse, UR14, 0x2 ;  /* 0x0000000ef6861c11 */ /* 0x040fe4000f8010ff */
[----:B------:R-:W-:Y:S02]  /*9870*/  LOP3.LUT P2, RZ, R85, 0x200000, RZ, 0xc0, !PT ;  /* 0x0020000055ff7812 */ /* 0x000fe4000784c0ff */
[----:B----4-:R-:W-:Y:S02]  /*9880*/  @P1 LEA.HI.X R135, R246, UR10, R106, 0x2, P0 ;  /* 0x0000000af6871c11 */ /* 0x010fe400080f146a */
[----:B------:R-:W4:Y:S08]  /*9890*/  LDL R106, [R1+0x134] ;  /* 0x00013400016a7983 */ /* 0x000f300000100800 */
[----:B------:R-:W-:-:S02]  /*98a0*/  @P2 LEA R156, P0, R244, UR14, 0x2 ;  /* 0x0000000ef49c2c11 */ /* 0x000fc4000f8010ff */
[----:B------:R-:W-:Y:S02]  /*98b0*/  LOP3.LUT P4, RZ, R90, 0x8, RZ, 0xc0, !PT ;  /* 0x000000085aff7812 */ /* 0x000fe4000788c0ff */
[----:B------:R-:W-:Y:S02]  /*98c0*/  LOP3.LUT R86, R86, 0xbfffffff, RZ, 0xc0, !PT ;  /* 0xbfffffff56567812 */ /* 0x000fe400078ec0ff */
[----:B------:R-:W-:Y:S02]  /*98d0*/  LOP3.LUT P1, RZ, R85, 0x10000000, RZ, 0xc0, !PT ;  /* 0x1000000055ff7812 */ /* 0x000fe4000782c0ff */
[----:B--2---:R-:W-:Y:S02]  /*98e0*/  @P2 LEA.HI.X R157, R244, UR10, R67, 0x2, P0 ;  /* 0x0000000af49d2c11 */ /* 0x004fe400080f1443 */
[----:B------:R-:W2:Y:S04]  /*98f0*/  LDL R67, [R1+0x138] ;  /* 0x0001380001437983 */ /* 0x000ea80000100800 */
[----:B------:R-:W-:Y:S01]  /*9900*/  @P4 IMAD R49, R49, c[0x0][0x16c], RZ ;  /* 0x00005b0031314a24 */ /* 0x000fe200078e02ff */
[----:B------:R-:W-:-:S02]  /*9910*/  @P4 LOP3.LUT R86, R86, 0x40000000, RZ, 0xfc, !PT ;  /* 0x4000000056564812 */ /* 0x000fc400078efcff */
[----:B------:R-:W-:Y:S02]  /*9920*/  LOP3.LUT P3, RZ, R85, 0x1000000, RZ, 0xc0, !PT ;  /* 0x0100000055ff7812 */ /* 0x000fe4000786c0ff */
[----:B------:R-:W-:Y:S02]  /*9930*/  LOP3.LUT R86, R86, 0x7fffffff, RZ, 0xc0, !PT ;  /* 0x7fffffff56567812 */ /* 0x000fe400078ec0ff */
[----:B------:R-:W-:Y:S01]  /*9940*/  LOP3.LUT R88, R88, 0x7fffffff, RZ, 0xc0, !PT ;  /* 0x7fffffff58587812 */ /* 0x000fe200078ec0ff */
[----:B------:R0:W-:Y:S01]  /*9950*/  @P4 STG.E.SYS [R98], R49 ;  /* 0x0000003162004386 */ /* 0x0001e2000010e900 */
[----:B------:R-:W-:Y:S02]  /*9960*/  @P5 LOP3.LUT R86, R86, 0x80000000, RZ, 0xfc, !PT ;  /* 0x8000000056565812 */ /* 0x000fe400078efcff */
[----:B------:R-:W-:Y:S01]  /*9970*/  @P1 LOP3.LUT R88, R88, 0x80000000, RZ, 0xfc, !PT ;  /* 0x8000000058581812 */ /* 0x000fe200078efcff */
[----:B------:R0:W-:Y:S01]  /*9980*/  @P5 STG.E.SYS [R96], R2 ;  /* 0x0000000260005386 */ /* 0x0001e2000010e900 */
[----:B------:R-:W-:-:S02]  /*9990*/  LOP3.LUT R90, R90, 0xfffffffb, RZ, 0xc0, !PT ;  /* 0xfffffffb5a5a7812 */ /* 0x000fc400078ec0ff */
[C---:B------:R-:W-:Y:S02]  /*99a0*/  LOP3.LUT P5, RZ, R85.reuse, 0x400000, RZ, 0xc0, !PT ;  /* 0x0040000055ff7812 */ /* 0x040fe400078ac0ff */
[----:B------:R-:W-:Y:S02]  /*99b0*/  LOP3.LUT P1, RZ, R85, 0x8000000, RZ, 0xc0, !PT ;  /* 0x0800000055ff7812 */ /* 0x000fe4000782c0ff */
[----:B------:R-:W-:-:S04]  /*99c0*/  @P3 LOP3.LUT R90, R90, 0x4, RZ, 0xfc, !PT ;  /* 0x000000045a5a3812 */ /* 0x000fc800078efcff */
[----:B------:R-:W-:Y:S02]  /*99d0*/  LOP3.LUT R90, R90, 0xfffffffe, RZ, 0xc0, !PT ;  /* 0xfffffffe5a5a7812 */ /* 0x000fe400078ec0ff */
[C---:B------:R-:W-:Y:S02]  /*99e0*/  LOP3.LUT P3, RZ, R85.reuse, 0x800000, RZ, 0xc0, !PT ;  /* 0x0080000055ff7812 */ /* 0x040fe4000786c0ff */
[----:B------:R-:W-:Y:S02]  /*99f0*/  @P5 LEA R146, P0, R242, UR14, 0x2 ;  /* 0x0000000ef2925c11 */ /* 0x000fe4000f8010ff */
[----:B------:R-:W-:Y:S02]  /*9a00*/  @P1 LOP3.LUT R90, R90, 0x1, RZ, 0xfc, !PT ;  /* 0x000000015a5a1812 */ /* 0x000fe400078efcff */
[----:B------:R-:W-:Y:S02]  /*9a10*/  LOP3.LUT P1, RZ, R85, 0x4000000, RZ, 0xc0, !PT ;  /* 0x0400000055ff7812 */ /* 0x000fe4000782c0ff */
[----:B------:R-:W-:-:S02]  /*9a20*/  LOP3.LUT R90, R90, 0xfffffffd, RZ, 0xc0, !PT ;  /* 0xfffffffd5a5a7812 */ /* 0x000fc400078ec0ff */
[----:B---3--:R-:W-:Y:S02]  /*9a30*/  @P5 LEA.HI.X R147, R242, UR10, R109, 0x2, P0 ;  /* 0x0000000af2935c11 */ /* 0x008fe400080f146d */
[----:B------:R-:W3:Y:S02]  /*9a40*/  LDL R109, [R1+0x140] ;  /* 0x00014000016d7983 */ /* 0x000ee40000100800 */
[----:B------:R-:W-:-:S04]  /*9a50*/  @P3 LEA R144, P0, R240, UR14, 0x2 ;  /* 0x0000000ef0903c11 */ /* 0x000fc8000f8010ff */
[----:B------:R-:W-:Y:S02]  /*9a60*/  @P1 LOP3.LUT R90, R90, 0x2, RZ, 0xfc, !PT ;  /* 0x000000025a5a1812 */ /* 0x000fe400078efcff */
[----:B------:R-:W-:Y:S02]  /*9a70*/  @P3 LEA.HI.X R145, R240, UR10, R108, 0x2, P0 ;  /* 0x0000000af0913c11 */ /* 0x000fe400080f146c */
[----:B------:R-:W-:Y:S01]  /*9a80*/  LOP3.LUT P3, RZ, R90, 0x4, RZ, 0xc0, !PT ;  /* 0x000000045aff7812 */ /* 0x000fe2000786c0ff */
[----:B------:R-:W3:Y:S11]  /*9a90*/  LDL R108, [R1+0x144] ;  /* 0x00014400016c7983 */ /* 0x000ef60000100800 */
[----:B------:R-:W-:-:S02]  /*9aa0*/  @P3 LEA R142, P0, R238, UR14, 0x2 ;  /* 0x0000000eee8e3c11 */ /* 0x000fc4000f8010ff */
[C---:B------:R-:W-:Y:S02]  /*9ab0*/  LOP3.LUT P4, RZ, R85.reuse, 0x1, RZ, 0xc0, !PT ;  /* 0x0000000155ff7812 */ /* 0x040fe4000788c0ff */
[----:B-----5:R-:W-:Y:S02]  /*9ac0*/  @P3 LEA.HI.X R143, R238, UR10, R107, 0x2, P0 ;  /* 0x0000000aee8f3c11 */ /* 0x020fe400080f146b */
[C---:B------:R-:W-:Y:S01]  /*9ad0*/  LOP3.LUT P1, RZ, R85.reuse, 0x2000000, RZ, 0xc0, !PT ;  /* 0x0200000055ff7812 */ /* 0x040fe2000782c0ff */
[----:B------:R-:W-:Y:S04]  /*9ae0*/  @P6 STG.E.SYS [R82], R18 ;  /* 0x0000001252006386 */ /* 0x000fe8000010e900 */
[----:B------:R-:W5:Y:S01]  /*9af0*/  LDL R107, [R1+0x148] ;  /* 0x00014800016b7983 */ /* 0x000f620000100800 */
[----:B------:R-:W-:-:S02]  /*9b00*/  LOP3.LUT P0, RZ, R85, 0x2, RZ, 0xc0, !PT ;  /* 0x0000000255ff7812 */ /* 0x000fc4000780c0ff */
[----:B------:R-:W-:-:S10]  /*9b10*/  @P4 IMAD R34, R34, c[0x0][0x16c], RZ ;  /* 0x00005b0022224a24 */ /* 0x000fd400078e02ff */
[----:B------:R-:W-:Y:S01]  /*9b20*/  @P0 IMAD R50, R50, c[0x0][0x16c], RZ ;  /* 0x00005b0032320a24 */ /* 0x000fe200078e02ff */
[----:B------:R0:W-:Y:S07]  /*9b30*/  @P4 STG.E.SYS [R80], R34 ;  /* 0x0000002250004386 */ /* 0x0001ee000010e900 */
[----:B------:R0:W-:Y:S01]  /*9b40*/  @P0 STG.E.SYS [R78], R50 ;  /* 0x000000324e000386 */ /* 0x0001e2000010e900 */
[----:B------:R-:W-:-:S04]  /*9b50*/  @P1 LEA R132, P0, R236, UR14, 0x2 ;  /* 0x0000000eec841c11 */ /* 0x000fc8000f8010ff */
[----:B----4-:R-:W-:Y:S02]  /*9b60*/  @P1 LEA.HI.X R133, R236, UR10, R106, 0x2, P0 ;  /* 0x0000000aec851c11 */ /* 0x010fe400080f146a */
[----:B------:R-:W4:Y:S06]  /*9b70*/  LDL R106, [R1+0x14c] ;  /* 0x00014c00016a7983 */ /* 0x000f2c0000100800 */
[----:B------:R-:W-:Y:S02]  /*9b80*/  LOP3.LUT P0, RZ, R85, 0x4, RZ, 0xc0, !PT ;  /* 0x0000000455ff7812 */ /* 0x000fe4000780c0ff */
[----:B------:R-:W-:-:S10]  /*9b90*/  LOP3.LUT P1, RZ, R90, 0x2, RZ, 0xc0, !PT ;  /* 0x000000025aff7812 */ /* 0x000fd4000782c0ff */
[----:B------:R-:W-:-:S08]  /*9ba0*/  @P0 IMAD R3, R3, c[0x0][0x16c], RZ ;  /* 0x00005b0003030a24 */ /* 0x000fd000078e02ff */
[----:B------:R0:W-:Y:S01]  /*9bb0*/  @P0 STG.E.SYS [R76], R3 ;  /* 0x000000034c000386 */ /* 0x0001e2000010e900 */
[----:B------:R-:W-:-:S04]  /*9bc0*/  @P1 LEA R126, P0, R234, UR14, 0x2 ;  /* 0x0000000eea7e1c11 */ /* 0x000fc8000f8010ff */
[----:B--2---:R-:W-:Y:S02]  /*9bd0*/  @P1 LEA.HI.X R127, R234, UR10, R67, 0x2, P0 ;  /* 0x0000000aea7f1c11 */ /* 0x004fe400080f1443 */
[----:B------:R-:W2:Y:S01]  /*9be0*/  LDL R67, [R1+0x150] ;  /* 0x0001500001437983 */ /* 0x000ea20000100800 */
[----:B------:R-:W-:-:S12]  /*9bf0*/  LOP3.LUT P1, RZ, R90, 0x1, RZ, 0xc0, !PT ;  /* 0x000000015aff7812 */ /* 0x000fd8000782c0ff */
[----:B------:R-:W-:Y:S02]  /*9c00*/  @P1 LEA R124, P0, R232, UR14, 0x2 ;  /* 0x0000000ee87c1c11 */ /* 0x000fe4000f8010ff */
[----:B------:R-:W-:Y:S02]  /*9c10*/  LOP3.LUT R88, R88, 0xfffffffe, RZ, 0xc0, !PT ;  /* 0xfffffffe58587812 */ /* 0x000fe400078ec0ff */
[----:B------:R-:W-:Y:S02]  /*9c20*/  @P1 LEA.HI.X R125, R232, UR10, R114, 0x2, P0 ;  /* 0x0000000ae87d1c11 */ /* 0x000fe400080f1472 */
[----:B------:R-:W-:-:S06]  /*9c30*/  @P6 LOP3.LUT R88, R88, 0x1, RZ, 0xfc, !PT ;  /* 0x0000000158586812 */ /* 0x000fcc00078efcff */
[----:B------:R-:W-:Y:S02]  /*9c40*/  LOP3.LUT P0, RZ, R85, 0x8, RZ, 0xc0, !PT ;  /* 0x0000000855ff7812 */ /* 0x000fe4000780c0ff */
[----:B------:R-:W-:-:S10]  /*9c50*/  LOP3.LUT P1, RZ, R88, 0x80000000, RZ, 0xc0, !PT ;  /* 0x8000000058ff7812 */ /* 0x000fd4000782c0ff */
[----:B------:R-:W-:-:S08]  /*9c60*/  @P0 IMAD R19, R19, c[0x0][0x16c], RZ ;  /* 0x00005b0013130a24 */ /* 0x000fd000078e02ff */
[----:B------:R0:W-:Y:S01]  /*9c70*/  @P0 STG.E.SYS [R74], R19 ;  /* 0x000000134a000386 */ /* 0x0001e2000010e900 */
[----:B------:R-:W-:-:S04]  /*9c80*/  @P1 LEA R120, P0, R230, UR14, 0x2 ;  /* 0x0000000ee6781c11 */ /* 0x000fc8000f8010ff */
[----:B---3--:R-:W-:-:S08]  /*9c90*/  @P1 LEA.HI.X R121, R230, UR10, R109, 0x2, P0 ;  /* 0x0000000ae6791c11 */ /* 0x008fd000080f146d */
[C---:B------:R-:W-:Y:S02]  /*9ca0*/  LOP3.LUT P0, RZ, R85.reuse, 0x10, RZ, 0xc0, !PT ;  /* 0x0000001055ff7812 */ /* 0x040fe4000780c0ff */
[----:B------:R-:W-:-:S10]  /*9cb0*/  LOP3.LUT P6, RZ, R85, 0x20000000, RZ, 0xc0, !PT ;  /* 0x2000000055ff7812 */ /* 0x000fd400078cc0ff */
[----:B------:R-:W-:Y:S01]  /*9cc0*/  @P0 IMAD R35, R35, c[0x0][0x16c], RZ ;  /* 0x00005b0023230a24 */ /* 0x000fe200078e02ff */
[----:B------:R-:W-:-:S07]  /*9cd0*/  LOP3.LUT P2, RZ, R85, 0x40000000, RZ, 0xc0, !PT ;  /* 0x4000000055ff7812 */ /* 0x000fce000784c0ff */
[----:B------:R3:W-:Y:S01]  /*9ce0*/  @P0 STG.E.SYS [R72], R35 ;  /* 0x0000002348000386 */ /* 0x0007e2000010e900 */
[C---:B------:R-:W-:Y:S02]  /*9cf0*/  @P6 LEA R116, P0, R228.reuse, UR14, 0x2 ;  /* 0x0000000ee4746c11 */ /* 0x040fe4000f8010ff */
[----:B------:R-:W-:Y:S02]  /*9d00*/  LOP3.LUT P4, RZ, R85, 0x80000000, RZ, 0xc0, !PT ;  /* 0x8000000055ff7812 */ /* 0x000fe4000788c0ff */
[----:B------:R-:W-:-:S08]  /*9d10*/  @P6 LEA.HI.X R117, R228, UR10, R108, 0x2, P0 ;  /* 0x0000000ae4756c11 */ /* 0x000fd000080f146c */
[----:B------:R-:W-:-:S04]  /*9d20*/  @P2 LEA R114, P0, R226, UR14, 0x2 ;  /* 0x0000000ee2722c11 */ /* 0x000fc8000f8010ff */
[----:B-----5:R-:W-:-:S08]  /*9d30*/  @P2 LEA.HI.X R115, R226, UR10, R107, 0x2, P0 ;  /* 0x0000000ae2732c11 */ /* 0x020fd000080f146b */
[C---:B------:R-:W-:Y:S02]  /*9d40*/  @P4 LEA R108, P0, R224.reuse, UR14, 0x2 ;  /* 0x0000000ee06c4c11 */ /* 0x040fe4000f8010ff */
[----:B------:R-:W-:Y:S02]  /*9d50*/  LOP3.LUT P5, RZ, R85, 0x20, RZ, 0xc0, !PT ;  /* 0x0000002055ff7812 */ /* 0x000fe400078ac0ff */
[----:B----4-:R-:W-:-:S08]  /*9d60*/  @P4 LEA.HI.X R109, R224, UR10, R106, 0x2, P0 ;  /* 0x0000000ae06d4c11 */ /* 0x010fd000080f146a */
[----:B------:R-:W-:Y:S02]  /*9d70*/  LOP3.LUT P0, RZ, R85, 0x40, RZ, 0xc0, !PT ;  /* 0x0000004055ff7812 */ /* 0x000fe4000780c0ff */
[----:B------:R-:W-:Y:S01]  /*9d80*/  LOP3.LUT P3, RZ, R86, 0x1, RZ, 0xc0, !PT ;  /* 0x0000000156ff7812 */ /* 0x000fe2000786c0ff */
[----:B------:R-:W-:-:S09]  /*9d90*/  @P5 IMAD R51, R51, c[0x0][0x16c], RZ ;  /* 0x00005b0033335a24 */ /* 0x000fd200078e02ff */
[----:B------:R-:W-:Y:S01]  /*9da0*/  @P0 IMAD R4, R4, c[0x0][0x16c], RZ ;  /* 0x00005b0004040a24 */ /* 0x000fe200078e02ff */
[----:B------:R4:W-:Y:S07]  /*9db0*/  @P5 STG.E.SYS [R70], R51 ;  /* 0x0000003346005386 */ /* 0x0009ee000010e900 */
[----:B------:R-:W-:Y:S01]  /*9dc0*/  @P0 STG.E.SYS [R68], R4 ;  /* 0x0000000444000386 */ /* 0x000fe2000010e900 */
[----:B------:R-:W-:-:S04]  /*9dd0*/  @P3 LEA R106, P0, R222, UR14, 0x2 ;  /* 0x0000000ede6a3c11 */ /* 0x000fc8000f8010ff */
[----:B--2---:R-:W-:Y:S02]  /*9de0*/  @P3 LEA.HI.X R107, R222, UR10, R67, 0x2, P0 ;  /* 0x0000000ade6b3c11 */ /* 0x004fe400080f1443 */
[----:B------:R-:W2:Y:S01]  /*9df0*/  LDL R67, [R1+0x164] ;  /* 0x0001640001437983 */ /* 0x000ea20000100800 */
[----:B------:R-:W-:-:S12]  /*9e00*/  LOP3.LUT P1, RZ, R86, 0x2, RZ, 0xc0, !PT ;  /* 0x0000000256ff7812 */ /* 0x000fd8000782c0ff */
[----:B0-----:R-:W-:-:S04]  /*9e10*/  @P1 LEA R104, P0, R220, UR14, 0x2 ;  /* 0x0000000edc681c11 */ /* 0x001fc8000f8010ff */
[----:B------:R-:W-:Y:S02]  /*9e20*/  @P1 LEA.HI.X R105, R220, UR10, R161, 0x2, P0 ;  /* 0x0000000adc691c11 */ /* 0x000fe400080f14a1 */
[----:B------:R-:W5:Y:S06]  /*9e30*/  LDL R161, [R1+0x16c] ;  /* 0x00016c0001a17983 */ /* 0x000f6c0000100800 */
[----:B------:R-:W-:Y:S02]  /*9e40*/  LOP3.LUT P0, RZ, R85, 0x80, RZ, 0xc0, !PT ;  /* 0x0000008055ff7812 */ /* 0x000fe4000780c0ff */
[----:B------:R-:W-:-:S10]  /*9e50*/  LOP3.LUT P6, RZ, R86, 0x4, RZ, 0xc0, !PT ;  /* 0x0000000456ff7812 */ /* 0x000fd400078cc0ff */
[----:B------:R-:W-:-:S08]  /*9e60*/  @P0 IMAD R20, R20, c[0x0][0x16c], RZ ;  /* 0x00005b0014140a24 */ /* 0x000fd000078e02ff */
[----:B------:R0:W-:Y:S01]  /*9e70*/  @P0 STG.E.SYS [R110], R20 ;  /* 0x000000146e000386 */ /* 0x0001e2000010e900 */
[----:B-1----:R-:W-:-:S04]  /*9e80*/  @P6 LEA R102, P0, R218, UR14, 0x2 ;  /* 0x0000000eda666c11 */ /* 0x002fc8000f8010ff */
[----:B------:R-:W-:Y:S02]  /*9e90*/  @P6 LEA.HI.X R103, R218, UR10, R160, 0x2, P0 ;  /* 0x0000000ada676c11 */ /* 0x000fe400080f14a0 */
[----:B------:R-:W3:Y:S01]  /*9ea0*/  LDL R160, [R1+0x170] ;  /* 0x0001700001a07983 */ /* 0x000ee20000100800 */
[----:B------:R-:W-:Y:S02]  /*9eb0*/  LOP3.LUT P5, RZ, R86, 0x8, RZ, 0xc0, !PT ;  /* 0x0000000856ff7812 */ /* 0x000fe400078ac0ff */
[----:B------:R-:W-:Y:S02]  /*9ec0*/  LOP3.LUT P3, RZ, R85, 0x1000, RZ, 0xc0, !PT ;  /* 0x0000100055ff7812 */ /* 0x000fe4000786c0ff */
[----:B------:R-:W-:-:S08]  /*9ed0*/  LOP3.LUT R88, R88, 0xf7ffffff, RZ, 0xc0, !PT ;  /* 0xf7ffffff58587812 */ /* 0x000fd000078ec0ff */
[----:B------:R-:W-:-:S04]  /*9ee0*/  @P5 LEA R100, P0, R216, UR14, 0x2 ;  /* 0x0000000ed8645c11 */ /* 0x000fc8000f8010ff */
[----:B------:R-:W-:Y:S02]  /*9ef0*/  @P5 LEA.HI.X R101, R216, UR10, R159, 0x2, P0 ;  /* 0x0000000ad8655c11 */ /* 0x000fe400080f149f */
[----:B------:R-:W3:Y:S01]  /*9f00*/  LDL R159, [R1+0x174] ;  /* 0x00017400019f7983 */ /* 0x000ee20000100800 */
[----:B------:R-:W-:Y:S02]  /*9f10*/  @P3 LOP3.LUT R88, R88, 0x8000000, RZ, 0xfc, !PT ;  /* 0x0800000058583812 */ /* 0x000fe400078efcff */
[C---:B------:R-:W-:Y:S02]  /*9f20*/  LOP3.LUT P3, RZ, R86.reuse, 0x100, RZ, 0xc0, !PT ;  /* 0x0000010056ff7812 */ /* 0x040fe4000786c0ff */
[----:B------:R-:W-:Y:S02]  /*9f30*/  LOP3.LUT P4, RZ, R86, 0x10, RZ, 0xc0, !PT ;  /* 0x0000001056ff7812 */ /* 0x000fe4000788c0ff */
[----:B------:R-:W-:-:S08]  /*9f40*/  LOP3.LUT R88, R88, 0xefffffff, RZ, 0xc0, !PT ;  /* 0xefffffff58587812 */ /* 0x000fd000078ec0ff */
[----:B------:R-:W-:Y:S02]  /*9f50*/  @P3 LOP3.LUT R88, R88, 0x10000000, RZ, 0xfc, !PT ;  /* 0x1000000058583812 */ /* 0x000fe400078efcff */
[----:B------:R-:W-:Y:S02]  /*9f60*/  LOP3.LUT P3, RZ, R86, 0x80, RZ, 0xc0, !PT ;  /* 0x0000008056ff7812 */ /* 0x000fe4000786c0ff */
[----:B------:R-:W-:Y:S02]  /*9f70*/  @P4 LEA R98, P0, R214, UR14, 0x2 ;  /* 0x0000000ed6624c11 */ /* 0x000fe4000f8010ff */
[----:B------:R-:W-:Y:S02]  /*9f80*/  LOP3.LUT R88, R88, 0xdfffffff, RZ, 0xc0, !PT ;  /* 0xdfffffff58587812 */ /* 0x000fe400078ec0ff */
[----:B------:R-:W-:Y:S02]  /*9f90*/  LOP3.LUT P2, RZ, R85, 0x100, RZ, 0xc0, !PT ;  /* 0x0000010055ff7812 */ /* 0x000fe4000784c0ff */
[----:B------:R-:W-:-:S02]  /*9fa0*/  @P4 LEA.HI.X R99, R214, UR10, R158, 0x2, P0 ;  /* 0x0000000ad6634c11 */ /* 0x000fc400080f149e */
[----:B------:R-:W4:Y:S02]  /*9fb0*/  LDL R158, [R1+0x178] ;  /* 0x00017800019e7983 */ /* 0x000f240000100800 */
[----:B------:R-:W-:Y:S02]  /*9fc0*/  @P3 LOP3.LUT R88, R88, 0x20000000, RZ, 0xfc, !PT ;  /* 0x2000000058583812 */ /* 0x000fe400078efcff */
[----:B------:R-:W-:Y:S02]  /*9fd0*/  LOP3.LUT P3, RZ, R86, 0x40, RZ, 0xc0, !PT ;  /* 0x0000004056ff7812 */ /* 0x000fe4000786c0ff */
[----:B------:R-:W-:Y:S02]  /*9fe0*/  LOP3.LUT P0, RZ, R85, 0x200, RZ, 0xc0, !PT ;  /* 0x0000020055ff7812 */ /* 0x000fe4000780c0ff */
[----:B------:R-:W-:Y:S01]  /*9ff0*/  LOP3.LUT R88, R88, 0xbfffffff, RZ, 0xc0, !PT ;  /* 0xbfffffff58587812 */ /* 0x000fe200078ec0ff */
[----:B------:R-:W-:-:S07]  /*a000*/  @P2 IMAD R36, R36, c[0x0][0x16c], RZ ;  /* 0x00005b0024242a24 */ /* 0x000fce00078e02ff */
[----:B------:R-:W-:Y:S02]  /*a010*/  @P3 LOP3.LUT R88, R88, 0x40000000, RZ, 0xfc, !PT ;  /* 0x4000000058583812 */ /* 0x000fe400078efcff */
[----:B------:R-:W-:Y:S01]  /*a020*/  LOP3.LUT P3, RZ, R86, 0x20, RZ, 0xc0, !PT ;  /* 0x0000002056ff7812 */ /* 0x000fe2000786c0ff */
[----:B------:R-:W-:Y:S01]  /*a030*/  @P0 IMAD R52, R52, c[0x0][0x16c], RZ ;  /* 0x00005b0034340a24 */ /* 0x000fe200078e02ff */
[----:B------:R-:W-:Y:S07]  /*a040*/  @P2 STG.E.SYS [R112], R36 ;  /* 0x0000002470002386 */ /* 0x000fee000010e900 */
[----:B------:R-:W-:Y:S03]  /*a050*/  @P0 STG.E.SYS [R118], R52 ;  /* 0x0000003476000386 */ /* 0x000fe6000010e900 */
[----:B------:R-:W-:-:S04]  /*a060*/  @P3 LEA R96, P0, R212, UR14, 0x2 ;  /* 0x0000000ed4603c11 */ /* 0x000fc8000f8010ff */
[----:B--2---:R-:W-:Y:S02]  /*a070*/  @P3 LEA.HI.X R97, R212, UR10, R67, 0x2, P0 ;  /* 0x0000000ad4613c11 */ /* 0x004fe400080f1443 */
[----:B------:R-:W2:Y:S06]  /*a080*/  LDL R67, [R1+0x17c] ;  /* 0x00017c0001437983 */ /* 0x000eac0000100800 */
[----:B------:R-:W-:Y:S02]  /*a090*/  LOP3.LUT P0, RZ, R85, 0x400, RZ, 0xc0, !PT ;  /* 0x0000040055ff7812 */ /* 0x000fe4000780c0ff */
[----:B------:R-:W-:-:S10]  /*a0a0*/  LOP3.LUT P3, RZ, R88, 0x40000000, RZ, 0xc0, !PT ;  /* 0x4000000058ff7812 */ /* 0x000fd4000786c0ff */
[----:B------:R-:W-:-:S08]  /*a0b0*/  @P0 IMAD R5, R5, c[0x0][0x16c], RZ ;  /* 0x00005b0005050a24 */ /* 0x000fd000078e02ff */
[----:B------:R-:W-:Y:S01]  /*a0c0*/  @P0 STG.E.SYS [R122], R5 ;  /* 0x000000057a000386 */ /* 0x000fe2000010e900 */
[----:B------:R-:W-:-:S04]  /*a0d0*/  @P3 LEA R80, P0, R210, UR14, 0x2 ;  /* 0x0000000ed2503c11 */ /* 0x000fc8000f8010ff */
[----:B------:R-:W-:Y:S02]  /*a0e0*/  @P3 LEA.HI.X R81, R210, UR10, R162, 0x2, P0 ;  /* 0x0000000ad2513c11 */ /* 0x000fe400080f14a2 */
[----:B------:R-:W-:Y:S01]  /*a0f0*/  LOP3.LUT P3, RZ, R88, 0x20000000, RZ, 0xc0, !PT ;  /* 0x2000000058ff7812 */ /* 0x000fe2000786c0ff */
[----:B------:R-:W2:Y:S11]  /*a100*/  LDL R162, [R1+0x18c] ;  /* 0x00018c0001a27983 */ /* 0x000eb60000100800 */
[----:B------:R-:W-:-:S04]  /*a110*/  @P3 LEA R78, P0, R208, UR14, 0x2 ;  /* 0x0000000ed04e3c11 */ /* 0x000fc8000f8010ff */
[----:B-----5:R-:W-:Y:S02]  /*a120*/  @P3 LEA.HI.X R79, R208, UR10, R161, 0x2, P0 ;  /* 0x0000000ad04f3c11 */ /* 0x020fe400080f14a1 */
[----:B------:R-:W-:Y:S01]  /*a130*/  LOP3.LUT P1, RZ, R86, 0x200, RZ, 0xc0, !PT ;  /* 0x0000020056ff7812 */ /* 0x000fe2000782c0ff */
[----:B------:R-:W5:Y:S05]  /*a140*/  LDL R161, [R1+0x194] ;  /* 0x0001940001a17983 */ /* 0x000f6a0000100800 */
[----:B------:R-:W-:Y:S02]  /*a150*/  LOP3.LUT P0, RZ, R85, 0x800, RZ, 0xc0, !PT ;  /* 0x0000080055ff7812 */ /* 0x000fe4000780c0ff */
[----:B------:R-:W-:-:S10]  /*a160*/  LOP3.LUT P3, RZ, R88, 0x10000000, RZ, 0xc0, !PT ;  /* 0x1000000058ff7812 */ /* 0x000fd4000786c0ff */
[----:B------:R-:W-:-:S08]  /*a170*/  @P0 IMAD R21, R21, c[0x0][0x16c], RZ ;  /* 0x00005b0015150a24 */ /* 0x000fd000078e02ff */
[----:B------:R1:W-:Y:S01]  /*a180*/  @P0 STG.E.SYS [R128], R21 ;  /* 0x0000001580000386 */ /* 0x0003e2000010e900 */
[----:B------:R-:W-:-:S04]  /*a190*/  @P3 LEA R76, P0, R206, UR14, 0x2 ;  /* 0x0000000ece4c3c11 */ /* 0x000fc8000f8010ff */
[----:B---3--:R-:W-:Y:S02]  /*a1a0*/  @P3 LEA.HI.X R77, R206, UR10, R160, 0x2, P0 ;  /* 0x0000000ace4d3c11 */ /* 0x008fe400080f14a0 */
[----:B------:R-:W1:Y:S06]  /*a1b0*/  LDL R160, [R1+0x180] ;  /* 0x0001800001a07983 */ /* 0x000e6c0000100800 */
[----:B------:R-:W-:-:S04]  /*a1c0*/  @P1 LEA R74, P0, R204, UR14, 0x2 ;  /* 0x0000000ecc4a1c11 */ /* 0x000fc8000f8010ff */
[----:B------:R-:W-:Y:S02]  /*a1d0*/  @P1 LEA.HI.X R75, R204, UR10, R159, 0x2, P0 ;  /* 0x0000000acc4b1c11 */ /* 0x000fe400080f149f */
[----:B------:R-:W3:Y:S01]  /*a1e0*/  LDL R159, [R1+0x184] ;  /* 0x00018400019f7983 */ /* 0x000ee20000100800 */
[----:B------:R-:W-:-:S12]  /*a1f0*/  LOP3.LUT P2, RZ, R86, 0x400, RZ, 0xc0, !PT ;  /* 0x0000040056ff7812 */ /* 0x000fd8000784c0ff */
[----:B------:R-:W-:-:S04]  /*a200*/  @P2 LEA R72, P0, R202, UR14, 0x2 ;  /* 0x0000000eca482c11 */ /* 0x000fc8000f8010ff */
[----:B----4-:R-:W-:Y:S02]  /*a210*/  @P2 LEA.HI.X R73, R202, UR10, R158, 0x2, P0 ;  /* 0x0000000aca492c11 */ /* 0x010fe400080f149e */
[----:B------:R-:W4:Y:S01]  /*a220*/  LDL R158, [R1+0x188] ;  /* 0x00018800019e7983 */ /* 0x000f220000100800 */
[----:B------:R-:W-:-:S12]  /*a230*/  LOP3.LUT P5, RZ, R86, 0x800, RZ, 0xc0, !PT ;  /* 0x0000080056ff7812 */ /* 0x000fd800078ac0ff */
[----:B------:R-:W-:Y:S02]  /*a240*/  @P5 LEA R50, P0, R200, UR14, 0x2 ;  /* 0x0000000ec8325c11 */ /* 0x000fe4000f8010ff */
[----:B------:R-:W-:Y:S02]  /*a250*/  LOP3.LUT P3, RZ, R88, 0x8000000, RZ, 0xc0, !PT ;  /* 0x0800000058ff7812 */ /* 0x000fe4000786c0ff */
[----:B------:R-:W-:Y:S02]  /*a260*/  LOP3.LUT P6, RZ, R85, 0x2000, RZ, 0xc0, !PT ;  /* 0x0000200055ff7812 */ /* 0x000fe400078cc0ff */
[----:B------:R-:W-:-:S08]  /*a270*/  LOP3.LUT P1, RZ, R86, 0x2000, RZ, 0xc0, !PT ;  /* 0x0000200056ff7812 */ /* 0x000fd0000782c0ff */
[----:B------:R-:W-:Y:S02]  /*a280*/  @P3 IMAD R37, R37, c[0x0][0x16c], RZ ;  /* 0x00005b0025253a24 */ /* 0x000fe400078e02ff */
[----:B------:R-:W-:Y:S01]  /*a290*/  @P6 IMAD R53, R53, c[0x0][0x16c], RZ ;  /* 0x00005b0035356a24 */ /* 0x000fe200078e02ff */
[----:B------:R-:W-:Y:S02]  /*a2a0*/  LOP3.LUT R88, R88, 0xfbffffff, RZ, 0xc0, !PT ;  /* 0xfbffffff58587812 */ /* 0x000fe400078ec0ff */
[----:B--2---:R-:W-:Y:S02]  /*a2b0*/  @P5 LEA.HI.X R51, R200, UR10, R67, 0x2, P0 ;  /* 0x0000000ac8335c11 */ /* 0x004fe400080f1443 */
[----:B------:R-:W2:Y:S04]  /*a2c0*/  LDL R67, [R1+0x190] ;  /* 0x0001900001437983 */ /* 0x000ea80000100800 */
[----:B------:R2:W-:Y:S04]  /*a2d0*/  @P3 STG.E.SYS [R130], R37 ;  /* 0x0000002582003386 */ /* 0x0005e8000010e900 */
[----:B------:R-:W-:Y:S01]  /*a2e0*/  @P6 STG.E.SYS [R140], R53 ;  /* 0x000000358c006386 */ /* 0x000fe2000010e900 */
[----:B------:R-:W-:-:S02]  /*a2f0*/  LOP3.LUT P6, RZ, R86, 0x100000, RZ, 0xc0, !PT ;  /* 0x0010000056ff7812 */ /* 0x000fc400078cc0ff */
[----:B------:R-:W-:-:S04]  /*a300*/  @P1 LOP3.LUT R88, R88, 0x4000000, RZ, 0xfc, !PT ;  /* 0x0400000058581812 */ /* 0x000fc800078efcff */
[----:B------:R-:W-:-:S06]  /*a310*/  LOP3.LUT R88, R88, 0xffefffff, RZ, 0xc0, !PT ;  /* 0xffefffff58587812 */ /* 0x000fcc00078ec0ff */
[----:B------:R-:W-:Y:S02]  /*a320*/  @P6 LOP3.LUT R88, R88, 0x100000, RZ, 0xfc, !PT ;  /* 0x0010000058586812 */ /* 0x000fe400078efcff */
[----:B------:R-:W-:Y:S02]  /*a330*/  LOP3.LUT P6, RZ, R86, 0x80000, RZ, 0xc0, !PT ;  /* 0x0008000056ff7812 */ /* 0x000fe400078cc0ff */
[----:B------:R-:W-:-:S10]  /*a340*/  LOP3.LUT R88, R88, 0xffdfffff, RZ, 0xc0, !PT ;  /* 0xffdfffff58587812 */ /* 0x000fd400078ec0ff */
[----:B------:R-:W-:Y:S02]  /*a350*/  @P6 LOP3.LUT R88, R88, 0x200000, RZ, 0xfc, !PT ;  /* 0x0020000058586812 */ /* 0x000fe400078efcff */
[----:B------:R-:W-:Y:S02]  /*a360*/  LOP3.LUT P6, RZ, R86, 0x40000, RZ, 0xc0, !PT ;  /* 0x0004000056ff7812 */ /* 0x000fe400078cc0ff */
[----:B------:R-:W-:Y:S02]  /*a370*/  LOP3.LUT R88, R88, 0xffbfffff, RZ, 0xc0, !PT ;  /* 0xffbfffff58587812 */ /* 0x000fe400078ec0ff */
[----:B------:R-:W-:-:S08]  /*a380*/  LOP3.LUT P1, RZ, R86, 0x1000, RZ, 0xc0, !PT ;  /* 0x0000100056ff7812 */ /* 0x000fd0000782c0ff */
[----:B------:R-:W-:Y:S02]  /*a390*/  @P6 LOP3.LUT R88, R88, 0x400000, RZ, 0xfc, !PT ;  /* 0x0040000058586812 */ /* 0x000fe400078efcff */
[----:B------:R-:W-:Y:S02]  /*a3a0*/  LOP3.LUT P6, RZ, R86, 0x20000, RZ, 0xc0, !PT ;  /* 0x0002000056ff7812 */ /* 0x000fe400078cc0ff */
[----:B------:R-:W-:Y:S02]  /*a3b0*/  LOP3.LUT R88, R88, 0xff7fffff, RZ, 0xc0, !PT ;  /* 0xff7fffff58587812 */ /* 0x000fe400078ec0ff */
[----:B0-----:R-:W-:-:S08]  /*a3c0*/  @P1 LEA R20, P0, R198, UR14, 0x2 ;  /* 0x0000000ec6141c11 */ /* 0x001fd0000f8010ff */
[----:B------:R-:W-:Y:S02]  /*a3d0*/  @P6 LOP3.LUT R88, R88, 0x800000, RZ, 0xfc, !PT ;  /* 0x0080000058586812 */ /* 0x000fe400078efcff */
[----:B------:R-:W-:Y:S02]  /*a3e0*/  LOP3.LUT P6, RZ, R86, 0x10000, RZ, 0xc0, !PT ;  /* 0x0001000056ff7812 */ /* 0x000fe400078cc0ff */
[----:B------:R-:W-:Y:S02]  /*a3f0*/  LOP3.LUT R88, R88, 0xfeffffff, RZ, 0xc0, !PT ;  /* 0xfeffffff58587812 */ /* 0x000fe400078ec0ff */
[----:B-1----:R-:W-:Y:S02]  /*a400*/  @P1 LEA.HI.X R21, R198, UR10, R160, 0x2, P0 ;  /* 0x0000000ac6151c11 */ /* 0x002fe400080f14a0 */
[----:B------:R-:W5:Y:S06]  /*a410*/  LDL R160, [R1+0x198] ;  /* 0x0001980001a07983 */ /* 0x000f6c0000100800 */
[----:B------:R-:W-:-:S04]  /*a420*/  @P6 LOP3.LUT R88, R88, 0x1000000, RZ, 0xfc, !PT ;  /* 0x0100000058586812 */ /* 0x000fc800078efcff */
[----:B------:R-:W-:-:S12]  /*a430*/  LOP3.LUT P1, RZ, R88, 0x4000000, RZ, 0xc0, !PT ;  /* 0x0400000058ff7812 */ /* 0x000fd8000782c0ff */
[----:B------:R-:W-:-:S04]  /*a440*/  @P1 LEA R18, P0, R196, UR14, 0x2 ;  /* 0x0000000ec4121c11 */ /* 0x000fc8000f8010ff */
[----:B---3--:R-:W-:Y:S02]  /*a450*/  @P1 LEA.HI.X R19, R196, UR10, R159, 0x2, P0 ;  /* 0x0000000ac4131c11 */ /* 0x008fe400080f149f */
[----:B------:R-:W3:Y:S01]  /*a460*/  LDL R159, [R1+0x19c] ;  /* 0x00019c00019f7983 */ /* 0x000ee20000100800 */
[C---:B------:R-:W-:Y:S02]  /*a470*/  LOP3.LUT P2, RZ, R86.reuse, 0x4000, RZ, 0xc0, !PT ;  /* 0x0000400056ff7812 */ /* 0x040fe4000784c0ff */
[----:B------:R-:W-:-:S10]  /*a480*/  LOP3.LUT P6, RZ, R86, 0x8000, RZ, 0xc0, !PT ;  /* 0x0000800056ff7812 */ /* 0x000fd400078cc0ff */
[----:B------:R-:W-:-:S04]  /*a490*/  @P2 LEA R4, P0, R194, UR14, 0x2 ;  /* 0x0000000ec2042c11 */ /* 0x000fc8000f8010ff */
[----:B----4-:R-:W-:Y:S02]  /*a4a0*/  @P2 LEA.HI.X R5, R194, UR10, R158, 0x2, P0 ;  /* 0x0000000ac2052c11 */ /* 0x010fe400080f149e */
[----:B------:R-:W4:Y:S06]  /*a4b0*/  LDL R158, [R1+0x1a0] ;  /* 0x0001a000019e7983 */ /* 0x000f2c0000100800 */
[----:B------:R-:W-:-:S04]  /*a4c0*/  @P6 LEA R2, P0, R192, UR14, 0x2 ;  /* 0x0000000ec0026c11 */ /* 0x000fc8000f8010ff */
[----:B------:R-:W-:Y:S02]  /*a4d0*/  @P6 LEA.HI.X R3, R192, UR10, R162, 0x2, P0 ;  /* 0x0000000ac0036c11 */ /* 0x000fe400080f14a2 */
[----:B------:R-:W-:-:S12]  /*a4e0*/  LOP3.LUT P6, RZ, R88, 0x1000000, RZ, 0xc0, !PT ;  /* 0x0100000058ff7812 */ /* 0x000fd800078cc0ff */
[----:B------:R-:W-:-:S04]  /*a4f0*/  @P6 LEA R36, P0, R190, UR14, 0x2 ;  /* 0x0000000ebe246c11 */ /* 0x000fc8000f8010ff */
[----:B--2---:R-:W-:Y:S02]  /*a500*/  @P6 LEA.HI.X R37, R190, UR10, R67, 0x2, P0 ;  /* 0x0000000abe256c11 */ /* 0x004fe400080f1443 */
[----:B------:R-:W2:Y:S01]  /*a510*/  LDL R67, [R1+0x1a4] ;  /* 0x0001a40001437983 */ /* 0x000ea20000100800 */
[C---:B------:R-:W-:Y:S02]  /*a520*/  LOP3.LUT P4, RZ, R85.reuse, 0x4000, RZ, 0xc0, !PT ;  /* 0x0000400055ff7812 */ /* 0x040fe4000788c0ff */
[C---:B------:R-:W-:Y:S02]  /*a530*/  LOP3.LUT P3, RZ, R85.reuse, 0x8000, RZ, 0xc0, !PT ;  /* 0x0000800055ff7812 */ /* 0x040fe4000786c0ff */
[C---:B------:R-:W-:Y:S02]  /*a540*/  LOP3.LUT P1, RZ, R88.reuse, 0x2000000, RZ, 0xc0, !PT ;  /* 0x0200000058ff7812 */ /* 0x040fe4000782c0ff */
[----:B------:R-:W-:Y:S02]  /*a550*/  LOP3.LUT P0, RZ, R85, 0x20000, RZ, 0xc0, !PT ;  /* 0x0002000055ff7812 */ /* 0x000fe4000780c0ff */
[----:B------:R-:W-:-:S04]  /*a560*/  LOP3.LUT P6, RZ, R88, 0x800000, RZ, 0xc0, !PT ;  /* 0x0080000058ff7812 */ /* 0x000fc800078cc0ff */
[----:B------:R-:W-:Y:S02]  /*a570*/  @P4 IMAD R6, R6, c[0x0][0x16c], RZ ;  /* 0x00005b0006064a24 */ /* 0x000fe400078e02ff */
[----:B------:R-:W-:Y:S02]  /*a580*/  @P3 IMAD R22, R22, c[0x0][0x16c], RZ ;  /* 0x00005b0016163a24 */ /* 0x000fe400078e02ff */
[----:B------:R-:W-:Y:S02]  /*a590*/  @P1 IMAD R38, R38, c[0x0][0x16c], RZ ;  /* 0x00005b0026261a24 */ /* 0x000fe400078e02ff */
[----:B------:R-:W-:Y:S02]  /*a5a0*/  @P0 IMAD R54, R54, c[0x0][0x16c], RZ ;  /* 0x00005b0036360a24 */ /* 0x000fe400078e02ff */
[----:B------:R0:W-:Y:S04]  /*a5b0*/  @P4 STG.E.SYS [R154], R6 ;  /* 0x000000069a004386 */ /* 0x0001e8000010e900 */
[----:B------:R-:W-:Y:S04]  /*a5c0*/  @P3 STG.E.SYS [R152], R22 ;  /* 0x0000001698003386 */ /* 0x000fe8000010e900 */
[----:B------:R-:W-:Y:S04]  /*a5d0*/  @P1 STG.E.SYS [R138], R38 ;  /* 0x000000268a001386 */ /* 0x000fe8000010e900 */
[----:B------:R-:W-:Y:S01]  /*a5e0*/  @P0 STG.E.SYS [R136], R54 ;  /* 0x0000003688000386 */ /* 0x000fe2000010e900 */
[----:B------:R-:W-:-:S04]  /*a5f0*/  @P6 LEA R34, P0, R188, UR14, 0x2 ;  /* 0x0000000ebc226c11 */ /* 0x000fc8000f8010ff */
[----:B-----5:R-:W-:-:S08]  /*a600*/  @P6 LEA.HI.X R35, R188, UR10, R161, 0x2, P0 ;  /* 0x0000000abc236c11 */ /* 0x020fd000080f14a1 */
[----:B------:R-:W-:Y:S02]  /*a610*/  LOP3.LUT P0, RZ, R85, 0x40000, RZ, 0xc0, !PT ;  /* 0x0004000055ff7812 */ /* 0x000fe4000780c0ff */
[----:B------:R-:W-:-:S10]  /*a620*/  LOP3.LUT P6, RZ, R88, 0x400000, RZ, 0xc0, !PT ;  /* 0x0040000058ff7812 */ /* 0x000fd400078cc0ff */
[----:B------:R-:W-:-:S08]  /*a630*/  @P0 IMAD R7, R7, c[0x0][0x16c], RZ ;  /* 0x00005b0007070a24 */ /* 0x000fd000078e02ff */
[----:B------:R1:W-:Y:S01]  /*a640*/  @P0 STG.E.SYS [R150], R7 ;  /* 0x0000000796000386 */ /* 0x0003e2000010e900 */
[----:B0-----:R-:W-:-:S04]  /*a650*/  @P6 LEA R6, P0, R186, UR14, 0x2 ;  /* 0x0000000eba066c11 */ /* 0x001fc8000f8010ff */
[----:B-1----:R-:W-:Y:S02]  /*a660*/  @P6 LEA.HI.X R7, R186, UR10, R160, 0x2, P0 ;  /* 0x0000000aba076c11 */ /* 0x002fe400080f14a0 */
[----:B------:R-:W-:Y:S01]  /*a670*/  LOP3.LUT P6, RZ, R88, 0x200000, RZ, 0xc0, !PT ;  /* 0x0020000058ff7812 */ /* 0x000fe200078cc0ff */
[----:B------:R-:W5:Y:S11]  /*a680*/  LDL R160, [R1+0x1a8] ;  /* 0x0001a80001a07983 */ /* 0x000f760000100800 */
[----:B------:R-:W-:-:S04]  /*a690*/  @P6 LEA R70, P0, R184, UR14, 0x2 ;  /* 0x0000000eb8466c11 */ /* 0x000fc8000f8010ff */
[----:B---3--:R-:W-:Y:S02]  /*a6a0*/  @P6 LEA.HI.X R71, R184, UR10, R159, 0x2, P0 ;  /* 0x0000000ab8476c11 */ /* 0x008fe400080f149f */
[----:B------:R-:W3:Y:S06]  /*a6b0*/  LDL R159, [R1+0x1ac] ;  /* 0x0001ac00019f7983 */ /* 0x000eec0000100800 */
[----:B------:R-:W-:Y:S02]  /*a6c0*/  LOP3.LUT P0, RZ, R85, 0x80000, RZ, 0xc0, !PT ;  /* 0x0008000055ff7812 */ /* 0x000fe4000780c0ff */
[----:B------:R-:W-:-:S10]  /*a6d0*/  LOP3.LUT P6, RZ, R88, 0x100000, RZ, 0xc0, !PT ;  /* 0x0010000058ff7812 */ /* 0x000fd400078cc0ff */
[----:B------:R-:W-:-:S08]  /*a6e0*/  @P0 IMAD R23, R23, c[0x0][0x16c], RZ ;  /* 0x00005b0017170a24 */ /* 0x000fd000078e02ff */
[----:B------:R-:W-:Y:S01]  /*a6f0*/  @P0 STG.E.SYS [R148], R23 ;  /* 0x0000001794000386 */ /* 0x000fe2000010e900 */
[----:B------:R-:W-:-:S04]  /*a700*/  @P6 LEA R68, P0, R182, UR14, 0x2 ;  /* 0x0000000eb6446c11 */ /* 0x000fc8000f8010ff */
[----:B----4-:R-:W-:Y:S02]  /*a710*/  @P6 LEA.HI.X R69, R182, UR10, R158, 0x2, P0 ;  /* 0x0000000ab6456c11 */ /* 0x010fe400080f149e */
[----:B------:R-:W-:Y:S01]  /*a720*/  LOP3.LUT P5, RZ, R86, 0x200000, RZ, 0xc0, !PT ;  /* 0x0020000056ff7812 */ /* 0x000fe200078ac0ff */
[----:B------:R-:W4:Y:S05]  /*a730*/  LDL R158, [R1+0x1b0] ;  /* 0x0001b000019e7983 */ /* 0x000f2a0000100800 */
[----:B------:R-:W-:-:S12]  /*a740*/  LOP3.LUT P0, RZ, R85, 0x100000, RZ, 0xc0, !PT ;  /* 0x0010000055ff7812 */ /* 0x000fd8000780c0ff */
[----:B------:R-:W-:-:S08]  /*a750*/  @P0 IMAD R39, R39, c[0x0][0x16c], RZ ;  /* 0x00005b0027270a24 */ /* 0x000fd000078e02ff */
[----:B------:R-:W-:Y:S01]  /*a760*/  @P0 STG.E.SYS [R134], R39 ;  /* 0x0000002786000386 */ /* 0x000fe2000010e900 */
[----:B------:R-:W-:-:S04]  /*a770*/  @P5 LEA R52, P0, R180, UR14, 0x2 ;  /* 0x0000000eb4345c11 */ /* 0x000fc8000f8010ff */
[----:B--2---:R-:W-:Y:S02]  /*a780*/  @P5 LEA.HI.X R53, R180, UR10, R67, 0x2, P0 ;  /* 0x0000000ab4355c11 */ /* 0x004fe400080f1443 */
[----:B------:R-:W2:Y:S01]  /*a790*/  LDL R67, [R1+0x1b4] ;  /* 0x0001b40001437983 */ /* 0x000ea20000100800 */
[----:B------:R-:W-:Y:S02]  /*a7a0*/  LOP3.LUT R88, R88, 0xfffffffb, RZ, 0xc0, !PT ;  /* 0xfffffffb58587812 */ /* 0x000fe400078ec0ff */
[----:B------:R-:W-:Y:S02]  /*a7b0*/  LOP3.LUT P4, RZ, R86, 0x400000, RZ, 0xc0, !PT ;  /* 0x0040000056ff7812 */ /* 0x000fe4000788c0ff */
[----:B------:R-:W-:-:S04]  /*a7c0*/  @P6 LOP3.LUT R88, R88, 0x4, RZ, 0xfc, !PT ;  /* 0x0000000458586812 */ /* 0x000fc800078efcff */
[----:B------:R-:W-:Y:S02]  /*a7d0*/  LOP3.LUT R88, R88, 0xfffffffd, RZ, 0xc0, !PT ;  /* 0xfffffffd58587812 */ /* 0x000fe400078ec0ff */
[----:B------:R-:W-:Y:S02]  /*a7e0*/  LOP3.LUT P3, RZ, R86, 0x800000, RZ, 0xc0, !PT ;  /* 0x0080000056ff7812 */ /* 0x000fe4000786c0ff */
[----:B------:R-:W-:Y:S02]  /*a7f0*/  @P5 LOP3.LUT R88, R88, 0x2, RZ, 0xfc, !PT ;  /* 0x0000000258585812 */ /* 0x000fe400078efcff */
[C---:B------:R-:W-:Y:S02]  /*a800*/  LOP3.LUT P5, RZ, R85.reuse, 0x40000000, RZ, 0xc0, !PT ;  /* 0x4000000055ff7812 */ /* 0x040fe400078ac0ff */
[----:B------:R-:W-:Y:S02]  /*a810*/  @P4 LEA R82, P0, R178, UR14, 0x2 ;  /* 0x0000000eb2524c11 */ /* 0x000fe4000f8010ff */
[----:B------:R-:W-:-:S02]  /*a820*/  LOP3.LUT P6, RZ, R85, 0x200000, RZ, 0xc0, !PT ;  /* 0x0020000055ff7812 */ /* 0x000fc400078cc0ff */
[----:B------:R-:W-:-:S06]  /*a830*/  LOP3.LUT R88, R88, 0xfffbffff, RZ, 0xc0, !PT ;  /* 0xfffbffff58587812 */ /* 0x000fcc00078ec0ff */
[----:B------:R-:W-:Y:S02]  /*a840*/  @P5 LOP3.LUT R88, R88, 0x40000, RZ, 0xfc, !PT ;  /* 0x0004000058585812 */ /* 0x000fe400078efcff */
[----:B------:R-:W-:Y:S02]  /*a850*/  LOP3.LUT P5, RZ, R85, 0x1000000, RZ, 0xc0, !PT ;  /* 0x0100000055ff7812 */ /* 0x000fe400078ac0ff */
[----:B------:R-:W-:Y:S01]  /*a860*/  @P6 IMAD R55, R55, c[0x0][0x16c], RZ ;  /* 0x00005b0037376a24 */ /* 0x000fe200078e02ff */
[----:B------:R-:W-:-:S07]  /*a870*/  LOP3.LUT R88, R88, 0xfff7ffff, RZ, 0xc0, !PT ;  /* 0xfff7ffff58587812 */ /* 0x000fce00078ec0ff */
[----:B------:R3:W-:Y:S02]  /*a880*/  @P6 STG.E.SYS [R156], R55 ;  /* 0x000000379c006386 */ /* 0x0007e4000010e900 */
[----:B------:R-:W-:-:S04]  /*a890*/  @P5 LOP3.LUT R88, R88, 0x80000, RZ, 0xfc, !PT ;  /* 0x0008000058585812 */ /* 0x000fc800078efcff */
[----:B------:R-:W-:Y:S02]  /*a8a0*/  LOP3.LUT R88, R88, 0xfffffff7, RZ, 0xc0, !PT ;  /* 0xfffffff758587812 */ /* 0x000fe400078ec0ff */
[----:B------:R-:W-:Y:S02]  /*a8b0*/  LOP3.LUT P2, RZ, R86, 0x1000000, RZ, 0xc0, !PT ;  /* 0x0100000056ff7812 */ /* 0x000fe4000784c0ff */
[----:B------:R-:W-:Y:S02]  /*a8c0*/  @P4 LOP3.LUT R88, R88, 0x8, RZ, 0xfc, !PT ;  /* 0x0000000858584812 */ /* 0x000fe400078efcff */
[----:B-----5:R-:W-:Y:S02]  /*a8d0*/  @P4 LEA.HI.X R83, R178, UR10, R160, 0x2, P0 ;  /* 0x0000000ab2534c11 */ /* 0x020fe400080f14a0 */
[----:B------:R-:W-:Y:S02]  /*a8e0*/  @P3 LEA R54, P0, R176, UR14, 0x2 ;  /* 0x0000000eb0363c11 */ /* 0x000fe4000f8010ff */
[----:B------:R-:W-:-:S02]  /*a8f0*/  LOP3.LUT R88, R88, 0xffffffef, RZ, 0xc0, !PT ;  /* 0xffffffef58587812 */ /* 0x000fc400078ec0ff */
[----:B---3--:R-:W-:-:S08]  /*a900*/  @P3 LEA.HI.X R55, R176, UR10, R159, 0x2, P0 ;  /* 0x0000000ab0373c11 */ /* 0x008fd000080f149f */
[C---:B------:R-:W-:Y:S02]  /*a910*/  LOP3.LUT P0, RZ, R85.reuse, 0x400000, RZ, 0xc0, !PT ;  /* 0x0040000055ff7812 */ /* 0x040fe4000780c0ff */
[----:B------:R-:W-:Y:S02]  /*a920*/  LOP3.LUT P5, RZ, R85, 0x800000, RZ, 0xc0, !PT ;  /* 0x0080000055ff7812 */ /* 0x000fe400078ac0ff */
[----:B------:R-:W-:-:S08]  /*a930*/  @P3 LOP3.LUT R88, R88, 0x10, RZ, 0xfc, !PT ;  /* 0x0000001058583812 */ /* 0x000fd000078efcff */
[----:B------:R-:W-:Y:S01]  /*a940*/  @P0 IMAD R8, R8, c[0x0][0x16c], RZ ;  /* 0x00005b0008080a24 */ /* 0x000fe200078e02ff */
[----:B------:R-:W-:Y:S02]  /*a950*/  LOP3.LUT P1, RZ, R86, 0x2000000, RZ, 0xc0, !PT ;  /* 0x0200000056ff7812 */ /* 0x000fe4000782c0ff */
[----:B------:R-:W-:-:S05]  /*a960*/  LOP3.LUT R88, R88, 0xffffffdf, RZ, 0xc0, !PT ;  /* 0xffffffdf58587812 */ /* 0x000fca00078ec0ff */
[----:B------:R0:W-:Y:S01]  /*a970*/  @P0 STG.E.SYS [R146], R8 ;  /* 0x0000000892000386 */ /* 0x0001e2000010e900 */
[----:B------:R-:W-:Y:S02]  /*a980*/  @P2 LEA R38, P0, R174, UR14, 0x2 ;  /* 0x0000000eae262c11 */ /* 0x000fe4000f8010ff */
[----:B------:R-:W-:Y:S01]  /*a990*/  @P2 LOP3.LUT R88, R88, 0x20, RZ, 0xfc, !PT ;  /* 0x0000002058582812 */ /* 0x000fe200078efcff */
[----:B------:R-:W-:-:S03]  /*a9a0*/  @P5 IMAD R24, R24, c[0x0][0x16c], RZ ;  /* 0x00005b0018185a24 */ /* 0x000fc600078e02ff */
[----:B------:R-:W-:Y:S02]  /*a9b0*/  LOP3.LUT R88, R88, 0xffffffbf, RZ, 0xc0, !PT ;  /* 0xffffffbf58587812 */ /* 0x000fe400078ec0ff */
[----:B----4-:R-:W-:Y:S02]  /*a9c0*/  @P2 LEA.HI.X R39, R174, UR10, R158, 0x2, P0 ;  /* 0x0000000aae272c11 */ /* 0x010fe400080f149e */
[----:B------:R-:W-:Y:S02]  /*a9d0*/  @P1 LOP3.LUT R88, R88, 0x40, RZ, 0xfc, !PT ;  /* 0x0000004058581812 */ /* 0x000fe400078efcff */
[----:B------:R-:W-:Y:S01]  /*a9e0*/  @P1 LEA R22, P0, R172, UR14, 0x2 ;  /* 0x0000000eac161c11 */ /* 0x000fe2000f8010ff */
[----:B------:R0:W-:Y:S01]  /*a9f0*/  @P5 STG.E.SYS [R144], R24 ;  /* 0x0000001890005386 */ /* 0x0001e2000010e900 */
[----:B------:R-:W-:-:S12]  /*aa00*/  LOP3.LUT P5, RZ, R88, 0x80000, RZ, 0xc0, !PT ;  /* 0x0008000058ff7812 */ /* 0x000fd800078ac0ff */
[----:B------:R-:W-:-:S08]  /*aa10*/  @P5 IMAD R40, R40, c[0x0][0x16c], RZ ;  /* 0x00005b0028285a24 */ /* 0x000fd000078e02ff */
[----:B------:R0:W-:Y:S01]  /*aa20*/  @P5 STG.E.SYS [R142], R40 ;  /* 0x000000288e005386 */ /* 0x0001e2000010e900 */
[C---:B------:R-:W-:Y:S02]  /*aa30*/  LOP3.LUT P5, RZ, R88.reuse, 0x40000, RZ, 0xc0, !PT ;  /* 0x0004000058ff7812 */ /* 0x040fe400078ac0ff */
[----:B------:R-:W-:Y:S02]  /*aa40*/  LOP3.LUT R88, R88, 0xfffffdff, RZ, 0xc0, !PT ;  /* 0xfffffdff58587812 */ /* 0x000fe400078ec0ff */
[----:B------:R-:W-:-:S12]  /*aa50*/  LOP3.LUT P2, RZ, R85, 0x8000000, RZ, 0xc0, !PT ;  /* 0x0800000055ff7812 */ /* 0x000fd8000784c0ff */
[----:B------:R-:W-:Y:S01]  /*aa60*/  @P2 IMAD R25, R25, c[0x0][0x16c], RZ ;  /* 0x00005b0019192a24 */ /* 0x000fe200078e02ff */
[----:B------:R-:W-:-:S12]  /*aa70*/  LOP3.LUT P3, RZ, R85, 0x10000000, RZ, 0xc0, !PT ;  /* 0x1000000055ff7812 */ /* 0x000fd8000786c0ff */
[----:B------:R-:W-:Y:S01]  /*aa80*/  @P3 IMAD R41, R41, c[0x0][0x16c], RZ ;  /* 0x00005b0029293a24 */ /* 0x000fe200078e02ff */
[----:B--2---:R-:W-:Y:S02]  /*aa90*/  @P1 LEA.HI.X R23, R172, UR10, R67, 0x2, P0 ;  /* 0x0000000aac171c11 */ /* 0x004fe400080f1443 */
[----:B------:R-:W-:-:S12]  /*aaa0*/  LOP3.LUT P1, RZ, R85, 0x2000000, RZ, 0xc0, !PT ;  /* 0x0200000055ff7812 */ /* 0x000fd8000782c0ff */
[----:B------:R-:W-:-:S08]  /*aab0*/  @P1 IMAD R56, R56, c[0x0][0x16c], RZ ;  /* 0x00005b0038381a24 */ /* 0x000fd000078e02ff */
[----:B------:R0:W-:Y:S01]  /*aac0*/  @P1 STG.E.SYS [R132], R56 ;  /* 0x0000003884001386 */ /* 0x0001e2000010e900 */
[----:B------:R-:W-:Y:S02]  /*aad0*/  LOP3.LUT P1, RZ, R86, 0x2000, RZ, 0xc0, !PT ;  /* 0x0000200056ff7812 */ /* 0x000fe4000782c0ff */
[----:B------:R-:W-:-:S10]  /*aae0*/  LOP3.LUT P0, RZ, R85, 0x4000000, RZ, 0xc0, !PT ;  /* 0x0400000055ff7812 */ /* 0x000fd4000780c0ff */
[----:B------:R-:W-:Y:S02]  /*aaf0*/  @P1 LOP3.LUT R88, R88, 0x200, RZ, 0xfc, !PT ;  /* 0x0000020058581812 */ /* 0x000fe400078efcff */
[----:B------:R-:W-:Y:S02]  /*ab00*/  LOP3.LUT P1, RZ, R86, 0x400, RZ, 0xc0, !PT ;  /* 0x0000040056ff7812 */ /* 0x000fe4000782c0ff */
[----:B------:R-:W-:Y:S01]  /*ab10*/  LOP3.LUT R88, R88, 0xffffefff, RZ, 0xc0, !PT ;  /* 0xffffefff58587812 */ /* 0x000fe200078ec0ff */
[----:B------:R-:W-:-:S09]  /*ab20*/  @P0 IMAD R9, R9, c[0x0][0x16c], RZ ;  /* 0x00005b0009090a24 */ /* 0x000fd200078e02ff */
[----:B------:R-:W-:Y:S02]  /*ab30*/  @P1 LOP3.LUT R88, R88, 0x1000, RZ, 0xfc, !PT ;  /* 0x0000100058581812 */ /* 0x000fe400078efcff */
[----:B------:R-:W-:Y:S01]  /*ab40*/  LOP3.LUT P1, RZ, R86, 0x80, RZ, 0xc0, !PT ;  /* 0x0000008056ff7812 */ /* 0x000fe2000782c0ff */
[----:B------:R0:W-:Y:S01]  /*ab50*/  @P0 STG.E.SYS [R126], R9 ;  /* 0x000000097e000386 */ /* 0x0001e2000010e900 */
[----:B------:R-:W-:-:S03]  /*ab60*/  LOP3.LUT R88, R88, 0xffff7fff, RZ, 0xc0, !PT ;  /* 0xffff7fff58587812 */ /* 0x000fc600078ec0ff */
[----:B------:R0:W-:Y:S01]  /*ab70*/  @P2 STG.E.SYS [R124], R25 ;  /* 0x000000197c002386 */ /* 0x0001e2000010e900 */
[----:B------:R-:W-:-:S06]  /*ab80*/  LOP3.LUT P2, RZ, R86, 0x4000, RZ, 0xc0, !PT ;  /* 0x0000400056ff7812 */ /* 0x000fcc000784c0ff */
[----:B------:R-:W-:-:S04]  /*ab90*/  @P1 LOP3.LUT R88, R88, 0x8000, RZ, 0xfc, !PT ;  /* 0x0000800058581812 */ /* 0x000fc800078efcff */
[----:B------:R-:W-:-:S04]  /*aba0*/  LOP3.LUT R88, R88, 0xfffffeff, RZ, 0xc0, !PT ;  /* 0xfffffeff58587812 */ /* 0x000fc800078ec0ff */
[----:B------:R-:W-:Y:S02]  /*abb0*/  @P2 LOP3.LUT R88, R88, 0x100, RZ, 0xfc, !PT ;  /* 0x0000010058582812 */ /* 0x000fe400078efcff */
[----:B------:R-:W-:Y:S02]  /*abc0*/  LOP3.LUT P2, RZ, R86, 0x800, RZ, 0xc0, !PT ;  /* 0x0000080056ff7812 */ /* 0x000fe4000784c0ff */
[----:B------:R-:W-:-:S10]  /*abd0*/  LOP3.LUT R88, R88, 0xfffff7ff, RZ, 0xc0, !PT ;  /* 0xfffff7ff58587812 */ /* 0x000fd400078ec0ff */
[----:B------:R-:W-:Y:S02]  /*abe0*/  @P2 LOP3.LUT R88, R88, 0x800, RZ, 0xfc, !PT ;  /* 0x0000080058582812 */ /* 0x000fe400078efcff */
[----:B------:R-:W-:Y:S02]  /*abf0*/  LOP3.LUT P2, RZ, R86, 0x100, RZ, 0xc0, !PT ;  /* 0x0000010056ff7812 */ /* 0x000fe4000784c0ff */
[----:B------:R-:W-:Y:S01]  /*ac00*/  LOP3.LUT R88, R88, 0xffffbfff, RZ, 0xc0, !PT ;  /* 0xffffbfff58587812 */ /* 0x000fe200078ec0ff */
[----:B------:R0:W-:Y:S09]  /*ac10*/  @P3 STG.E.SYS [R120], R41 ;  /* 0x0000002978003386 */ /* 0x0001f2000010e900 */
[----:B------:R-:W-:-:S02]  /*ac20*/  @P2 LOP3.LUT R88, R88, 0x4000, RZ, 0xfc, !PT ;  /* 0x0000400058582812 */ /* 0x000fc400078efcff */
[----:B------:R-:W-:Y:S02]  /*ac30*/  LOP3.LUT P2, RZ, R86, 0x20, RZ, 0xc0, !PT ;  /* 0x0000002056ff7812 */ /* 0x000fe4000784c0ff */
[----:B------:R-:W-:Y:S02]  /*ac40*/  LOP3.LUT R88, R88, 0xfffdffff, RZ, 0xc0, !PT ;  /* 0xfffdffff58587812 */ /* 0x000fe400078ec0ff */
[----:B------:R-:W-:-:S08]  /*ac50*/  LOP3.LUT P3, RZ, R86, 0x8000, RZ, 0xc0, !PT ;  /* 0x0000800056ff7812 */ /* 0x000fd0000786c0ff */
[----:B------:R-:W-:-:S04]  /*ac60*/  @P2 LOP3.LUT R88, R88, 0x20000, RZ, 0xfc, !PT ;  /* 0x0002000058582812 */ /* 0x000fc800078efcff */
[----:B------:R-:W-:-:S04]  /*ac70*/  LOP3.LUT R88, R88, 0xffffff7f, RZ, 0xc0, !PT ;  /* 0xffffff7f58587812 */ /* 0x000fc800078ec0ff */
[----:B------:R-:W-:Y:S02]  /*ac80*/  @P3 LOP3.LUT R88, R88, 0x80, RZ, 0xfc, !PT ;  /* 0x0000008058583812 */ /* 0x000fe400078efcff */
[----:B------:R-:W-:Y:S02]  /*ac90*/  LOP3.LUT P3, RZ, R86, 0x1000, RZ, 0xc0, !PT ;  /* 0x0000100056ff7812 */ /* 0x000fe4000786c0ff */
[----:B------:R-:W-:Y:S02]  /*aca0*/  LOP3.LUT R88, R88, 0xfffffbff, RZ, 0xc0, !PT ;  /* 0xfffffbff58587812 */ /* 0x000fe400078ec0ff */
[C---:B------:R-:W-:Y:S02]  /*acb0*/  LOP3.LUT P4, RZ, R85.reuse, 0x20000000, RZ, 0xc0, !PT ;  /* 0x2000000055ff7812 */ /* 0x040fe4000788c0ff */
[----:B------:R-:W-:-:S06]  /*acc0*/  LOP3.LUT P6, RZ, R85, 0x80000000, RZ, 0xc0, !PT ;  /* 0x8000000055ff7812 */ /* 0x000fcc00078cc0ff */
[----:B------:R-:W-:Y:S02]  /*acd0*/  @P3 LOP3.LUT R88, R88, 0x400, RZ, 0xfc, !PT ;  /* 0x0000040058583812 */ /* 0x000fe400078efcff */
[----:B------:R-:W-:Y:S02]  /*ace0*/  LOP3.LUT P3, RZ, R86, 0x200, RZ, 0xc0, !PT ;  /* 0x0000020056ff7812 */ /* 0x000fe4000786c0ff */
[----:B------:R-:W-:Y:S01]  /*acf0*/  LOP3.LUT R88, R88, 0xffffdfff, RZ, 0xc0, !PT ;  /* 0xffffdfff58587812 */ /* 0x000fe200078ec0ff */
[----:B------:R-:W-:Y:S02]  /*ad00*/  @P4 IMAD R57, R57, c[0x0][0x16c], RZ ;  /* 0x00005b0039394a24 */ /* 0x000fe400078e02ff */
[----:B------:R-:W-:Y:S02]  /*ad10*/  @P5 IMAD R10, R10, c[0x0][0x16c], RZ ;  /* 0x00005b000a0a5a24 */ /* 0x000fe400078e02ff */
[----:B------:R-:W-:-:S05]  /*ad20*/  @P6 IMAD R26, R26, c[0x0][0x16c], RZ ;  /* 0x00005b001a1a6a24 */ /* 0x000fca00078e02ff */
[----:B------:R-:W-:Y:S02]  /*ad30*/  @P3 LOP3.LUT R88, R88, 0x2000, RZ, 0xfc, !PT ;  /* 0x0000200058583812 */ /* 0x000fe400078efcff */
[----:B------:R-:W-:Y:S01]  /*ad40*/  LOP3.LUT P3, RZ, R86, 0x40, RZ, 0xc0, !PT ;  /* 0x0000004056ff7812 */ /* 0x000fe2000786c0ff */
[----:B------:R0:W-:Y:S01]  /*ad50*/  @P4 STG.E.SYS [R116], R57 ;  /* 0x0000003974004386 */ /* 0x0001e2000010e900 */
[----:B------:R-:W-:-:S03]  /*ad60*/  LOP3.LUT R88, R88, 0xfffeffff, RZ, 0xc0, !PT ;  /* 0xfffeffff58587812 */ /* 0x000fc600078ec0ff */
[----:B------:R0:W-:Y:S01]  /*ad70*/  @P5 STG.E.SYS [R114], R10 ;  /* 0x0000000a72005386 */ /* 0x0001e2000010e900 */
[----:B------:R-:W-:-:S03]  /*ad80*/  LOP3.LUT P0, RZ, R86, 0x2, RZ, 0xc0, !PT ;  /* 0x0000000256ff7812 */ /* 0x000fc6000780c0ff */
[----:B------:R0:W-:Y:S01]  /*ad90*/  @P6 STG.E.SYS [R108], R26 ;  /* 0x0000001a6c006386 */ /* 0x0001e2000010e900 */
[C---:B------:R-:W-:Y:S02]  /*ada0*/  LOP3.LUT P6, RZ, R86.reuse, 0x1, RZ, 0xc0, !PT ;  /* 0x0000000156ff7812 */ /* 0x040fe400078cc0ff */
[----:B------:R-:W-:Y:S02]  /*adb0*/  LOP3.LUT P2, RZ, R86, 0x4, RZ, 0xc0, !PT ;  /* 0x0000000456ff7812 */ /* 0x000fe4000784c0ff */
[----:B------:R-:W-:Y:S02]  /*adc0*/  @P3 LOP3.LUT R88, R88, 0x10000, RZ, 0xfc, !PT ;  /* 0x0001000058583812 */ /* 0x000fe400078efcff */
[----:B------:R-:W-:Y:S02]  /*add0*/  LOP3.LUT P3, RZ, R86, 0x8, RZ, 0xc0, !PT ;  /* 0x0000000856ff7812 */ /* 0x000fe4000786c0ff */
[----:B------:R-:W-:-:S04]  /*ade0*/  @P0 IMAD R58, R58, c[0x0][0x16c], RZ ;  /* 0x00005b003a3a0a24 */ /* 0x000fc800078e02ff */
[----:B------:R-:W-:Y:S02]  /*adf0*/  @P6 IMAD R42, R42, c[0x0][0x16c], RZ ;  /* 0x00005b002a2a6a24 */ /* 0x000fe400078e02ff */
[----:B------:R-:W-:-:S04]  /*ae00*/  @P2 IMAD R11, R11, c[0x0][0x16c], RZ ;  /* 0x00005b000b0b2a24 */ /* 0x000fc800078e02ff */
[----:B------:R-:W-:Y:S02]  /*ae10*/  @P3 IMAD R27, R27, c[0x0][0x16c], RZ ;  /* 0x00005b001b1b3a24 */ /* 0x000fe400078e02ff */
[----:B------:R0:W-:Y:S01]  /*ae20*/  @P6 STG.E.SYS [R106], R42 ;  /* 0x0000002a6a006386 */ /* 0x0001e2000010e900 */
[----:B------:R-:W-:-:S03]  /*ae30*/  LOP3.LUT P1, RZ, R86, 0x10, RZ, 0xc0, !PT ;  /* 0x0000001056ff7812 */ /* 0x000fc6000782c0ff */
[----:B------:R0:W-:Y:S04]  /*ae40*/  @P0 STG.E.SYS [R104], R58 ;  /* 0x0000003a68000386 */ /* 0x0001e8000010e900 */
[----:B------:R0:W-:Y:S01]  /*ae50*/  @P2 STG.E.SYS [R102], R11 ;  /* 0x0000000b66002386 */ /* 0x0001e2000010e900 */
[----:B------:R-:W-:-:S03]  /*ae60*/  LOP3.LUT P2, RZ, R88, 0x20000, RZ, 0xc0, !PT ;  /* 0x0002000058ff7812 */ /* 0x000fc6000784c0ff */
[----:B------:R0:W-:Y:S01]  /*ae70*/  @P3 STG.E.SYS [R100], R27 ;  /* 0x0000001b64003386 */ /* 0x0001e2000010e900 */
[----:B------:R-:W-:Y:S01]  /*ae80*/  LOP3.LUT P3, RZ, R88, 0x10000, RZ, 0xc0, !PT ;  /* 0x0001000058ff7812 */ /* 0x000fe2000786c0ff */
[----:B------:R-:W-:-:S07]  /*ae90*/  @P1 IMAD R43, R43, c[0x0][0x16c], RZ ;  /* 0x00005b002b2b1a24 */ /* 0x000fce00078e02ff */
[----:B------:R-:W-:-:S04]  /*aea0*/  @P2 IMAD R59, R59, c[0x0][0x16c], RZ ;  /* 0x00005b003b3b2a24 */ /* 0x000fc800078e02ff */
[----:B------:R-:W-:Y:S01]  /*aeb0*/  @P3 IMAD R12, R12, c[0x0][0x16c], RZ ;  /* 0x00005b000c0c3a24 */ /* 0x000fe200078e02ff */
[----:B------:R0:W-:Y:S01]  /*aec0*/  @P1 STG.E.SYS [R98], R43 ;  /* 0x0000002b62001386 */ /* 0x0001e2000010e900 */
[----:B------:R-:W-:-:S03]  /*aed0*/  LOP3.LUT P1, RZ, R88, 0x8000, RZ, 0xc0, !PT ;  /* 0x0000800058ff7812 */ /* 0x000fc6000782c0ff */
[----:B------:R0:W-:Y:S01]  /*aee0*/  @P2 STG.E.SYS [R96], R59 ;  /* 0x0000003b60002386 */ /* 0x0001e2000010e900 */
[----:B------:R-:W-:-:S03]  /*aef0*/  LOP3.LUT P2, RZ, R88, 0x4000, RZ, 0xc0, !PT ;  /* 0x0000400058ff7812 */ /* 0x000fc6000784c0ff */
[----:B------:R0:W-:Y:S01]  /*af00*/  @P3 STG.E.SYS [R80], R12 ;  /* 0x0000000c50003386 */ /* 0x0001e2000010e900 */
[----:B------:R-:W-:-:S04]  /*af10*/  LOP3.LUT P3, RZ, R88, 0x2000, RZ, 0xc0, !PT ;  /* 0x0000200058ff7812 */ /* 0x000fc8000786c0ff */
[----:B------:R-:W-:-:S04]  /*af20*/  @P1 IMAD R28, R28, c[0x0][0x16c], RZ ;  /* 0x00005b001c1c1a24 */ /* 0x000fc800078e02ff */
        /* <DEDUP_REMOVED lines=16> */
[----:B------:R-:W-:Y:S02]  /*b030*/  LOP3.LUT P3, RZ, R88, 0x80, RZ, 0xc0, !PT ;  /* 0x0000008058ff7812 */ /* 0x000fe4000786c0ff */
[C---:B------:R-:W-:Y:S02]  /*b040*/  LOP3.LUT P4, RZ, R86.reuse, 0x10000, RZ, 0xc0, !PT ;  /* 0x0001000056ff7812 */ /* 0x040fe4000788c0ff */
[C---:B------:R-:W-:Y:S02]  /*b050*/  LOP3.LUT P6, RZ, R86.reuse, 0x20000, RZ, 0xc0, !PT ;  /* 0x0002000056ff7812 */ /* 0x040fe400078cc0ff */
[----:B------:R-:W-:Y:S01]  /*b060*/  LOP3.LUT P5, RZ, R86, 0x40000, RZ, 0xc0, !PT ;  /* 0x0004000056ff7812 */ /* 0x000fe200078ac0ff */
[----:B------:R-:W-:Y:S02]  /*b070*/  @P1 IMAD R61, R61, c[0x0][0x16c], RZ ;  /* 0x00005b003d3d1a24 */ /* 0x000fe400078e02ff */
[----:B------:R-:W-:-:S03]  /*b080*/  @P2 IMAD R14, R14, c[0x0][0x16c], RZ ;  /* 0x00005b000e0e2a24 */ /* 0x000fc600078e02ff */
[----:B------:R-:W-:Y:S02]  /*b090*/  @P3 IMAD R30, R30, c[0x0][0x16c], RZ ;  /* 0x00005b001e1e3a24 */ /* 0x000fe400078e02ff */
[----:B------:R-:W-:Y:S02]  /*b0a0*/  @P4 IMAD R46, R46, c[0x0][0x16c], RZ ;  /* 0x00005b002e2e4a24 */ /* 0x000fe400078e02ff */
[----:B------:R-:W-:Y:S02]  /*b0b0*/  @P6 IMAD R62, R62, c[0x0][0x16c], RZ ;  /* 0x00005b003e3e6a24 */ /* 0x000fe400078e02ff */
[----:B------:R-:W-:Y:S01]  /*b0c0*/  @P5 IMAD R15, R15, c[0x0][0x16c], RZ ;  /* 0x00005b000f0f5a24 */ /* 0x000fe200078e02ff */
[----:B------:R0:W-:Y:S01]  /*b0d0*/  @P1 STG.E.SYS [R18], R61 ;  /* 0x0000003d12001386 */ /* 0x0001e2000010e900 */
[----:B------:R-:W-:-:S03]  /*b0e0*/  LOP3.LUT P0, RZ, R86, 0x80000, RZ, 0xc0, !PT ;  /* 0x0008000056ff7812 */ /* 0x000fc6000780c0ff */
[----:B------:R0:W-:Y:S04]  /*b0f0*/  @P2 STG.E.SYS [R4], R14 ;  /* 0x0000000e04002386 */ /* 0x0001e8000010e900 */
[----:B------:R0:W-:Y:S04]  /*b100*/  @P3 STG.E.SYS [R2], R30 ;  /* 0x0000001e02003386 */ /* 0x0001e8000010e900 */
[----:B------:R0:W-:Y:S01]  /*b110*/  @P4 STG.E.SYS [R36], R46 ;  /* 0x0000002e24004386 */ /* 0x0001e2000010e900 */
[----:B------:R-:W-:-:S03]  /*b120*/  LOP3.LUT P4, RZ, R88, 0x8, RZ, 0xc0, !PT ;  /* 0x0000000858ff7812 */ /* 0x000fc6000788c0ff */
[----:B------:R0:W-:Y:S01]  /*b130*/  @P6 STG.E.SYS [R34], R62 ;  /* 0x0000003e22006386 */ /* 0x0001e2000010e900 */
[----:B------:R-:W-:-:S03]  /*b140*/  LOP3.LUT P6, RZ, R88, 0x4, RZ, 0xc0, !PT ;  /* 0x0000000458ff7812 */ /* 0x000fc600078cc0ff */
[----:B------:R0:W-:Y:S01]  /*b150*/  @P5 STG.E.SYS [R6], R15 ;  /* 0x0000000f06005386 */ /* 0x0001e2000010e900 */
[C---:B------:R-:W-:Y:S02]  /*b160*/  LOP3.LUT P5, RZ, R88.reuse, 0x2, RZ, 0xc0, !PT ;  /* 0x0000000258ff7812 */ /* 0x040fe400078ac0ff */
[C---:B------:R-:W-:Y:S02]  /*b170*/  LOP3.LUT P3, RZ, R88.reuse, 0x10, RZ, 0xc0, !PT ;  /* 0x0000001058ff7812 */ /* 0x040fe4000786c0ff */
[C---:B------:R-:W-:Y:S02]  /*b180*/  LOP3.LUT P2, RZ, R88.reuse, 0x20, RZ, 0xc0, !PT ;  /* 0x0000002058ff7812 */ /* 0x040fe4000784c0ff */
[----:B------:R-:W-:Y:S01]  /*b190*/  LOP3.LUT P1, RZ, R88, 0x40, RZ, 0xc0, !PT ;  /* 0x0000004058ff7812 */ /* 0x000fe2000782c0ff */
[----:B------:R-:W-:Y:S02]  /*b1a0*/  @P0 IMAD R31, R31, c[0x0][0x16c], RZ ;  /* 0x00005b001f1f0a24 */ /* 0x000fe400078e02ff */
[----:B------:R-:W-:-:S02]  /*b1b0*/  @P6 IMAD R47, R47, c[0x0][0x16c], RZ ;  /* 0x00005b002f2f6a24 */ /* 0x000fc400078e02ff */
[----:B------:R-:W-:Y:S02]  /*b1c0*/  @P4 IMAD R16, R16, c[0x0][0x16c], RZ ;  /* 0x00005b0010104a24 */ /* 0x000fe400078e02ff */
[----:B------:R-:W-:Y:S02]  /*b1d0*/  @P5 IMAD R63, R63, c[0x0][0x16c], RZ ;  /* 0x00005b003f3f5a24 */ /* 0x000fe400078e02ff */
[----:B------:R-:W-:Y:S02]  /*b1e0*/  @P3 IMAD R32, R32, c[0x0][0x16c], RZ ;  /* 0x00005b0020203a24 */ /* 0x000fe400078e02ff */
[----:B------:R-:W-:Y:S02]  /*b1f0*/  @P2 IMAD R48, R48, c[0x0][0x16c], RZ ;  /* 0x00005b0030302a24 */ /* 0x000fe400078e02ff */
[----:B------:R-:W-:Y:S01]  /*b200*/  @P1 IMAD R64, R64, c[0x0][0x16c], RZ ;  /* 0x00005b0040401a24 */ /* 0x000fe200078e02ff */
[----:B------:R0:W-:Y:S04]  /*b210*/  @P0 STG.E.SYS [R70], R31 ;  /* 0x0000001f46000386 */ /* 0x0001e8000010e900 */
        /* <DEDUP_REMOVED lines=8> */
[C---:B------:R-:W-:Y:S01]  /*b2a0*/  LOP3.LUT P3, RZ, R86.reuse, 0x20000000, RZ, 0xc0, !PT ;  /* 0x2000000056ff7812 */ /* 0x040fe2000786c0ff */
[----:B------:R0:W-:Y:S01]  /*b2b0*/  @P1 STG.E.SYS [R22], R64 ;  /* 0x0000004016001386 */ /* 0x0001e2000010e900 */
[C---:B------:R-:W-:Y:S02]  /*b2c0*/  LOP3.LUT P2, RZ, R86.reuse, 0x10000000, RZ, 0xc0, !PT ;  /* 0x1000000056ff7812 */ /* 0x040fe4000784c0ff */
[----:B------:R-:W-:-:S07]  /*b2d0*/  LOP3.LUT P1, RZ, R86, 0x8000000, RZ, 0xc0, !PT ;  /* 0x0800000056ff7812 */ /* 0x000fce000782c0ff */
.L_x_268:
[----:B------:R-:W-:Y:S05]  /*b2e0*/  BSYNC B1 ;  /* 0x0000000000017941 */ /* 0x000fea0003800000 */
.L_x_264:
[----:B------:R-:W-:Y:S02]  /*b2f0*/  ULDC UR20, c[0x0][0x14] ;  /* 0x0000050000147ab9 */ /* 0x000fe40000000800 */
[----:B------:R-:W-:Y:S02]  /*b300*/  ULDC.64 UR4, c[0x0][0x1c8] ;  /* 0x0000720000047ab9 */ /* 0x000fe40000000a00 */
[----:B------:R-:W-:-:S02]  /*b310*/  UMOV UR23, UR11 ;  /* 0x0000000b00177c82 */ /* 0x000fc40008000000 */
[----:B------:R-:W-:Y:S02]  /*b320*/  UIMAD.WIDE.U32 UR22, UR4, UR20, UR22 ;  /* 0x00000014041672a5 */ /* 0x000fe4000f8e0016 */
[----:B------:R-:W-:Y:S02]  /*b330*/  ULDC.64 UR6, c[0x0][0x1d8] ;  /* 0x0000760000067ab9 */ /* 0x000fe40000000a00 */
[----:B------:R-:W-:Y:S02]  /*b340*/  UIMAD UR11, UR20, UR5, UR23 ;  /* 0x00000005140b72a4 */ /* 0x000fe4000f8e0217 */
[----:B------:R-:W-:Y:S02]  /*b350*/  UIMAD.WIDE.U32 UR24, UR20, UR6, URZ ;  /* 0x00000006141872a5 */ /* 0x000fe4000f8e003f */
[----:B------:R-:W-:Y:S02]  /*b360*/  ULDC.64 UR4, c[0x0][0x1e0] ;  /* 0x0000780000047ab9 */ /* 0x000fe40000000a00 */
[----:B------:R-:W-:-:S02]  /*b370*/  UIMAD.WIDE.U32 UR26, UR20, UR4, URZ ;  /* 0x00000004141a72a5 */ /* 0x000fc4000f8e003f */
[----:B------:R-:W-:Y:S02]  /*b380*/  ULDC UR6, c[0x0][0x1c4] ;  /* 0x0000710000067ab9 */ /* 0x000fe40000000800 */
[----:B------:R-:W-:Y:S02]  /*b390*/  ULDC UR4, c[0x0][0x14] ;  /* 0x0000050000047ab9 */ /* 0x000fe40000000800 */
[----:B------:R-:W-:Y:S02]  /*b3a0*/  UIADD3 UR19, UR19, UR4, URZ ;  /* 0x0000000413137290 */ /* 0x000fe4000fffe03f */
[----:B------:R-:W-:Y:S02]  /*b3b0*/  UIMAD UR7, UR20, UR7, UR25 ;  /* 0x00000007140772a4 */ /* 0x000fe4000f8e0219 */
[----:B------:R-:W-:Y:S02]  /*b3c0*/  UISETP.GE.AND UP4, UPT, UR19, UR6, UPT ;  /* 0x000000061300728c */ /* 0x000fe4000bf86270 */
[----:B------:R-:W-:-:S02]  /*b3d0*/  USHF.L.U32 UR4, UR24, 0x2, URZ ;  /* 0x0000000218047899 */ /* 0x000fc4000800063f */
[----:B------:R-:W-:Y:S02]  /*b3e0*/  USHF.L.U64.HI UR7, UR24, 0x2, UR7 ;  /* 0x0000000218077899 */ /* 0x000fe40008010207 */
[----:B------:R-:W-:Y:S01]  /*b3f0*/  PLOP3.LUT P0, PT, PT, PT, UP4, 0x40, 0x0 ;  /* 0x000000000000781c */ /* 0x000fe20003f0e848 */
[----:B------:R-:W-:Y:S02]  /*b400*/  UIADD3 UR6, UP3, UR18, UR4, URZ ;  /* 0x0000000412067290 */ /* 0x000fe4000ff7e03f */
[----:B------:R-:W-:Y:S02]  /*b410*/  UIADD3 UR16, UP2, UR16, UR4, URZ ;  /* 0x0000000410107290 */ /* 0x000fe4000ff5e03f */
[----:B------:R-:W-:Y:S02]  /*b420*/  ULDC.64 UR8, c[0x0][0x1d0] ;  /* 0x0000740000087ab9 */ /* 0x000fe40000000a00 */
[----:B------:R-:W-:Y:S02]  /*b430*/  UIMAD.WIDE.U32 UR12, UR20, UR8, UR12 ;  /* 0x00000008140c72a5 */ /* 0x000fe4000f8e000c */
[----:B------:R-:W-:-:S02]  /*b440*/  UIMAD UR5, UR20, UR5, UR27 ;  /* 0x00000005140572a4 */ /* 0x000fc4000f8e021b */
[----:B------:R-:W-:Y:S02]  /*b450*/  ULEA UR14, UP1, UR26, UR14, 0x2 ;  /* 0x0000000e1a0e7291 */ /* 0x000fe4000f82103f */
[----:B------:R-:W-:Y:S02]  /*b460*/  UIADD3.X UR4, UR17, UR7, URZ, UP3, !UPT ;  /* 0x0000000711047290 */ /* 0x000fe40009ffe43f */
[----:B------:R-:W-:Y:S02]  /*b470*/  UIADD3.X UR15, UR15, UR7, URZ, UP2, !UPT ;  /* 0x000000070f0f7290 */ /* 0x000fe400097fe43f */
[----:B------:R-:W-:Y:S02]  /*b480*/  UIMAD UR13, UR20, UR9, UR13 ;  /* 0x00000009140d72a4 */ /* 0x000fe4000f8e020d */
[----:B------:R-:W-:Y:S02]  /*b490*/  ULEA.HI.X UR10, UR26, UR10, UR5, 0x2, UP1 ;  /* 0x0000000a1a0a7291 */ /* 0x000fe400088f1405 */
[----:B------:R-:W-:-:S02]  /*b4a0*/  USEL UR18, UR18, UR6, !UP0 ;  /* 0x0000000612127287 */ /* 0x000fc4000c000000 */
[----:B------:R-:W-:Y:S02]  /*b4b0*/  USEL UR16, UR16, URZ, UP0 ;  /* 0x0000003f10107287 */ /* 0x000fe40008000000 */
[----:B------:R-:W-:Y:S02]  /*b4c0*/  USEL UR17, UR17, UR4, !UP0 ;  /* 0x0000000411117287 */ /* 0x000fe4000c000000 */
[----:B------:R-:W-:Y:S01]  /*b4d0*/  USEL UR15, UR15, URZ, UP0 ;  /* 0x0000003f0f0f7287 */ /* 0x000fe20008000000 */
[----:B------:R-:W-:Y:S05]  /*b4e0*/  @P0 BRA `(.L_x_269) ;  /* 0xffff83a000000947 */ /* 0x000fea000383ffff */
[----:B------:R-:W-:-:S01]  /*b4f0*/  NOP ;  /* 0x0000000000007918 */ /* 0x000fc20000000000 */
[----:B------:R-:W-:Y:S05]  /*b500*/  EXIT ;  /* 0x000000000000794d */ /* 0x000fea0003800000 */
.L_x_270:
[----:B------:R-:W-:-:S00]  /*b510*/  BRA `(.L_x_270) ;  /* 0xfffffff000007947 */ /* 0x000fc0000383ffff */
[----:B------:R-:W-:-:S00]  /*b520*/  NOP ;  /* 0x0000000000007918 */ /* 0x000fc00000000000 */
[----:B------:R-:W-:-:S00]  /*b530*/  NOP ;  /* 0x0000000000007918 */ /* 0x000fc00000000000 */
[----:B------:R-:W-:-:S00]  /*b540*/  NOP ;  /* 0x0000000000007918 */ /* 0x000fc00000000000 */
[----:B------:R-:W-:-:S00]  /*b550*/  NOP ;  /* 0x0000000000007918 */ /* 0x000fc00000000000 */
[----:B------:R-:W-:-:S00]  /*b560*/  NOP ;  /* 0x0000000000007918 */ /* 0x000fc00000000000 */
[----:B------:R-:W-:-:S00]  /*b570*/  NOP ;  /* 0x0000000000007918 */ /* 0x000fc00000000000 */
.L_x_377:


//--------------------- .text._ZN7cutlass9reference6device6kernel11GemmComplexIaNS_6layout22ColumnMajorInterleavedILi32EEEaNS4_19RowMajorInterleavedILi32EEEiS6_iiiNS_16NumericConverterIiiLNS_15FloatRoundStyleE2EEENS_12multiply_addIiiiEELi4ELi4EEEvNS_4gemm9GemmCoordET5_NS_9TensorRefIT_T0_EENS_16ComplexTransformENSH_IT1_T2_EESL_SG_NSH_IT3_T4_EENSH_IT7_SQ_EET6_illll --------------------------
	.section	.text._ZN7cutlass9reference6device6kernel11GemmComplexIaNS_6layout22ColumnMajorInterleavedILi32EEEaNS4_19RowMajorInterleavedILi32EEEiS6_iiiNS_16NumericConverterIiiLNS_15FloatRoundStyleE2EEENS_12multiply_addIiiiEELi4ELi4EEEvNS_4gemm9GemmCoordET5_NS_9TensorRefIT_T0_EENS_16ComplexTransformENSH_IT1_T2_EESL_SG_NSH_IT3_T4_EENSH_IT7_SQ_EET6_illll,"ax",@progbits
	.sectioninfo	@"SHI_REGISTERS=146"
	.align	128
        .global         _ZN7cutlass9reference6device6kernel11GemmComplexIaNS_6layout22ColumnMajorInterleavedILi32EEEaNS4_19RowMajorInterleavedILi32EEEiS6_iiiNS_16NumericConverterIiiLNS_15FloatRoundStyleE2EEENS_12multiply_addIiiiEELi4ELi4EEEvNS_4gemm9GemmCoordET5_NS_9TensorRefIT_T0_EENS_16ComplexTransformENSH_IT1_T2_EESL_SG_NSH_IT3_T4_EENSH_IT7_SQ_EET6_illll
        .type           _ZN7cutlass9reference6device6kernel11GemmComplexIaNS_6layout22ColumnMajorInterleavedILi32EEEaNS4_19RowMajorInterleavedILi32EEEiS6_iiiNS_16NumericConverterIiiLNS_15FloatRoundStyleE2EEENS_12multiply_addIiiiEELi4ELi4EEEvNS_4gemm9GemmCoordET5_NS_9TensorRefIT_T0_EENS_16ComplexTransformENSH_IT1_T2_EESL_SG_NSH_IT3_T4_EENSH_IT7_SQ_EET6_illll,@function
        .size           _ZN7cutlass9reference6device6kernel11GemmComplexIaNS_6layout22ColumnMajorInterleavedILi32EEEaNS4_19RowMajorInterleavedILi32EEEiS6_iiiNS_16NumericConverterIiiLNS_15FloatRoundStyleE2EEENS_12multiply_addIiiiEELi4ELi4EEEvNS_4gemm9GemmCoordET5_NS_9TensorRefIT_T0_EENS_16ComplexTransformENSH_IT1_T2_EESL_SG_NSH_IT3_T4_EENSH_IT7_SQ_EET6_illll,(.L_x_378 - _ZN7cutlass9reference6device6kernel11GemmComplexIaNS_6layout22ColumnMajorInterleavedILi32EEEaNS4_19RowMajorInterleavedILi32EEEiS6_iiiNS_16NumericConverterIiiLNS_15FloatRoundStyleE2EEENS_12multiply_addIiiiEELi4ELi4EEEvNS_4gemm9GemmCoordET5_NS_9TensorRefIT_T0_EENS_16ComplexTransformENSH_IT1_T2_EESL_SG_NSH_IT3_T4_EENSH_IT7_SQ_EET6_illll)
        .other          _ZN7cutlass9reference6device6kernel11GemmComplexIaNS_6layout22ColumnMajorInterleavedILi32EEEaNS4_19RowMajorInterleavedILi32EEEiS6_iiiNS_16NumericConverterIiiLNS_15FloatRoundStyleE2EEENS_12multiply_addIiiiEELi4ELi4EEEvNS_4gemm9GemmCoordET5_NS_9TensorRefIT_T0_EENS_16ComplexTransformENSH_IT1_T2_EESL_SG_NSH_IT3_T4_EENSH_IT7_SQ_EET6_illll,@"STO_CUDA_ENTRY STV_DEFAULT"
_ZN7cutlass9reference6device6kernel11GemmComplexIaNS_6layout22ColumnMajorInterleavedILi32EEEaNS4_19RowMajorInterleavedILi32EEEiS6_iiiNS_16NumericConverterIiiLNS_15FloatRoundStyleE2EEENS_12multiply_addIiiiEELi4ELi4EEEvNS_4gemm9GemmCoordET5_NS_9TensorRefIT_T0_EENS_16ComplexTransformENSH_IT1_T2_EESL_SG_NSH_IT3_T4_EENSH_IT7_SQ_EET6_illll:
.text._ZN7cutlass9reference6device6kernel11GemmComplexIaNS_6layout22ColumnMajorInterleavedILi32EEEaNS4_19RowMajorInterleavedILi32EEEiS6_iiiNS_16NumericConverterIiiLNS_15FloatRoundStyleE2EEENS_12multiply_addIiiiEELi4ELi4EEEvNS_4gemm9GemmCoordET5_NS_9TensorRefIT_T0_EENS_16ComplexTransformENSH_IT1_T2_EESL_SG_NSH_IT3_T4_EENSH_IT7_SQ_EET6_illll:
[----:B------:R-:W-:Y:S02]  /*0000*/  MOV R1, c[0x0][0x28] ;  /* 0x00000a0000017a02 */ /* 0x000fe40000000f00 */
[----:B------:R-:W0:Y:S01]  /*0010*/  S2UR UR21, SR_CTAID.Z ;  /* 0x00000000001579c3 */ /* 0x000e220000002700 */
[----:B------:R-:W-:Y:S02]  /*0020*/  ULDC UR6, c[0x0][0x1c4] ;  /* 0x0000710000067ab9 */ /* 0x000fe40000000800 */
[----:B------:R-:W-:Y:S02]  /*0030*/  ULDC.64 UR4, c[0x0][0x1e0] ;  /* 0x0000780000047ab9 */ /* 0x000fe40000000a00 */
[----:B0-----:R-:W-:Y:S02]  /*0040*/  UISETP.GE.AND UP1, UPT, UR21, UR6, UPT ;  /* 0x000000061500728c */ /* 0x001fe4000bf26270 */
[----:B------:R-:W-:Y:S02]  /*0050*/  USHF.R.S32.HI UR17, URZ, 0x1f, UR21 ;  /* 0x0000001f3f117899 */ /* 0x000fe40008011415 */
[----:B------:R-:W-:Y:S02]  /*0060*/  UIMAD.WIDE.U32 UR8, UR21, UR4, URZ ;  /* 0x00000004150872a5 */ /* 0x000fe4000f8e003f */
[----:B------:R-:W-:Y:S01]  /*0070*/  UIMAD UR7, UR17, UR4, URZ ;  /* 0x00000004110772a4 */ /* 0x000fe2000f8e023f */
[----:B------:R-:W-:-:S03]  /*0080*/  PLOP3.LUT P0, PT, PT, PT, UP1, 0x80, 0x0 ;  /* 0x000000000000781c */ /* 0x000fc60003f0f018 */
[----:B------:R-:W-:-:S03]  /*0090*/  UIMAD UR7, UR21, UR5, UR7 ;  /* 0x00000005150772a4 */ /* 0x000fc6000f8e0207 */
[----:B------:R-:W-:Y:S02]  /*00a0*/  ULDC.64 UR4, c[0x0][0x1b0] ;  /* 0x00006c0000047ab9 */ /* 0x000fe40000000a00 */
[----:B------:R-:W-:Y:S02]  /*00b0*/  ULEA UR13, UP0, UR8, UR4, 0x2 ;  /* 0x00000004080d7291 */ /* 0x000fe4000f80103f */
[----:B------:R-:W-:-:S04]  /*00c0*/  UIADD3 UR7, UR9, UR7, URZ ;  /* 0x0000000709077290 */ /* 0x000fc8000fffe03f */
[----:B------:R-:W-:Y:S01]  /*00d0*/  ULEA.HI.X UR12, UR8, UR5, UR7, 0x2, UP0 ;  /* 0x00000005080c7291 */ /* 0x000fe200080f1407 */
[----:B------:R-:W-:Y:S11]  /*00e0*/  @P0 EXIT ;  /* 0x000000000000094d */ /* 0x000ff60003800000 */
[----:B------:R-:W0:Y:S01]  /*00f0*/  S2R R3, SR_TID.Y ;  /* 0x0000000000037919 */ /* 0x000e220000002200 */
[----:B------:R-:W-:Y:S01]  /*0100*/  LOP3.LUT R41, R41, 0xfffffffb, RZ, 0xc0, !PT ;  /* 0xfffffffb29297812 */ /* 0x000fe200078ec0ff */
[----:B------:R-:W-:Y:S02]  /*0110*/  ULDC.64 UR4, c[0x0][0x1c8] ;  /* 0x0000720000047ab9 */ /* 0x000fe40000000a00 */
[----:B------:R-:W0:Y:S01]  /*0120*/  S2R R0, SR_CTAID.Y ;  /* 0x0000000000007919 */ /* 0x000e220000002600 */
[----:B------:R-:W-:Y:S02]  /*0130*/  UIMAD UR16, UR17, UR4, URZ ;  /* 0x00000004111072a4 */ /* 0x000fe4000f8e023f */
[----:B------:R-:W-:Y:S01]  /*0140*/  ULDC.64 UR24, c[0x0][0x170] ;  /* 0x00005c0000187ab9 */ /* 0x000fe20000000a00 */
[----:B------:R-:W1:Y:S01]  /*0150*/  S2R R5, SR_TID.X ;  /* 0x0000000000057919 */ /* 0x000e620000002100 */
[----:B------:R-:W-:-:S02]  /*0160*/  UIMAD.WIDE.U32 UR24, UR21, UR4, UR24 ;  /* 0x00000004151872a5 */ /* 0x000fc4000f8e0018 */
[----:B------:R-:W-:Y:S01]  /*0170*/  UIMAD UR16, UR21, UR5, UR16 ;  /* 0x00000005151072a4 */ /* 0x000fe2000f8e0210 */
[----:B------:R-:W1:Y:S01]  /*0180*/  S2R R2, SR_CTAID.X ;  /* 0x0000000000027919 */ /* 0x000e620000002500 */
[----:B------:R-:W-:Y:S02]  /*0190*/  ULDC.64 UR10, c[0x0][0x1d8] ;  /* 0x00007600000a7ab9 */ /* 0x000fe40000000a00 */
[----:B------:R-:W-:Y:S02]  /*01a0*/  ULDC.64 UR4, c[0x0][0x1a0] ;  /* 0x0000680000047ab9 */ /* 0x000fe40000000a00 */
[----:B------:R-:W-:Y:S02]  /*01b0*/  UISETP.NE.U32.AND UP1, UPT, URZ, UR4, UPT ;  /* 0x000000043f00728c */ /* 0x000fe4000bf25070 */
[----:B------:R-:W-:Y:S02]  /*01c0*/  UIMAD.WIDE.U32 UR26, UR21, UR10, URZ ;  /* 0x0000000a151a72a5 */ /* 0x000fe4000f8e003f */
[----:B------:R-:W-:-:S02]  /*01d0*/  ULDC.64 UR8, c[0x0][0x1d0] ;  /* 0x0000740000087ab9 */ /* 0x000fc40000000a00 */
[----:B------:R-:W-:Y:S02]  /*01e0*/  UISETP.NE.AND.EX UP1, UPT, URZ, UR5, UPT, UP1 ;  /* 0x000000053f00728c */ /* 0x000fe4000bf25310 */
[----:B------:R-:W-:Y:S02]  /*01f0*/  UIMAD UR10, UR17, UR10, URZ ;  /* 0x0000000a110a72a4 */ /* 0x000fe4000f8e023f */
[----:B------:R-:W-:Y:S01]  /*0200*/  ULDC UR15, c[0x0][0x14] ;  /* 0x00000500000f7ab9 */ /* 0x000fe20000000800 */
[----:B0-----:R-:W-:Y:S01]  /*0210*/  IMAD R0, R0, c[0x0][0x4], R3 ;  /* 0x0000010000007a24 */ /* 0x001fe200078e0203 */
[----:B------:R-:W-:Y:S02]  /*0220*/  ULDC.64 UR4, c[0x0][0x1d8] ;  /* 0x0000760000047ab9 */ /* 0x000fe40000000a00 */
[----:B------:R-:W-:Y:S02]  /*0230*/  UIMAD UR14, UR17, UR8, URZ ;  /* 0x00000008110e72a4 */ /* 0x000fe4000f8e023f */
[----:B------:R-:W-:-:S02]  /*0240*/  UIMAD.WIDE.U32 UR28, UR15, UR4, URZ ;  /* 0x000000040f1c72a5 */ /* 0x000fc4000f8e003f */
[----:B------:R-:W-:Y:S01]  /*0250*/  ULDC.64 UR6, c[0x0][0x188] ;  /* 0x0000620000067ab9 */ /* 0x000fe20000000a00 */
[----:B-1----:R-:W-:Y:S01]  /*0260*/  IMAD R5, R2, c[0x0][0x0], R5 ;  /* 0x0000000002057a24 */ /* 0x002fe200078e0205 */
[----:B------:R-:W-:Y:S01]  /*0270*/  UIMAD UR11, UR21, UR11, UR10 ;  /* 0x0000000b150b72a4 */ /* 0x000fe2000f8e020a */
[----:B------:R-:W-:Y:S01]  /*0280*/  IMAD.SHL.U32 R2, R0, 0x4, RZ ;  /* 0x0000000400027824 */ /* 0x000fe200078e00ff */
[----:B------:R-:W-:Y:S01]  /*0290*/  UIMAD.WIDE.U32 UR6, UR21, UR8, UR6 ;  /* 0x00000008150672a5 */ /* 0x000fe2000f8e0006 */
[----:B------:R-:W-:Y:S01]  /*02a0*/  IMAD.SHL.U32 R132, R5, 0x4, RZ ;  /* 0x0000000405847824 */ /* 0x000fe200078e00ff */
[----:B------:R-:W-:Y:S01]  /*02b0*/  UIMAD UR14, UR21, UR9, UR14 ;  /* 0x00000009150e72a4 */ /* 0x000fe2000f8e020e */
[----:B------:R-:W-:Y:S01]  /*02c0*/  IMAD.WIDE R130, R2, 0x20, RZ ;  /* 0x0000002002827825 */ /* 0x000fe200078e02ff */
[----:B------:R-:W-:Y:S01]  /*02d0*/  SHF.R.S32.HI R3, RZ, 0x1f, R2 ;  /* 0x0000001fff037819 */ /* 0x000fe20000011402 */
[----:B------:R-:W-:Y:S01]  /*02e0*/  UIMAD UR4, UR15, UR5, UR29 ;  /* 0x000000050f0472a4 */ /* 0x000fe2000f8e021d */
[C---:B------:R-:W-:Y:S01]  /*02f0*/  IADD3 R128, R132.reuse, 0x1, RZ ;  /* 0x0000000184807810 */ /* 0x040fe20007ffe0ff */
[----:B------:R-:W-:Y:S01]  /*0300*/  UIADD3 UR11, UR27, UR11, URZ ;  /* 0x0000000b1b0b7290 */ /* 0x000fe2000fffe03f */
[----:B------:R-:W-:Y:S01]  /*0310*/  LEA.HI R116, R3, R2, RZ, 0x5 ;  /* 0x0000000203747211 */ /* 0x000fe200078f28ff */
[----:B------:R-:W-:Y:S01]  /*0320*/  ULDC.64 UR8, c[0x0][0x1e0] ;  /* 0x0000780000087ab9 */ /* 0x000fe20000000a00 */
[----:B------:R-:W-:Y:S01]  /*0330*/  ISETP.GE.AND P0, PT, R132, c[0x0][0x160], PT ;  /* 0x0000580084007a0c */ /* 0x000fe20003f06270 */
[----:B------:R-:W-:Y:S01]  /*0340*/  ULDC UR20, c[0x0][0x1a0] ;  /* 0x0000680000147ab9 */ /* 0x000fe20000000800 */
[----:B------:R-:W-:Y:S01]  /*0350*/  LOP3.LUT R9, R116, 0xffffffe0, RZ, 0xc0, !PT ;  /* 0xffffffe074097812 */ /* 0x000fe200078ec0ff */
[----:B------:R-:W-:Y:S01]  /*0360*/  UIADD3 UR7, UR7, UR14, URZ ;  /* 0x0000000e07077290 */ /* 0x000fe2000fffe03f */
[C---:B------:R-:W-:Y:S01]  /*0370*/  IADD3 R6, R132.reuse, 0x2, RZ ;  /* 0x0000000284067810 */ /* 0x040fe20007ffe0ff */
[----:B------:R-:W-:Y:S01]  /*0380*/  UIMAD.WIDE.U32 UR22, UR15, UR8, URZ ;  /* 0x000000080f1672a5 */ /* 0x000fe2000f8e003f */
[C---:B------:R-:W-:Y:S01]  /*0390*/  IADD3 R5, R132.reuse, 0x3, RZ ;  /* 0x0000000384057810 */ /* 0x040fe20007ffe0ff */
[----:B------:R-:W-:Y:S01]  /*03a0*/  IMAD.WIDE R132, R132, 0x20, RZ ;  /* 0x0000002084847825 */ /* 0x000fe200078e02ff */
[----:B------:R-:W-:Y:S01]  /*03b0*/  ISETP.GE.AND P3, PT, R128, c[0x0][0x160], PT ;  /* 0x0000580080007a0c */ /* 0x000fe20003f66270 */
[----:B------:R-:W-:Y:S01]  /*03c0*/  USHF.L.U64.HI UR14, UR28, 0x2, UR4 ;  /* 0x000000021c0e7899 */ /* 0x000fe20008010204 */
[----:B------:R-:W-:Y:S01]  /*03d0*/  SHF.R.S32.HI R116, RZ, 0x5, R116 ;  /* 0x00000005ff747819 */ /* 0x000fe20000011474 */
[C---:B------:R-:W-:Y:S01]  /*03e0*/  IMAD.IADD R8, R2.reuse, 0x1, -R9 ;  /* 0x0000000102087824 */ /* 0x040fe200078e0a09 */
[----:B------:R-:W-:Y:S01]  /*03f0*/  IADD3 R0, R2, 0x1, RZ ;  /* 0x0000000102007810 */ /* 0x000fe20007ffe0ff */
[----:B------:R-:W-:Y:S01]  /*0400*/  IMAD.WIDE R128, R128, 0x20, RZ ;  /* 0x0000002080807825 */ /* 0x000fe200078e02ff */
[----:B------:R-:W-:Y:S01]  /*0410*/  SHF.R.S32.HI R63, RZ, 0x1f, R116 ;  /* 0x0000001fff3f7819 */ /* 0x000fe20000011474 */
[----:B------:R-:W-:Y:S01]  /*0420*/  ULEA UR8, UP0, UR26, UR20, 0x2 ;  /* 0x000000141a087291 */ /* 0x000fe2000f80103f */
[--C-:B------:R-:W-:Y:S01]  /*0430*/  SHF.R.S32.HI R9, RZ, 0x1f, R8.reuse ;  /* 0x0000001fff097819 */ /* 0x100fe20000011408 */
[----:B------:R-:W-:Y:S01]  /*0440*/  USHF.L.U64.HI UR4, UR26, 0x2, UR11 ;  /* 0x000000021a047899 */ /* 0x000fe2000801020b */
[-C--:B------:R-:W-:Y:S01]  /*0450*/  IADD3 R124, P2, R132, R8.reuse, RZ ;  /* 0x00000008847c7210 */ /* 0x080fe20007f5e0ff */
[----:B------:R-:W-:Y:S01]  /*0460*/  IMAD R49, R63, c[0x0][0x1b8], RZ ;  /* 0x00006e003f317a24 */ /* 0x000fe200078e02ff */
[----:B------:R-:W-:Y:S01]  /*0470*/  IADD3 R120, P1, R128, R8, RZ ;  /* 0x0000000880787210 */ /* 0x000fe20007f3e0ff */
[----:B------:R-:W-:Y:S01]  /*0480*/  IMAD.WIDE R118, R6, 0x20, R8 ;  /* 0x0000002006767825 */ /* 0x000fe200078e0208 */
[----:B------:R-:W-:Y:S01]  /*0490*/  SHF.R.S32.HI R3, RZ, 0x1f, R0 ;  /* 0x0000001fff037819 */ /* 0x000fe20000011400 */
[----:B------:R-:W-:Y:S01]  /*04a0*/  ULDC UR19, c[0x0][0x1a4] ;  /* 0x0000690000137ab9 */ /* 0x000fe20000000800 */
[----:B------:R-:W-:Y:S01]  /*04b0*/  IADD3 R4, R2, 0x2, RZ ;  /* 0x0000000202047810 */ /* 0x000fe20007ffe0ff */
[--C-:B------:R-:W-:Y:S01]  /*04c0*/  IMAD.X R125, R133, 0x1, R9.reuse, P2 ;  /* 0x00000001857d7824 */ /* 0x100fe200010e0609 */
[----:B------:R-:W-:Y:S01]  /*04d0*/  LEA.HI R98, R3, R0, RZ, 0x5 ;  /* 0x0000000003627211 */ /* 0x000fe200078f28ff */
[--C-:B------:R-:W-:Y:S01]  /*04e0*/  IMAD.X R121, R129, 0x1, R9.reuse, P1 ;  /* 0x0000000181797824 */ /* 0x100fe200008e0609 */
[----:B------:R-:W-:Y:S01]  /*04f0*/  SHF.R.S32.HI R3, RZ, 0x1f, R4 ;  /* 0x0000001fff037819 */ /* 0x000fe20000011404 */
[----:B------:R-:W-:Y:S01]  /*0500*/  IMAD.WIDE R8, R5, 0x20, R8 ;  /* 0x0000002005087825 */ /* 0x000fe200078e0208 */
[----:B------:R-:W-:Y:S01]  /*0510*/  ISETP.LT.AND P5, PT, R0, c[0x0][0x164], !P0 ;  /* 0x0000590000007a0c */ /* 0x000fe200047a1270 */
[----:B------:R-:W-:Y:S01]  /*0520*/  UIADD3.X UR4, UR4, UR19, URZ, UP0, !UPT ;  /* 0x0000001304047290 */ /* 0x000fe200087fe43f */
[----:B------:R-:W-:Y:S01]  /*0530*/  LEA.HI R86, R3, R4, RZ, 0x5 ;  /* 0x0000000403567211 */ /* 0x000fe200078f28ff */
[----:B------:R-:W-:Y:S01]  /*0540*/  IMAD R63, R63, c[0x0][0x1a8], RZ ;  /* 0x00006a003f3f7a24 */ /* 0x000fe200078e02ff */
[----:B------:R-:W-:Y:S01]  /*0550*/  IADD3 R3, R2, 0x3, RZ ;  /* 0x0000000302037810 */ /* 0x000fe20007ffe0ff */
[----:B------:R-:W-:Y:S01]  /*0560*/  IMAD.WIDE.U32 R126, R116, c[0x0][0x1b8], R124 ;  /* 0x00006e00747e7a25 */ /* 0x000fe200078e007c */
[----:B------:R-:W-:Y:S01]  /*0570*/  LOP3.LUT R7, R86, 0xffffffe0, RZ, 0xc0, !PT ;  /* 0xffffffe056077812 */ /* 0x000fe200078ec0ff */
[----:B------:R-:W-:Y:S01]  /*0580*/  UIMAD UR9, UR15, UR9, UR23 ;  /* 0x000000090f0972a4 */ /* 0x000fe2000f8e0217 */
[----:B------:R-:W-:Y:S01]  /*0590*/  SHF.R.S32.HI R86, RZ, 0x5, R86 ;  /* 0x00000005ff567819 */ /* 0x000fe20000011456 */
[C---:B------:R-:W-:Y:S01]  /*05a0*/  IMAD.WIDE.U32 R122, R116.reuse, c[0x0][0x1b8], R120 ;  /* 0x00006e00747a7a25 */ /* 0x040fe200078e0078 */
[----:B------:R-:W-:Y:S01]  /*05b0*/  SHF.R.S32.HI R70, RZ, 0x1f, R3 ;  /* 0x0000001fff467819 */ /* 0x000fe20000011403 */
[----:B------:R-:W-:Y:S01]  /*05c0*/  UIADD3 UR5, UR25, UR16, URZ ;  /* 0x0000001019057290 */ /* 0x000fe2000fffe03f */
[----:B------:R-:W-:Y:S01]  /*05d0*/  SHF.R.S32.HI R67, RZ, 0x1f, R86 ;  /* 0x0000001fff437819 */ /* 0x000fe20000011456 */
[----:B------:R-:W-:Y:S01]  /*05e0*/  IMAD R49, R116, c[0x0][0x1bc], R49 ;  /* 0x00006f0074317a24 */ /* 0x000fe200078e0231 */
[----:B------:R-:W-:Y:S01]  /*05f0*/  LEA.HI R70, R70, R3, RZ, 0x5 ;  /* 0x0000000346467211 */ /* 0x000fe200078f28ff */
[----:B------:R-:W-:Y:S01]  /*0600*/  IMAD R63, R116, c[0x0][0x1ac], R63 ;  /* 0x00006b00743f7a24 */ /* 0x000fe200078e023f */
[----:B------:R-:W-:Y:S01]  /*0610*/  ISETP.LT.AND P4, PT, R4, c[0x0][0x164], !P3 ;  /* 0x0000590004007a0c */ /* 0x000fe20005f81270 */
[----:B------:R-:W-:Y:S01]  /*0620*/  IMAD.WIDE.U32 R124, R116, c[0x0][0x1a8], R124 ;  /* 0x00006a00747c7a25 */ /* 0x000fe200078e007c */
[----:B------:R-:W-:Y:S01]  /*0630*/  ISETP.LT.AND P6, PT, R0, c[0x0][0x164], !P3 ;  /* 0x0000590000007a0c */ /* 0x000fe20005fc1270 */
[----:B------:R-:W-:-:S02]  /*0640*/  USEL UR17, UR4, URZ, UP1 ;  /* 0x0000003f04117287 */ /* 0x000fc40008800000 */
[C---:B------:R-:W-:Y:S01]  /*0650*/  IMAD.WIDE.U32 R120, R116.reuse, c[0x0][0x1a8], R120 ;  /* 0x00006a0074787a25 */ /* 0x040fe200078e0078 */
[----:B------:R-:W-:Y:S02]  /*0660*/  USEL UR19, UR4, UR19, UP1 ;  /* 0x0000001304137287 */ /* 0x000fe40008800000 */
[----:B------:R-:W-:Y:S01]  /*0670*/  USHF.L.U32 UR15, UR28, 0x2, URZ ;  /* 0x000000021c0f7899 */ /* 0x000fe2000800063f */
[C---:B------:R-:W-:Y:S01]  /*0680*/  IMAD.WIDE.U32 R118, R116.reuse, c[0x0][0x1b8], R118 ;  /* 0x00006e0074767a25 */ /* 0x040fe200078e0076 */
[----:B------:R-:W-:Y:S02]  /*0690*/  USEL UR18, UR8, URZ, UP1 ;  /* 0x0000003f08127287 */ /* 0x000fe40008800000 */
[----:B------:R-:W-:Y:S01]  /*06a0*/  USEL UR20, UR8, UR20, UP1 ;  /* 0x0000001408147287 */ /* 0x000fe20008800000 */
[----:B------:R-:W-:Y:S01]  /*06b0*/  IMAD.WIDE.U32 R116, R116, c[0x0][0x1b8], R8 ;  /* 0x00006e0074747a25 */ /* 0x000fe200078e0008 */
[----:B------:R-:W-:Y:S01]  /*06c0*/  LOP3.LUT R9, R98, 0xffffffe0, RZ, 0xc0, !PT ;  /* 0xffffffe062097812 */ /* 0x000fe200078ec0ff */
[----:B------:R-:W-:Y:S01]  /*06d0*/  USHF.L.U64.HI UR16, UR22, 0x2, UR9 ;  /* 0x0000000216107899 */ /* 0x000fe20008010209 */
[----:B------:R-:W-:Y:S01]  /*06e0*/  SHF.R.S32.HI R98, RZ, 0x5, R98 ;  /* 0x00000005ff627819 */ /* 0x000fe20000011462 */
[C---:B------:R-:W-:Y:S01]  /*06f0*/  IMAD R57, R67.reuse, c[0x0][0x1b8], RZ ;  /* 0x00006e0043397a24 */ /* 0x040fe200078e02ff */
[----:B------:R-:W-:Y:S01]  /*0700*/  UMOV UR4, UR24 ;  /* 0x0000001800047c82 */ /* 0x000fe20008000000 */
[----:B------:R-:W-:Y:S01]  /*0710*/  IMAD.IADD R8, R0, 0x1, -R9 ;  /* 0x0000000100087824 */ /* 0x000fe200078e0a09 */
[----:B------:R-:W-:Y:S01]  /*0720*/  SHF.R.S32.HI R65, RZ, 0x1f, R98 ;  /* 0x0000001fff417819 */ /* 0x000fe20000011462 */
[----:B------:R-:W-:-:S02]  /*0730*/  IMAD R67, R67, c[0x0][0x1a8], RZ ;  /* 0x00006a0043437a24 */ /* 0x000fc400078e02ff */
[----:B------:R-:W-:Y:S01]  /*0740*/  IMAD R57, R86, c[0x0][0x1bc], R57 ;  /* 0x00006f0056397a24 */ /* 0x000fe200078e0239 */
[--C-:B------:R-:W-:Y:S01]  /*0750*/  SHF.R.S32.HI R9, RZ, 0x1f, R8.reuse ;  /* 0x0000001fff097819 */ /* 0x100fe20000011408 */
[C---:B------:R-:W-:Y:S01]  /*0760*/  IMAD R53, R65.reuse, c[0x0][0x1b8], RZ ;  /* 0x00006e0041357a24 */ /* 0x040fe200078e02ff */
[-C--:B------:R-:W-:Y:S01]  /*0770*/  IADD3 R112, P2, R132, R8.reuse, RZ ;  /* 0x0000000884707210 */ /* 0x080fe20007f5e0ff */
[----:B------:R-:W-:Y:S01]  /*0780*/  IMAD R65, R65, c[0x0][0x1a8], RZ ;  /* 0x00006a0041417a24 */ /* 0x000fe200078e02ff */
[----:B------:R-:W-:Y:S01]  /*0790*/  IADD3 R108, P1, R128, R8, RZ ;  /* 0x00000008806c7210 */ /* 0x000fe20007f3e0ff */
[----:B------:R-:W-:-:S04]  /*07a0*/  IMAD.WIDE R100, R6, 0x20, R8 ;  /* 0x0000002006647825 */ /* 0x000fc800078e0208 */
[--C-:B------:R-:W-:Y:S02]  /*07b0*/  IMAD.X R113, R133, 0x1, R9.reuse, P2 ;  /* 0x0000000185717824 */ /* 0x100fe400010e0609 */
[--C-:B------:R-:W-:Y:S02]  /*07c0*/  IMAD.X R109, R129, 0x1, R9.reuse, P1 ;  /* 0x00000001816d7824 */ /* 0x100fe400008e0609 */
[----:B------:R-:W-:-:S04]  /*07d0*/  IMAD.WIDE R8, R5, 0x20, R8 ;  /* 0x0000002005087825 */ /* 0x000fc800078e0208 */
[----:B------:R-:W-:-:S04]  /*07e0*/  IMAD.WIDE.U32 R114, R98, c[0x0][0x1b8], R112 ;  /* 0x00006e0062727a25 */ /* 0x000fc800078e0070 */
[----:B------:R-:W-:-:S04]  /*07f0*/  IMAD.WIDE.U32 R110, R98, c[0x0][0x1b8], R108 ;  /* 0x00006e00626e7a25 */ /* 0x000fc800078e006c */
[C---:B------:R-:W-:Y:S02]  /*0800*/  IMAD R53, R98.reuse, c[0x0][0x1bc], R53 ;  /* 0x00006f0062357a24 */ /* 0x040fe400078e0235 */
[C---:B------:R-:W-:Y:S02]  /*0810*/  IMAD R65, R98.reuse, c[0x0][0x1ac], R65 ;  /* 0x00006b0062417a24 */ /* 0x040fe400078e0241 */
[----:B------:R-:W-:-:S04]  /*0820*/  IMAD.WIDE.U32 R112, R98, c[0x0][0x1a8], R112 ;  /* 0x00006a0062707a25 */ /* 0x000fc800078e0070 */
[----:B------:R-:W-:-:S04]  /*0830*/  IMAD.WIDE.U32 R108, R98, c[0x0][0x1a8], R108 ;  /* 0x00006a00626c7a25 */ /* 0x000fc800078e006c */
[----:B------:R-:W-:-:S04]  /*0840*/  IMAD.WIDE.U32 R100, R98, c[0x0][0x1b8], R100 ;  /* 0x00006e0062647a25 */ /* 0x000fc800078e0064 */
[----:B------:R-:W-:-:S04]  /*0850*/  IMAD.WIDE.U32 R98, R98, c[0x0][0x1b8], R8 ;  /* 0x00006e0062627a25 */ /* 0x000fc800078e0008 */
[----:B------:R-:W-:Y:S02]  /*0860*/  IMAD.IADD R8, R4, 0x1, -R7 ;  /* 0x0000000104087824 */ /* 0x000fe400078e0a07 */
[----:B------:R-:W-:Y:S02]  /*0870*/  IMAD R67, R86, c[0x0][0x1ac], R67 ;  /* 0x00006b0056437a24 */ /* 0x000fe400078e0243 */
[----:B------:R-:W-:Y:S01]  /*0880*/  IMAD.IADD R46, R127, 0x1, R49 ;  /* 0x000000017f2e7824 */ /* 0x000fe200078e0231 */
[--C-:B------:R-:W-:Y:S01]  /*0890*/  SHF.R.S32.HI R9, RZ, 0x1f, R8.reuse ;  /* 0x0000001fff097819 */ /* 0x100fe20000011408 */
[C---:B------:R-:W-:Y:S01]  /*08a0*/  IMAD.IADD R47, R49.reuse, 0x1, R123 ;  /* 0x00000001312f7824 */ /* 0x040fe200078e027b */
[-C--:B------:R-:W-:Y:S01]  /*08b0*/  IADD3 R94, P2, R132, R8.reuse, RZ ;  /* 0x00000008845e7210 */ /* 0x080fe20007f5e0ff */
[----:B------:R-:W-:Y:S01]  /*08c0*/  IMAD.IADD R48, R49, 0x1, R119 ;  /* 0x0000000131307824 */ /* 0x000fe200078e0277 */
[----:B------:R-:W-:Y:S01]  /*08d0*/  IADD3 R90, P1, R128, R8, RZ ;  /* 0x00000008805a7210 */ /* 0x000fe20007f3e0ff */
[----:B------:R-:W-:-:S04]  /*08e0*/  IMAD.WIDE R88, R6, 0x20, R8 ;  /* 0x0000002006587825 */ /* 0x000fc800078e0208 */
[--C-:B------:R-:W-:Y:S02]  /*08f0*/  IMAD.X R95, R133, 0x1, R9.reuse, P2 ;  /* 0x00000001855f7824 */ /* 0x100fe400010e0609 */
[--C-:B------:R-:W-:Y:S02]  /*0900*/  IMAD.X R91, R129, 0x1, R9.reuse, P1 ;  /* 0x00000001815b7824 */ /* 0x100fe400008e0609 */
[----:B------:R-:W-:-:S04]  /*0910*/  IMAD.WIDE R8, R5, 0x20, R8 ;  /* 0x0000002005087825 */ /* 0x000fc800078e0208 */
[----:B------:R-:W-:-:S04]  /*0920*/  IMAD.WIDE.U32 R96, R86, c[0x0][0x1b8], R94 ;  /* 0x00006e0056607a25 */ /* 0x000fc800078e005e */
[----:B------:R-:W-:-:S04]  /*0930*/  IMAD.WIDE.U32 R92, R86, c[0x0][0x1b8], R90 ;  /* 0x00006e00565c7a25 */ /* 0x000fc800078e005a */
[----:B------:R-:W-:-:S04]  /*0940*/  IMAD.WIDE.U32 R94, R86, c[0x0][0x1a8], R94 ;  /* 0x00006a00565e7a25 */ /* 0x000fc800078e005e */
[----:B------:R-:W-:-:S04]  /*0950*/  IMAD.WIDE.U32 R90, R86, c[0x0][0x1a8], R90 ;  /* 0x00006a00565a7a25 */ /* 0x000fc800078e005a */
[----:B------:R-:W-:-:S04]  /*0960*/  IMAD.WIDE.U32 R88, R86, c[0x0][0x1b8], R88 ;  /* 0x00006e0056587a25 */ /* 0x000fc800078e0058 */
[----:B------:R-:W-:Y:S01]  /*0970*/  IMAD.WIDE.U32 R86, R86, c[0x0][0x1b8], R8 ;  /* 0x00006e0056567a25 */ /* 0x000fe200078e0008 */
[----:B------:R-:W-:Y:S02]  /*0980*/  LOP3.LUT R8, R70, 0xffffffe0, RZ, 0xc0, !PT ;  /* 0xffffffe046087812 */ /* 0x000fe400078ec0ff */
[----:B------:R-:W-:Y:S01]  /*0990*/  SHF.R.S32.HI R70, RZ, 0x5, R70 ;  /* 0x00000005ff467819 */ /* 0x000fe20000011446 */
[----:B------:R-:W-:Y:S01]  /*09a0*/  IMAD.IADD R50, R115, 0x1, R53 ;  /* 0x0000000173327824 */ /* 0x000fe200078e0235 */
[----:B------:R-:W-:Y:S01]  /*09b0*/  IADD3 R56, R57, R89, RZ ;  /* 0x0000005939387210 */ /* 0x000fe20007ffe0ff */
[----:B------:R-:W-:Y:S01]  /*09c0*/  IMAD.IADD R8, R3, 0x1, -R8 ;  /* 0x0000000103087824 */ /* 0x000fe200078e0a08 */
[----:B------:R-:W-:Y:S01]  /*09d0*/  SHF.R.S32.HI R69, RZ, 0x1f, R70 ;  /* 0x0000001fff457819 */ /* 0x000fe20000011446 */
[C---:B------:R-:W-:Y:S02]  /*09e0*/  IMAD.IADD R51, R53.reuse, 0x1, R111 ;  /* 0x0000000135337824 */ /* 0x040fe400078e026f */
[----:B------:R-:W-:Y:S01]  /*09f0*/  IMAD.IADD R52, R53, 0x1, R101 ;  /* 0x0000000135347824 */ /* 0x000fe200078e0265 */
[--C-:B------:R-:W-:Y:S01]  /*0a00*/  SHF.R.S32.HI R9, RZ, 0x1f, R8.reuse ;  /* 0x0000001fff097819 */ /* 0x100fe20000011408 */
[C---:B------:R-:W-:Y:S01]  /*0a10*/  IMAD R61, R69.reuse, c[0x0][0x1b8], RZ ;  /* 0x00006e00453d7a24 */ /* 0x040fe200078e02ff */
[-C--:B------:R-:W-:Y:S01]  /*0a20*/  IADD3 R74, P1, R128, R8.reuse, RZ ;  /* 0x00000008804a7210 */ /* 0x080fe20007f3e0ff */
[----:B------:R-:W-:Y:S01]  /*0a30*/  IMAD R69, R69, c[0x0][0x1a8], RZ ;  /* 0x00006a0045457a24 */ /* 0x000fe200078e02ff */
[----:B------:R-:W-:Y:S01]  /*0a40*/  IADD3 R80, P2, R132, R8, RZ ;  /* 0x0000000884507210 */ /* 0x000fe20007f5e0ff */
[----:B------:R-:W-:-:S03]  /*0a50*/  IMAD.WIDE R72, R6, 0x20, R8 ;  /* 0x0000002006487825 */ /* 0x000fc600078e0208 */
[----:B------:R-:W-:Y:S01]  /*0a60*/  IADD3.X R81, R133, R9, RZ, P2, !PT ;  /* 0x0000000985517210 */ /* 0x000fe200017fe4ff */
[----:B------:R-:W-:Y:S01]  /*0a70*/  IMAD.X R75, R129, 0x1, R9, P1 ;  /* 0x00000001814b7824 */ /* 0x000fe200008e0609 */
[----:B------:R-:W-:Y:S01]  /*0a80*/  ISETP.LT.AND P1, PT, R2, c[0x0][0x164], !P0 ;  /* 0x0000590002007a0c */ /* 0x000fe20004721270 */
[----:B------:R-:W-:Y:S01]  /*0a90*/  IMAD R69, R70, c[0x0][0x1ac], R69 ;  /* 0x00006b0046457a24 */ /* 0x000fe200078e0245 */
[----:B------:R-:W-:Y:S01]  /*0aa0*/  ISETP.LT.AND P2, PT, R2, c[0x0][0x164], !P3 ;  /* 0x0000590002007a0c */ /* 0x000fe20005f41270 */
[----:B------:R-:W-:Y:S01]  /*0ab0*/  IMAD.WIDE.U32 R84, R70, c[0x0][0x1b8], R80 ;  /* 0x00006e0046547a25 */ /* 0x000fe200078e0050 */
[----:B------:R-:W-:Y:S02]  /*0ac0*/  P2R R7, PR, RZ, 0x2 ;  /* 0x00000002ff077803 */ /* 0x000fe40000000000 */
[----:B------:R-:W-:Y:S01]  /*0ad0*/  ISETP.LT.AND P1, PT, R4, c[0x0][0x164], !P0 ;  /* 0x0000590004007a0c */ /* 0x000fe20004721270 */
[----:B------:R-:W-:Y:S01]  /*0ae0*/  IMAD.WIDE R8, R5, 0x20, R8 ;  /* 0x0000002005087825 */ /* 0x000fe200078e0208 */
[----:B------:R-:W-:-:S03]  /*0af0*/  ISETP.LT.AND P0, PT, R3, c[0x0][0x164], !P0 ;  /* 0x0000590003007a0c */ /* 0x000fc60004701270 */
[----:B------:R-:W-:-:S04]  /*0b00*/  IMAD.WIDE.U32 R80, R70, c[0x0][0x1a8], R80 ;  /* 0x00006a0046507a25 */ /* 0x000fc800078e0050 */
[----:B------:R-:W-:-:S03]  /*0b10*/  IMAD.WIDE.U32 R76, R70, c[0x0][0x1b8], R74 ;  /* 0x00006e00464c7a25 */ /* 0x000fc600078e004a */
[----:B------:R-:W-:Y:S01]  /*0b20*/  @P1 LOP3.LUT R41, R41, 0x4, RZ, 0xfc, !PT ;  /* 0x0000000429291812 */ /* 0x000fe200078efcff */
[C---:B------:R-:W-:Y:S01]  /*0b30*/  IMAD.WIDE.U32 R74, R70.reuse, c[0x0][0x1a8], R74 ;  /* 0x00006a00464a7a25 */ /* 0x040fe200078e004a */
[----:B------:R-:W-:Y:S02]  /*0b40*/  ISETP.LT.AND P1, PT, R3, c[0x0][0x164], !P3 ;  /* 0x0000590003007a0c */ /* 0x000fe40005f21270 */
[----:B------:R-:W-:Y:S01]  /*0b50*/  LOP3.LUT R41, R41, 0xffffffbf, RZ, 0xc0, !PT ;  /* 0xffffffbf29297812 */ /* 0x000fe200078ec0ff */
[C---:B------:R-:W-:Y:S02]  /*0b60*/  IMAD R61, R70.reuse, c[0x0][0x1bc], R61 ;  /* 0x00006f00463d7a24 */ /* 0x040fe400078e023d */
[----:B------:R-:W-:Y:S01]  /*0b70*/  IMAD.WIDE.U32 R72, R70, c[0x0][0x1b8], R72 ;  /* 0x00006e0046487a25 */ /* 0x000fe200078e0048 */
[----:B------:R-:W-:Y:S02]  /*0b80*/  @P0 LOP3.LUT R41, R41, 0x40, RZ, 0xfc, !PT ;  /* 0x0000004029290812 */ /* 0x000fe400078efcff */
[----:B------:R-:W-:Y:S01]  /*0b90*/  ISETP.GE.AND P0, PT, R6, c[0x0][0x160], PT ;  /* 0x0000580006007a0c */ /* 0x000fe20003f06270 */
[----:B------:R-:W-:Y:S01]  /*0ba0*/  IMAD.WIDE.U32 R70, R70, c[0x0][0x1b8], R8 ;  /* 0x00006e0046467a25 */ /* 0x000fe200078e0008 */
[----:B------:R-:W-:-:S02]  /*0bb0*/  LOP3.LUT R41, R41, 0xfffffff7, RZ, 0xc0, !PT ;  /* 0xfffffff729297812 */ /* 0x000fc400078ec0ff */
[----:B------:R-:W-:Y:S01]  /*0bc0*/  ISETP.LT.AND P3, PT, R2, c[0x0][0x164], !P0 ;  /* 0x0000590002007a0c */ /* 0x000fe20004761270 */
[----:B------:R-:W-:Y:S01]  /*0bd0*/  IMAD.IADD R54, R97, 0x1, R57 ;  /* 0x0000000161367824 */ /* 0x000fe200078e0239 */
[----:B------:R-:W-:Y:S01]  /*0be0*/  @P4 LOP3.LUT R41, R41, 0x8, RZ, 0xfc, !PT ;  /* 0x0000000829294812 */ /* 0x000fe200078efcff */
[----:B------:R-:W-:Y:S01]  /*0bf0*/  IMAD.IADD R55, R57, 0x1, R93 ;  /* 0x0000000139377824 */ /* 0x000fe200078e025d */
[----:B------:R-:W-:Y:S01]  /*0c00*/  ISETP.LT.AND P4, PT, R4, c[0x0][0x164], !P0 ;  /* 0x0000590004007a0c */ /* 0x000fe20004781270 */
[----:B------:R-:W-:Y:S01]  /*0c10*/  IMAD.IADD R58, R85, 0x1, R61 ;  /* 0x00000001553a7824 */ /* 0x000fe200078e023d */
[----:B------:R-:W-:Y:S01]  /*0c20*/  LOP3.LUT R41, R41, 0xffffff7f, RZ, 0xc0, !PT ;  /* 0xffffff7f29297812 */ /* 0x000fe200078ec0ff */
[C---:B------:R-:W-:Y:S02]  /*0c30*/  IMAD.IADD R59, R61.reuse, 0x1, R77 ;  /* 0x000000013d3b7824 */ /* 0x040fe400078e024d */
[----:B------:R-:W-:Y:S01]  /*0c40*/  IMAD.IADD R60, R61, 0x1, R73 ;  /* 0x000000013d3c7824 */ /* 0x000fe200078e0249 */
[----:B------:R-:W-:Y:S01]  /*0c50*/  @P1 LOP3.LUT R41, R41, 0x80, RZ, 0xfc, !PT ;  /* 0x0000008029291812 */ /* 0x000fe200078efcff */
[C---:B------:R-:W-:Y:S01]  /*0c60*/  IMAD.WIDE R134, R0.reuse, 0x20, RZ ;  /* 0x0000002000867825 */ /* 0x040fe200078e02ff */
[----:B------:R-:W-:-:S02]  /*0c70*/  ISETP.LT.AND P1, PT, R0, c[0x0][0x164], !P0 ;  /* 0x0000590000007a0c */ /* 0x000fc40004721270 */
[----:B------:R-:W-:Y:S01]  /*0c80*/  LOP3.LUT R41, R41, 0xfffffffe, RZ, 0xc0, !PT ;  /* 0xfffffffe29297812 */ /* 0x000fe200078ec0ff */
[----:B------:R-:W-:Y:S02]  /*0c90*/  IMAD.IADD R49, R49, 0x1, R117 ;  /* 0x0000000131317824 */ /* 0x000fe400078e0275 */
[----:B------:R-:W-:Y:S02]  /*0ca0*/  IMAD.IADD R53, R53, 0x1, R99 ;  /* 0x0000000135357824 */ /* 0x000fe400078e0263 */
[----:B------:R-:W-:Y:S02]  /*0cb0*/  IMAD.IADD R57, R57, 0x1, R87 ;  /* 0x0000000139397824 */ /* 0x000fe400078e0257 */
[----:B------:R-:W-:-:S03]  /*0cc0*/  IMAD.IADD R61, R61, 0x1, R71 ;  /* 0x000000013d3d7824 */ /* 0x000fc600078e0247 */
[----:B------:R-:W-:Y:S02]  /*0cd0*/  @P1 LOP3.LUT R41, R41, 0x1, RZ, 0xfc, !PT ;  /* 0x0000000129291812 */ /* 0x000fe400078efcff */
[----:B------:R-:W-:Y:S02]  /*0ce0*/  ISETP.LT.AND P1, PT, R3, c[0x0][0x164], !P0 ;  /* 0x0000590003007a0c */ /* 0x000fe40004721270 */
[----:B------:R-:W-:Y:S02]  /*0cf0*/  LOP3.LUT R41, R41, 0xffffffef, RZ, 0xc0, !PT ;  /* 0xffffffef29297812 */ /* 0x000fe400078ec0ff */
[----:B------:R-:W-:Y:S01]  /*0d00*/  ISETP.GE.AND P0, PT, R5, c[0x0][0x160], PT ;  /* 0x0000580005007a0c */ /* 0x000fe20003f06270 */
[----:B------:R-:W-:Y:S01]  /*0d10*/  IMAD.IADD R5, R95, 0x1, R67 ;  /* 0x000000015f057824 */ /* 0x000fe200078e0243 */
[----:B------:R-:W-:Y:S01]  /*0d20*/  @P4 LOP3.LUT R41, R41, 0x10, RZ, 0xfc, !PT ;  /* 0x0000001029294812 */ /* 0x000fe200078efcff */
[----:B------:R-:W-:Y:S01]  /*0d30*/  IMAD.IADD R67, R67, 0x1, R91 ;  /* 0x0000000143437824 */ /* 0x000fe200078e025b */
[----:B------:R-:W-:-:S02]  /*0d40*/  ISETP.LT.AND P4, PT, R2, c[0x0][0x164], !P0 ;  /* 0x0000590002007a0c */ /* 0x000fc40004781270 */
[----:B------:R-:W-:Y:S02]  /*0d50*/  LOP3.LUT R41, R41, 0xfffffeff, RZ, 0xc0, !PT ;  /* 0xfffffeff29297812 */ /* 0x000fe400078ec0ff */
[----:B------:R-:W-:Y:S02]  /*0d60*/  SHF.L.U64.HI R66, R94, 0x2, R5 ;  /* 0x000000025e427819 */ /* 0x000fe40000010205 */
[----:B------:R-:W-:Y:S02]  /*0d70*/  @P1 LOP3.LUT R41, R41, 0x100, RZ, 0xfc, !PT ;  /* 0x0000010029291812 */ /* 0x000fe400078efcff */
[----:B------:R-:W-:Y:S02]  /*0d80*/  ISETP.LT.AND P1, PT, R4, c[0x0][0x164], !P0 ;  /* 0x0000590004007a0c */ /* 0x000fe40004721270 */
[----:B------:R-:W-:Y:S02]  /*0d90*/  LOP3.LUT R41, R41, 0xffffffdf, RZ, 0xc0, !PT ;  /* 0xffffffdf29297812 */ /* 0x000fe400078ec0ff */
[----:B------:R-:W-:-:S08]  /*0da0*/  SHF.L.U64.HI R67, R90, 0x2, R67 ;  /* 0x000000025a437819 */ /* 0x000fd00000010243 */
[----:B------:R-:W-:Y:S02]  /*0db0*/  @P1 LOP3.LUT R41, R41, 0x20, RZ, 0xfc, !PT ;  /* 0x0000002029291812 */ /* 0x000fe400078efcff */
[----:B------:R-:W-:Y:S01]  /*0dc0*/  ISETP.LT.AND P1, PT, R3, c[0x0][0x164], !P0 ;  /* 0x0000590003007a0c */ /* 0x000fe20004721270 */
[----:B------:R-:W-:Y:S01]  /*0dd0*/  IMAD.IADD R3, R125, 0x1, R63 ;  /* 0x000000017d037824 */ /* 0x000fe200078e023f */
[----:B------:R-:W-:Y:S01]  /*0de0*/  LOP3.LUT R41, R41, 0xfffffdff, RZ, 0xc0, !PT ;  /* 0xfffffdff29297812 */ /* 0x000fe200078ec0ff */
[----:B------:R-:W-:Y:S01]  /*0df0*/  IMAD.IADD R63, R63, 0x1, R121 ;  /* 0x000000013f3f7824 */ /* 0x000fe200078e0279 */
[----:B------:R-:W-:Y:S02]  /*0e00*/  ISETP.LT.AND P0, PT, R0, c[0x0][0x164], !P0 ;  /* 0x0000590000007a0c */ /* 0x000fe40004701270 */
[----:B------:R-:W-:Y:S01]  /*0e10*/  SHF.L.U64.HI R62, R124, 0x2, R3 ;  /* 0x000000027c3e7819 */ /* 0x000fe20000010203 */
[----:B------:R-:W-:Y:S01]  /*0e20*/  IMAD.IADD R3, R81, 0x1, R69 ;  /* 0x0000000151037824 */ /* 0x000fe200078e0245 */
[----:B------:R-:W-:Y:S01]  /*0e30*/  SHF.L.U64.HI R63, R120, 0x2, R63 ;  /* 0x00000002783f7819 */ /* 0x000fe2000001023f */
[----:B------:R-:W-:-:S03]  /*0e40*/  IMAD.IADD R69, R69, 0x1, R75 ;  /* 0x0000000145457824 */ /* 0x000fc600078e024b */
[----:B------:R-:W-:Y:S02]  /*0e50*/  @P1 LOP3.LUT R41, R41, 0x200, RZ, 0xfc, !PT ;  /* 0x0000020029291812 */ /* 0x000fe400078efcff */
[----:B------:R-:W-:Y:S01]  /*0e60*/  ISETP.NE.AND P1, PT, R7, RZ, PT ;  /* 0x000000ff0700720c */ /* 0x000fe20003f25270 */
[----:B------:R-:W-:Y:S01]  /*0e70*/  IMAD.IADD R7, R113, 0x1, R65 ;  /* 0x0000000171077824 */ /* 0x000fe200078e0241 */
[----:B------:R-:W-:Y:S02]  /*0e80*/  LOP3.LUT R41, R41, 0xfffffffd, RZ, 0xc0, !PT ;  /* 0xfffffffd29297812 */ /* 0x000fe400078ec0ff */
[----:B------:R-:W-:Y:S02]  /*0e90*/  IADD3 R65, R65, R109, RZ ;  /* 0x0000006d41417210 */ /* 0x000fe40007ffe0ff */
[----:B------:R-:W-:Y:S02]  /*0ea0*/  @P0 LOP3.LUT R41, R41, 0x2, RZ, 0xfc, !PT ;  /* 0x0000000229290812 */ /* 0x000fe400078efcff */
[----:B------:R-:W-:-:S02]  /*0eb0*/  SHF.L.U64.HI R64, R112, 0x2, R7 ;  /* 0x0000000270407819 */ /* 0x000fc40000010207 */
[----:B------:R-:W-:Y:S02]  /*0ec0*/  SHF.L.U64.HI R65, R108, 0x2, R65 ;  /* 0x000000026c417819 */ /* 0x000fe40000010241 */
[----:B------:R-:W-:Y:S02]  /*0ed0*/  SHF.L.U64.HI R68, R80, 0x2, R3 ;  /* 0x0000000250447819 */ /* 0x000fe40000010203 */
[----:B------:R-:W-:Y:S02]  /*0ee0*/  SHF.L.U64.HI R69, R74, 0x2, R69 ;  /* 0x000000024a457819 */ /* 0x000fe40000010245 */
.L_x_278:
        /* <DEDUP_REMOVED lines=36> */
.L_x_272:
[----:B------:R-:W-:Y:S01]  /*1130*/  USHF.R.U32.HI UR11, URZ, 0x5, UR10 ;  /* 0x000000053f0b7899 */ /* 0x000fe2000801160a */
[----:B------:R-:W-:Y:S01]  /*1140*/  P2R R78, PR, RZ, 0x40 ;  /* 0x00000040ff4e7803 */ /* 0x000fe20000000000 */
[----:B------:R-:W-:Y:S01]  /*1150*/  ULDC.64 UR8, c[0x0][0x178] ;  /* 0x00005e0000087ab9 */ /* 0x000fe20000000a00 */
[----:B------:R-:W-:Y:S01]  /*1160*/  P2R R82, PR, RZ, 0x10 ;  /* 0x00000010ff527803 */ /* 0x000fe20000000000 */
[----:B------:R-:W-:Y:S01]  /*1170*/  UIMAD.WIDE.U32 UR26, UR11, UR8, URZ ;  /* 0x000000080b1a72a5 */ /* 0x000fe2000f8e003f */
[----:B------:R-:W-:Y:S01]  /*1180*/  P2R R83, PR, RZ, 0x4 ;  /* 0x00000004ff537803 */ /* 0x000fe20000000000 */
        /* <DEDUP_REMOVED lines=14> */
[----:B------:R0:W2:Y:S01]  /*1270*/  @P1 LDG.E.S8.SYS R18, [R32.64+UR4] ;  /* 0x0000000420121981 */ /* 0x0000a2000c1ee300 */
[----:B------:R-:W-:Y:S02]  /*1280*/  IADD3.X R27, R131, UR9, RZ, P6, P0 ;  /* 0x00000009831b7c10 */ /* 0x000fe4000b7e04ff */
[----:B------:R-:W-:Y:S01]  /*1290*/  IADD3 R44, P6, P0, R79, UR24, R128 ;  /* 0x000000184f2c7c10 */ /* 0x000fe2000f8de080 */
[----:B------:R0:W3:Y:S01]  /*12a0*/  @P5 LDG.E.S8.SYS R25, [R32.64+UR4] ;  /* 0x0000000420195981 */ /* 0x0000e2000c1ee300 */
[----:B------:R-:W-:Y:S02]  /*12b0*/  IMAD.U32 R79, RZ, RZ, UR28 ;  /* 0x0000001cff4f7e24 */ /* 0x000fe4000f8e00ff */
[----:B------:R-:W-:Y:S02]  /*12c0*/  IADD3.X R45, R129, UR25, RZ, P6, P0 ;  /* 0x00000019812d7c10 */ /* 0x000fe4000b7e04ff */
[----:B------:R1:W2:Y:S01]  /*12d0*/  @P1 LDG.E.S8.SYS R17, [R26.64+UR6] ;  /* 0x000000061a111981 */ /* 0x0002a2000c1ee300 */
[----:B------:R-:W-:Y:S02]  /*12e0*/  IADD3 R42, P6, P0, R79, UR24, R134 ;  /* 0x000000184f2a7c10 */ /* 0x000fe4000f8de086 */
[----:B------:R-:W-:Y:S01]  /*12f0*/  P2R R79, PR, RZ, 0x8 ;  /* 0x00000008ff4f7803 */ /* 0x000fe20000000000 */
[----:B------:R1:W4:Y:S01]  /*1300*/  @P2 LDG.E.S8.SYS R20, [R26.64+UR6] ;  /* 0x000000061a142981 */ /* 0x000322000c1ee300 */
[----:B------:R-:W-:Y:S02]  /*1310*/  IADD3.X R43, R135, UR9, RZ, P6, P0 ;  /* 0x00000009872b7c10 */ /* 0x000fe4000b7e04ff */
[----:B------:R-:W-:Y:S01]  /*1320*/  ISETP.NE.AND P6, PT, R78, RZ, PT ;  /* 0x000000ff4e00720c */ /* 0x000fe20003fc5270 */
[----:B------:R-:W4:Y:S01]  /*1330*/  @P2 LDG.E.S8.SYS R19, [R44.64+UR4] ;  /* 0x000000042c132981 */ /* 0x000f22000c1ee300 */
[C---:B------:R-:W-:Y:S02]  /*1340*/  LOP3.LUT P0, RZ, R41.reuse, 0x200, RZ, 0xc0, !PT ;  /* 0x0000020029ff7812 */ /* 0x040fe4000780c0ff */
[----:B------:R-:W-:Y:S01]  /*1350*/  P2R R78, PR, RZ, 0x2 ;  /* 0x00000002ff4e7803 */ /* 0x000fe20000000000 */
[----:B------:R1:W5:Y:S01]  /*1360*/  @P3 LDG.E.S8.SYS R22, [R26.64+UR6] ;  /* 0x000000061a163981 */ /* 0x000362000c1ee300 */
[----:B------:R-:W-:Y:S02]  /*1370*/  P2R R102, PR, RZ, 0x1 ;  /* 0x00000001ff667803 */ /* 0x000fe40000000000 */
[C---:B------:R-:W-:Y:S01]  /*1380*/  LOP3.LUT P0, RZ, R41.reuse, 0x40, RZ, 0xc0, !PT ;  /* 0x0000004029ff7812 */ /* 0x040fe2000780c0ff */
[----:B------:R-:W5:Y:S01]  /*1390*/  @P3 LDG.E.S8.SYS R21, [R44.64+UR4+0x20] ;  /* 0x000020042c153981 */ /* 0x000f62000c1ee300 */
[C---:B------:R-:W-:Y:S03]  /*13a0*/  LOP3.LUT P3, RZ, R41.reuse, 0x4, RZ, 0xc0, !PT ;  /* 0x0000000429ff7812 */ /* 0x040fe6000786c0ff */
[----:B------:R1:W3:Y:S04]  /*13b0*/  @P4 LDG.E.S8.SYS R24, [R26.64+UR6] ;  /* 0x000000061a184981 */ /* 0x0002e8000c1ee300 */
[----:B------:R-:W3:Y:S01]  /*13c0*/  @P4 LDG.E.S8.SYS R23, [R44.64+UR4+0x40] ;  /* 0x000040042c174981 */ /* 0x000ee2000c1ee300 */
[C---:B------:R-:W-:Y:S03]  /*13d0*/  LOP3.LUT P4, RZ, R41.reuse, 0x10, RZ, 0xc0, !PT ;  /* 0x0000001029ff7812 */ /* 0x040fe6000788c0ff */
[----:B------:R0:W3:Y:S01]  /*13e0*/  @P0 LDG.E.S8.SYS R35, [R32.64+UR4] ;  /* 0x0000000420230981 */ /* 0x0000e2000c1ee300 */
[C---:B------:R-:W-:Y:S03]  /*13f0*/  LOP3.LUT P0, RZ, R41.reuse, 0x20, RZ, 0xc0, !PT ;  /* 0x0000002029ff7812 */ /* 0x040fe6000780c0ff */
[----:B------:R0:W3:Y:S01]  /*1400*/  @P3 LDG.E.S8.SYS R30, [R32.64+UR4] ;  /* 0x00000004201e3981 */ /* 0x0000e2000c1ee300 */
[----:B------:R-:W-:Y:S02]  /*1410*/  P2R R103, PR, RZ, 0x1 ;  /* 0x00000001ff677803 */ /* 0x000fe40000000000 */
[C---:B------:R-:W-:Y:S02]  /*1420*/  LOP3.LUT P0, RZ, R41.reuse, 0x4, RZ, 0xc0, !PT ;  /* 0x0000000429ff7812 */ /* 0x040fe4000780c0ff */
[C---:B------:R-:W-:Y:S02]  /*1430*/  LOP3.LUT P3, RZ, R41.reuse, 0x8, RZ, 0xc0, !PT ;  /* 0x0000000829ff7812 */ /* 0x040fe4000786c0ff */
[----:B------:R-:W-:Y:S01]  /*1440*/  P2R R104, PR, RZ, 0x1 ;  /* 0x00000001ff687803 */ /* 0x000fe20000000000 */
[----:B0-----:R-:W3:Y:S01]  /*1450*/  @P4 LDG.E.S8.SYS R33, [R44.64+UR4+0x20] ;  /* 0x000020042c214981 */ /* 0x001ee2000c1ee300 */
[C---:B------:R-:W-:Y:S04]  /*1460*/  LOP3.LUT P0, RZ, R41.reuse, 0x2, RZ, 0xc0, !PT ;  /* 0x0000000229ff7812 */ /* 0x040fe8000780c0ff */
[----:B------:R-:W-:Y:S02]  /*1470*/  P2R R105, PR, RZ, 0x1 ;  /* 0x00000001ff697803 */ /* 0x000fe40000000000 */
[----:B------:R-:W-:Y:S02]  /*1480*/  LOP3.LUT P0, RZ, R41, 0x1, RZ, 0xc0, !PT ;  /* 0x0000000129ff7812 */ /* 0x000fe4000780c0ff */
[----:B------:R-:W3:Y:S04]  /*1490*/  @P3 LDG.E.S8.SYS R31, [R44.64+UR4] ;  /* 0x000000042c1f3981 */ /* 0x000ee8000c1ee300 */
[----:B------:R-:W3:Y:S01]  /*14a0*/  @P3 LDG.E.S8.SYS R32, [R42.64+UR6+0x20] ;  /* 0x000020062a203981 */ /* 0x000ee2000c1ee300 */
[----:B------:R-:W-:Y:S04]  /*14b0*/  ISETP.NE.AND P3, PT, R79, RZ, PT ;  /* 0x000000ff4f00720c */ /* 0x000fe80003f65270 */
[----:B------:R-:W-:Y:S01]  /*14c0*/  P2R R79, PR, RZ, 0x8 ;  /* 0x00000008ff4f7803 */ /* 0x000fe20000000000 */
[----:B-1----:R-:W3:Y:S01]  /*14d0*/  @P0 LDG.E.S8.SYS R27, [R42.64+UR6] ;  /* 0x000000062a1b0981 */ /* 0x002ee2000c1ee300 */
[----:B--2---:R-:W-:Y:S01]  /*14e0*/  @P1 IMAD R0, R17, R18, R0 ;  /* 0x0000001211001224 */ /* 0x004fe200078e0200 */
[C---:B------:R-:W-:Y:S02]  /*14f0*/  LOP3.LUT P1, RZ, R41.reuse, 0x100, RZ, 0xc0, !PT ;  /* 0x0000010029ff7812 */ /* 0x040fe4000782c0ff */
[----:B------:R-:W2:Y:S04]  /*1500*/  @P5 LDG.E.S8.SYS R17, [R42.64+UR6] ;  /* 0x000000062a115981 */ /* 0x000ea8000c1ee300 */
[----:B------:R-:W2:Y:S01]  /*1510*/  @P6 LDG.E.S8.SYS R18, [R44.64+UR4] ;  /* 0x000000042c126981 */ /* 0x000ea2000c1ee300 */
[----:B----4-:R-:W-:Y:S01]  /*1520*/  @P2 IMAD R5, R20, R19, R5 ;  /* 0x0000001314052224 */ /* 0x010fe200078e0205 */
[----:B------:R-:W-:Y:S02]  /*1530*/  LOP3.LUT P2, RZ, R41, 0x80, RZ, 0xc0, !PT ;  /* 0x0000008029ff7812 */ /* 0x000fe4000784c0ff */
[----:B------:R-:W4:Y:S04]  /*1540*/  @P6 LDG.E.S8.SYS R19, [R42.64+UR6] ;  /* 0x000000062a136981 */ /* 0x000f28000c1ee300 */
[----:B------:R-:W4:Y:S01]  /*1550*/  @P0 LDG.E.S8.SYS R20, [R44.64+UR4+0x20] ;  /* 0x000020042c140981 */ /* 0x000f22000c1ee300 */
[----:B------:R-:W-:Y:S01]  /*1560*/  ISETP.NE.AND P0, PT, R105, RZ, PT ;  /* 0x000000ff6900720c */ /* 0x000fe20003f05270 */
[----:B-----5:R-:W-:Y:S01]  /*1570*/  @P3 IMAD R9, R22, R21, R9 ;  /* 0x0000001516093224 */ /* 0x020fe200078e0209 */
[C---:B------:R-:W-:Y:S01]  /*1580*/  LOP3.LUT P3, RZ, R41.reuse, 0x40, RZ, 0xc0, !PT ;  /* 0x0000004029ff7812 */ /* 0x040fe2000786c0ff */
[----:B------:R-:W5:Y:S01]  /*1590*/  @P4 LDG.E.S8.SYS R22, [R42.64+UR6+0x20] ;  /* 0x000020062a164981 */ /* 0x000f62000c1ee300 */
[----:B------:R-:W-:Y:S03]  /*15a0*/  ISETP.NE.AND P4, PT, R82, RZ, PT ;  /* 0x000000ff5200720c */ /* 0x000fe60003f85270 */
[----:B------:R-:W5:Y:S01]  /*15b0*/  @P2 LDG.E.S8.SYS R36, [R44.64+UR4] ;  /* 0x000000042c242981 */ /* 0x000f62000c1ee300 */
[----:B------:R-:W-:Y:S03]  /*15c0*/  P2R R82, PR, RZ, 0x10 ;  /* 0x00000010ff527803 */ /* 0x000fe60000000000 */
[----:B------:R-:W5:Y:S04]  /*15d0*/  @P1 LDG.E.S8.SYS R38, [R44.64+UR4+0x20] ;  /* 0x000020042c261981 */ /* 0x000f68000c1ee300 */
[----:B------:R-:W5:Y:S01]  /*15e0*/  @P0 LDG.E.S8.SYS R26, [R44.64+UR4+0x40] ;  /* 0x000040042c1a0981 */ /* 0x000f62000c1ee300 */
[----:B---3--:R-:W-:Y:S01]  /*15f0*/  @P4 IMAD R13, R24, R23, R13 ;  /* 0x00000017180d4224 */ /* 0x008fe200078e020d */
[----:B------:R-:W-:Y:S02]  /*1600*/  LOP3.LUT P4, RZ, R41, 0x20, RZ, 0xc0, !PT ;  /* 0x0000002029ff7812 */ /* 0x000fe4000788c0ff */
[----:B------:R-:W5:Y:S01]  /*1610*/  @P0 LDG.E.S8.SYS R29, [R42.64+UR6] ;  /* 0x000000062a1d0981 */ /* 0x000f62000c1ee300 */
[----:B------:R-:W-:Y:S03]  /*1620*/  ISETP.NE.AND P0, PT, R104, RZ, PT ;  /* 0x000000ff6800720c */ /* 0x000fe60003f05270 */
[----:B------:R-:W3:Y:S04]  /*1630*/  @P3 LDG.E.S8.SYS R21, [R42.64+UR6+0x40] ;  /* 0x000040062a153981 */ /* 0x000ee8000c1ee300 */
[----:B------:R-:W3:Y:S04]  /*1640*/  @P2 LDG.E.S8.SYS R23, [R42.64+UR6+0x40] ;  /* 0x000040062a172981 */ /* 0x000ee8000c1ee300 */
[----:B------:R-:W3:Y:S04]  /*1650*/  @P4 LDG.E.S8.SYS R24, [R42.64+UR6+0x20] ;  /* 0x000020062a184981 */ /* 0x000ee8000c1ee300 */
[----:B------:R-:W3:Y:S01]  /*1660*/  @P0 LDG.E.S8.SYS R28, [R42.64+UR6+0x20] ;  /* 0x000020062a1c0981 */ /* 0x000ee2000c1ee300 */
[----:B------:R-:W-:Y:S03]  /*1670*/  ISETP.NE.AND P0, PT, R103, RZ, PT ;  /* 0x000000ff6700720c */ /* 0x000fe60003f05270 */
[----:B------:R-:W3:Y:S09]  /*1680*/  @P1 LDG.E.S8.SYS R37, [R42.64+UR6+0x40] ;  /* 0x000040062a251981 */ /* 0x000ef2000c1ee300 */
[----:B------:R-:W3:Y:S01]  /*1690*/  @P0 LDG.E.S8.SYS R34, [R44.64+UR4+0x40] ;  /* 0x000040042c220981 */ /* 0x000ee2000c1ee300 */
[----:B------:R-:W-:Y:S02]  /*16a0*/  ISETP.NE.AND P0, PT, R102, RZ, PT ;  /* 0x000000ff6600720c */ /* 0x000fe40003f05270 */
[----:B------:R-:W-:Y:S02]  /*16b0*/  P2R R102, PR, RZ, 0x10 ;  /* 0x00000010ff667803 */ /* 0x000fe40000000000 */
[C---:B------:R-:W-:Y:S04]  /*16c0*/  LOP3.LUT P4, RZ, R41.reuse, 0x10, RZ, 0xc0, !PT ;  /* 0x0000001029ff7812 */ /* 0x040fe8000788c0ff */
[----:B------:R-:W-:Y:S02]  /*16d0*/  P2R R103, PR, RZ, 0x10 ;  /* 0x00000010ff677803 */ /* 0x000fe40000000000 */
[C---:B------:R-:W-:Y:S02]  /*16e0*/  LOP3.LUT P4, RZ, R41.reuse, 0x8, RZ, 0xc0, !PT ;  /* 0x0000000829ff7812 */ /* 0x040fe4000788c0ff */
[----:B------:R-:W3:Y:S02]  /*16f0*/  @P0 LDG.E.S8.SYS R40, [R44.64+UR4+0x40] ;  /* 0x000040042c280981 */ /* 0x000ee4000c1ee300 */
[----:B------:R-:W-:Y:S02]  /*1700*/  P2R R104, PR, RZ, 0x10 ;  /* 0x00000010ff687803 */ /* 0x000fe40000000000 */
[C---:B------:R-:W-:Y:S01]  /*1710*/  LOP3.LUT P4, RZ, R41.reuse, 0x4, RZ, 0xc0, !PT ;  /* 0x0000000429ff7812 */ /* 0x040fe2000788c0ff */
[----:B------:R-:W3:Y:S03]  /*1720*/  @P0 LDG.E.S8.SYS R39, [R42.64+UR6+0x40] ;  /* 0x000040062a270981 */ /* 0x000ee6000c1ee300 */
[----:B------:R-:W-:Y:S02]  /*1730*/  P2R R105, PR, RZ, 0x10 ;  /* 0x00000010ff697803 */ /* 0x000fe40000000000 */
[C---:B------:R-:W-:Y:S04]  /*1740*/  LOP3.LUT P4, RZ, R41.reuse, 0x2, RZ, 0xc0, !PT ;  /* 0x0000000229ff7812 */ /* 0x040fe8000788c0ff */
[----:B------:R-:W-:Y:S02]  /*1750*/  P2R R106, PR, RZ, 0x10 ;  /* 0x00000010ff6a7803 */ /* 0x000fe40000000000 */
[----:B------:R-:W-:Y:S01]  /*1760*/  LOP3.LUT P4, RZ, R41, 0x1, RZ, 0xc0, !PT ;  /* 0x0000000129ff7812 */ /* 0x000fe2000788c0ff */
[----:B--2---:R-:W-:Y:S02]  /*1770*/  @P5 IMAD R2, R17, R25, R2 ;  /* 0x0000001911025224 */ /* 0x004fe400078e0202 */
[----:B----4-:R-:W-:Y:S09]  /*1780*/  @P6 IMAD R6, R19, R18, R6 ;  /* 0x0000001213066224 */ /* 0x010ff200078e0206 */
[----:B------:R-:W-:Y:S01]  /*1790*/  @P4 IMAD R10, R27, R20, R10 ;  /* 0x000000141b0a4224 */ /* 0x000fe200078e020a */
[----:B------:R-:W-:-:S12]  /*17a0*/  ISETP.NE.AND P4, PT, R106, RZ, PT ;  /* 0x000000ff6a00720c */ /* 0x000fd80003f85270 */
[----:B-----5:R-:W-:Y:S01]  /*17b0*/  @P4 IMAD R14, R29, R26, R14 ;  /* 0x0000001a1d0e4224 */ /* 0x020fe200078e020e */
[----:B------:R-:W-:-:S12]  /*17c0*/  ISETP.NE.AND P4, PT, R105, RZ, PT ;  /* 0x000000ff6900720c */ /* 0x000fd80003f85270 */
[----:B---3--:R-:W-:Y:S01]  /*17d0*/  @P4 IMAD R3, R28, R30, R3 ;  /* 0x0000001e1c034224 */ /* 0x008fe200078e0203 */
[----:B------:R-:W-:-:S12]  /*17e0*/  ISETP.NE.AND P4, PT, R104, RZ, PT ;  /* 0x000000ff6800720c */ /* 0x000fd80003f85270 */
[----:B------:R-:W-:Y:S01]  /*17f0*/  @P4 IMAD R7, R32, R31, R7 ;  /* 0x0000001f20074224 */ /* 0x000fe200078e0207 */
[----:B------:R-:W-:-:S12]  /*1800*/  ISETP.NE.AND P4, PT, R103, RZ, PT ;  /* 0x000000ff6700720c */ /* 0x000fd80003f85270 */
[----:B------:R-:W-:Y:S01]  /*1810*/  @P4 IMAD R11, R22, R33, R11 ;  /* 0x00000021160b4224 */ /* 0x000fe200078e020b */
[----:B------:R-:W-:-:S12]  /*1820*/  ISETP.NE.AND P4, PT, R102, RZ, PT ;  /* 0x000000ff6600720c */ /* 0x000fd80003f85270 */
[----:B------:R-:W-:Y:S01]  /*1830*/  @P4 IMAD R15, R24, R34, R15 ;  /* 0x00000022180f4224 */ /* 0x000fe200078e020f */
        /* <DEDUP_REMOVED lines=10> */
.L_x_271:
[----:B------:R-:W-:Y:S01]  /*18e0*/  UISETP.NE.U32.AND UP0, UPT, UR18, URZ, UPT ;  /* 0x0000003f1200728c */ /* 0x000fe2000bf05070 */
[----:B------:R-:W-:Y:S01]  /*18f0*/  BMOV.32.CLEAR RZ, B1 ;  /* 0x0000000001ff7355 */ /* 0x000fe20000100000 */
[----:B------:R-:W-:Y:S02]  /*1900*/  BSSY B1, `(.L_x_273) ;  /* 0x000011a000017945 */ /* 0x000fe40003800000 */
[----:B------:R-:W-:-:S06]  /*1910*/  UISETP.NE.AND.EX UP0, UPT, UR17, URZ, UPT, UP0 ;  /* 0x0000003f1100728c */ /* 0x000fcc000bf05300 */
[----:B------:R-:W-:-:S12]  /*1920*/  PLOP3.LUT P0, PT, PT, PT, UP0, 0x40, 0x0 ;  /* 0x000000000000781c */ /* 0x000fd80003f0e808 */
[----:B------:R-:W-:Y:S05]  /*1930*/  @P0 BRA `(.L_x_274) ;  /* 0x00000a2000000947 */ /* 0x000fea0003800000 */
[----:B------:R-:W-:Y:S02]  /*1940*/  @P1 LEA R78, P0, R124, UR20, 0x2 ;  /* 0x000000147c4e1c11 */ /* 0x000fe4000f8010ff */
[----:B------:R-:W-:Y:S02]  /*1950*/  P2R R20, PR, RZ, 0x2 ;  /* 0x00000002ff147803 */ /* 0x000fe40000000000 */
[----:B------:R-:W-:Y:S02]  /*1960*/  @P1 IADD3.X R79, R62, UR19, RZ, P0, !PT ;  /* 0x000000133e4f1c10 */ /* 0x000fe400087fe4ff */
[C---:B------:R-:W-:Y:S02]  /*1970*/  @P1 LEA R106, P0, R126.reuse, UR13, 0x2 ;  /* 0x0000000d7e6a1c11 */ /* 0x040fe4000f8010ff */
[----:B------:R-:W-:Y:S02]  /*1980*/  P2R R19, PR, RZ, 0x4 ;  /* 0x00000004ff137803 */ /* 0x000fe40000000000 */
[----:B------:R-:W-:-:S02]  /*1990*/  @P1 LEA.HI.X R107, R126, UR12, R46, 0x2, P0 ;  /* 0x0000000c7e6b1c11 */ /* 0x000fc400080f142e */
[C---:B------:R-:W-:Y:S02]  /*19a0*/  LOP3.LUT P1, RZ, R41.reuse, 0x2, RZ, 0xc0, !PT ;  /* 0x0000000229ff7812 */ /* 0x040fe4000782c0ff */
[----:B------:R-:W-:Y:S02]  /*19b0*/  P2R R18, PR, RZ, 0x8 ;  /* 0x00000008ff127803 */ /* 0x000fe40000000000 */
[----:B------:R-:W-:Y:S02]  /*19c0*/  P2R R22, PR, RZ, 0x2 ;  /* 0x00000002ff167803 */ /* 0x000fe40000000000 */
[----:B------:R-:W-:Y:S02]  /*19d0*/  LEA R104, P0, R120, UR20, 0x2 ;  /* 0x0000001478687c11 */ /* 0x000fe4000f8010ff */
[----:B------:R-:W-:Y:S02]  /*19e0*/  LOP3.LUT P1, RZ, R41, 0x1, RZ, 0xc0, !PT ;  /* 0x0000000129ff7812 */ /* 0x000fe4000782c0ff */
[----:B------:R-:W-:-:S02]  /*19f0*/  IADD3.X R105, R63, UR19, RZ, P0, !PT ;  /* 0x000000133f697c10 */ /* 0x000fc400087fe4ff */
[C---:B------:R-:W-:Y:S02]  /*1a00*/  @P2 LEA R24, P0, R122.reuse, UR13, 0x2 ;  /* 0x0000000d7a182c11 */ /* 0x040fe4000f8010ff */
[----:B------:R-:W-:Y:S02]  /*1a10*/  P2R R17, PR, RZ, 0x10 ;  /* 0x00000010ff117803 */ /* 0x000fe40000000000 */
[----:B------:R-:W-:Y:S02]  /*1a20*/  @P2 LEA.HI.X R25, R122, UR12, R47, 0x2, P0 ;  /* 0x0000000c7a192c11 */ /* 0x000fe400080f142f */
[----:B------:R-:W-:-:S04]  /*1a30*/  LOP3.LUT P2, RZ, R41, 0x8, RZ, 0xc0, !PT ;  /* 0x0000000829ff7812 */ /* 0x000fc8000784c0ff */
[----:B------:R-:W-:Y:S02]  /*1a40*/  P2R R21, PR, RZ, 0x4 ;  /* 0x00000004ff157803 */ /* 0x000fe40000000000 */
[C---:B------:R-:W-:Y:S02]  /*1a50*/  @P3 LEA R142, P0, R118.reuse, UR13, 0x2 ;  /* 0x0000000d768e3c11 */ /* 0x040fe4000f8010ff */
[C---:B------:R-:W-:Y:S02]  /*1a60*/  LOP3.LUT P2, RZ, R41.reuse, 0x4, RZ, 0xc0, !PT ;  /* 0x0000000429ff7812 */ /* 0x040fe4000784c0ff */
[----:B------:R-:W-:Y:S02]  /*1a70*/  @P3 LEA.HI.X R143, R118, UR12, R48, 0x2, P0 ;  /* 0x0000000c768f3c11 */ /* 0x000fe400080f1430 */
[----:B------:R-:W-:-:S06]  /*1a80*/  LOP3.LUT P3, RZ, R41, 0x10, RZ, 0xc0, !PT ;  /* 0x0000001029ff7812 */ /* 0x000fcc000786c0ff */
[----:B------:R-:W-:-:S04]  /*1a90*/  @P4 LEA R102, P0, R116, UR13, 0x2 ;  /* 0x0000000d74664c11 */ /* 0x000fc8000f8010ff */
[----:B------:R-:W-:Y:S02]  /*1aa0*/  @P4 LEA.HI.X R103, R116, UR12, R49, 0x2, P0 ;  /* 0x0000000c74674c11 */ /* 0x000fe400080f1431 */
[----:B------:R-:W-:-:S06]  /*1ab0*/  LOP3.LUT P4, RZ, R41, 0x20, RZ, 0xc0, !PT ;  /* 0x0000002029ff7812 */ /* 0x000fcc000788c0ff */
[----:B------:R-:W-:-:S04]  /*1ac0*/  @P5 LEA R82, P0, R112, UR20, 0x2 ;  /* 0x0000001470525c11 */ /* 0x000fc8000f8010ff */
[----:B------:R-:W-:Y:S02]  /*1ad0*/  @P5 IADD3.X R83, R64, UR19, RZ, P0, !PT ;  /* 0x0000001340535c10 */ /* 0x000fe400087fe4ff */
[----:B------:R-:W-:-:S04]  /*1ae0*/  @P5 LEA R44, P0, R114, UR13, 0x2 ;  /* 0x0000000d722c5c11 */ /* 0x000fc8000f8010ff */
[----:B------:R-:W-:-:S08]  /*1af0*/  @P5 LEA.HI.X R45, R114, UR12, R50, 0x2, P0 ;  /* 0x0000000c722d5c11 */ /* 0x000fd000080f1432 */
[----:B------:R-:W-:-:S04]  /*1b00*/  LEA R26, P0, R108, UR20, 0x2 ;  /* 0x000000146c1a7c11 */ /* 0x000fc8000f8010ff */
[----:B------:R-:W-:Y:S02]  /*1b10*/  IADD3.X R27, R65, UR19, RZ, P0, !PT ;  /* 0x00000013411b7c10 */ /* 0x000fe400087fe4ff */
[----:B------:R-:W-:-:S04]  /*1b20*/  @P6 LEA R36, P0, R110, UR13, 0x2 ;  /* 0x0000000d6e246c11 */ /* 0x000fc8000f8010ff */
[----:B------:R-:W-:-:S08]  /*1b30*/  @P6 LEA.HI.X R37, R110, UR12, R51, 0x2, P0 ;  /* 0x0000000c6e256c11 */ /* 0x000fd000080f1433 */
[----:B------:R-:W-:-:S04]  /*1b40*/  @P1 LEA R30, P0, R100, UR13, 0x2 ;  /* 0x0000000d641e1c11 */ /* 0x000fc8000f8010ff */
[----:B------:R-:W-:Y:S02]  /*1b50*/  @P1 LEA.HI.X R31, R100, UR12, R52, 0x2, P0 ;  /* 0x0000000c641f1c11 */ /* 0x000fe400080f1434 */
[----:B------:R-:W-:-:S12]  /*1b60*/  ISETP.NE.AND P1, PT, R22, RZ, PT ;  /* 0x000000ff1600720c */ /* 0x000fd80003f25270 */
[----:B------:R-:W-:-:S04]  /*1b70*/  @P1 LEA R28, P0, R98, UR13, 0x2 ;  /* 0x0000000d621c1c11 */ /* 0x000fc8000f8010ff */
[----:B------:R-:W-:Y:S02]  /*1b80*/  @P1 LEA.HI.X R29, R98, UR12, R53, 0x2, P0 ;  /* 0x0000000c621d1c11 */ /* 0x000fe400080f1435 */
[----:B------:R-:W-:-:S12]  /*1b90*/  ISETP.NE.AND P1, PT, R20, RZ, PT ;  /* 0x000000ff1400720c */ /* 0x000fd80003f25270 */
[----:B------:R-:W2:Y:S01]  /*1ba0*/  @P1 LDG.E.SYS R20, [R78] ;  /* 0x000000004e141381 */ /* 0x000ea200001ee900 */
[----:B------:R-:W-:-:S04]  /*1bb0*/  @P2 LEA R34, P0, R94, UR20, 0x2 ;  /* 0x000000145e222c11 */ /* 0x000fc8000f8010ff */
[----:B------:R-:W-:Y:S02]  /*1bc0*/  @P2 IADD3.X R35, R66, UR19, RZ, P0, !PT ;  /* 0x0000001342232c10 */ /* 0x000fe400087fe4ff */
[----:B------:R-:W-:-:S04]  /*1bd0*/  @P2 LEA R32, P0, R96, UR13, 0x2 ;  /* 0x0000000d60202c11 */ /* 0x000fc8000f8010ff */
[----:B------:R-:W-:Y:S02]  /*1be0*/  @P2 LEA.HI.X R33, R96, UR12, R54, 0x2, P0 ;  /* 0x0000000c60212c11 */ /* 0x000fe400080f1436 */
[----:B------:R-:W-:Y:S01]  /*1bf0*/  ISETP.NE.AND P2, PT, R21, RZ, PT ;  /* 0x000000ff1500720c */ /* 0x000fe20003f45270 */
[----:B------:R-:W-:Y:S01]  /*1c00*/  @P1 IMAD R21, R0, c[0x0][0x16c], RZ ;  /* 0x00005b0000151a24 */ /* 0x000fe200078e02ff */
[----:B------:R-:W-:-:S04]  /*1c10*/  P2R R0, PR, RZ, 0x2 ;  /* 0x00000002ff007803 */ /* 0x000fc80000000000 */
[----:B------:R-:W-:-:S04]  /*1c20*/  LEA R38, P0, R90, UR20, 0x2 ;  /* 0x000000145a267c11 */ /* 0x000fc8000f8010ff */
[----:B------:R-:W-:Y:S02]  /*1c30*/  IADD3.X R39, R67, UR19, RZ, P0, !PT ;  /* 0x0000001343277c10 */ /* 0x000fe400087fe4ff */
[----:B------:R-:W-:-:S04]  /*1c40*/  @P2 LEA R42, P0, R92, UR13, 0x2 ;  /* 0x0000000d5c2a2c11 */ /* 0x000fc8000f8010ff */
[----:B------:R-:W-:Y:S02]  /*1c50*/  @P2 LEA.HI.X R43, R92, UR12, R55, 0x2, P0 ;  /* 0x0000000c5c2b2c11 */ /* 0x000fe400080f1437 */
[----:B------:R-:W-:Y:S01]  /*1c60*/  ISETP.NE.AND P2, PT, R19, RZ, PT ;  /* 0x000000ff1300720c */ /* 0x000fe20003f45270 */
[----:B--2---:R-:W-:-:S08]  /*1c70*/  @P1 IMAD R21, R20, c[0x0][0x19c], R21 ;  /* 0x0000670014151a24 */ /* 0x004fd000078e0215 */
[----:B------:R0:W-:Y:S01]  /*1c80*/  @P1 STG.E.SYS [R106], R21 ;  /* 0x000000156a001386 */ /* 0x0001e2000010e900 */
[C---:B------:R-:W-:Y:S02]  /*1c90*/  @P3 LEA R78, P0, R88.reuse, UR13, 0x2 ;  /* 0x0000000d584e3c11 */ /* 0x040fe4000f8010ff */
[----:B------:R-:W-:Y:S01]  /*1ca0*/  @P2 IMAD R20, R5, c[0x0][0x16c], RZ ;  /* 0x00005b0005142a24 */ /* 0x000fe200078e02ff */
[----:B------:R-:W-:Y:S01]  /*1cb0*/  LOP3.LUT P1, RZ, R41, 0x80, RZ, 0xc0, !PT ;  /* 0x0000008029ff7812 */ /* 0x000fe2000782c0ff */
[----:B------:R-:W2:Y:S01]  /*1cc0*/  @P2 LDG.E.SYS R19, [R104] ;  /* 0x0000000068132381 */ /* 0x000ea200001ee900 */
[----:B------:R-:W-:Y:S02]  /*1cd0*/  @P3 LEA.HI.X R79, R88, UR12, R56, 0x2, P0 ;  /* 0x0000000c584f3c11 */ /* 0x000fe400080f1438 */
[----:B------:R-:W-:Y:S01]  /*1ce0*/  ISETP.NE.AND P3, PT, R18, RZ, PT ;  /* 0x000000ff1200720c */ /* 0x000fe20003f65270 */
[----:B------:R-:W-:Y:S01]  /*1cf0*/  @P5 IMAD R2, R2, c[0x0][0x16c], RZ ;  /* 0x00005b0002025a24 */ /* 0x000fe200078e02ff */
[----:B------:R-:W-:Y:S01]  /*1d00*/  P2R R5, PR, RZ, 0x4 ;  /* 0x00000004ff057803 */ /* 0x000fe20000000000 */
[----:B--2---:R-:W-:-:S08]  /*1d10*/  @P2 IMAD R19, R19, c[0x0][0x19c], R20 ;  /* 0x0000670013132a24 */ /* 0x004fd000078e0214 */
[----:B------:R1:W-:Y:S01]  /*1d20*/  @P2 STG.E.SYS [R24], R19 ;  /* 0x0000001318002386 */ /* 0x0003e2000010e900 */
[C---:B0-----:R-:W-:Y:S01]  /*1d30*/  @P4 LEA R106, P0, R86.reuse, UR13, 0x2 ;  /* 0x0000000d566a4c11 */ /* 0x041fe2000f8010ff */
[----:B------:R-:W-:Y:S01]  /*1d40*/  @P3 IMAD R9, R9, c[0x0][0x16c], RZ ;  /* 0x00005b0009093a24 */ /* 0x000fe200078e02ff */
[----:B------:R-:W-:Y:S01]  /*1d50*/  LOP3.LUT P2, RZ, R41, 0x40, RZ, 0xc0, !PT ;  /* 0x0000004029ff7812 */ /* 0x000fe2000784c0ff */
[----:B------:R-:W2:Y:S01]  /*1d60*/  @P3 LDG.E.SYS R18, [R104+0x80] ;  /* 0x0000800068123381 */ /* 0x000ea200001ee900 */
[----:B------:R-:W-:Y:S02]  /*1d70*/  @P4 LEA.HI.X R107, R86, UR12, R57, 0x2, P0 ;  /* 0x0000000c566b4c11 */ /* 0x000fe400080f1439 */
[----:B------:R-:W-:Y:S02]  /*1d80*/  ISETP.NE.AND P4, PT, R17, RZ, PT ;  /* 0x000000ff1100720c */ /* 0x000fe40003f85270 */
[----:B------:R-:W-:-:S06]  /*1d90*/  P2R R17, PR, RZ, 0x8 ;  /* 0x00000008ff117803 */ /* 0x000fcc0000000000 */
[----:B------:R-:W-:Y:S01]  /*1da0*/  @P2 LEA R136, P0, R80, UR20, 0x2 ;  /* 0x0000001450882c11 */ /* 0x000fe2000f8010ff */
[----:B--2---:R-:W-:-:S03]  /*1db0*/  @P3 IMAD R18, R18, c[0x0][0x19c], R9 ;  /* 0x0000670012123a24 */ /* 0x004fc600078e0209 */
[----:B------:R-:W-:-:S05]  /*1dc0*/  @P2 IADD3.X R137, R68, UR19, RZ, P0, !PT ;  /* 0x0000001344892c10 */ /* 0x000fca00087fe4ff */
[----:B------:R0:W-:Y:S01]  /*1dd0*/  @P3 STG.E.SYS [R142], R18 ;  /* 0x000000128e003386 */ /* 0x0001e2000010e900 */
[----:B-1----:R-:W-:Y:S01]  /*1de0*/  @P4 IMAD R24, R13, c[0x0][0x16c], RZ ;  /* 0x00005b000d184a24 */ /* 0x002fe200078e02ff */
[C---:B------:R-:W-:Y:S02]  /*1df0*/  LOP3.LUT P3, RZ, R41.reuse, 0x20, RZ, 0xc0, !PT ;  /* 0x0000002029ff7812 */ /* 0x040fe4000786c0ff */
[----:B------:R-:W2:Y:S02]  /*1e00*/  @P4 LDG.E.SYS R9, [R104+0x100] ;  /* 0x0001000068094381 */ /* 0x000ea400001ee900 */
[----:B0-----:R-:W-:Y:S02]  /*1e10*/  P2R R18, PR, RZ, 0x8 ;  /* 0x00000008ff127803 */ /* 0x001fe40000000000 */
[----:B------:R-:W-:-:S04]  /*1e20*/  LOP3.LUT P3, RZ, R41, 0x10, RZ, 0xc0, !PT ;  /* 0x0000001029ff7812 */ /* 0x000fc8000786c0ff */
[----:B------:R-:W-:Y:S02]  /*1e30*/  P2R R19, PR, RZ, 0x8 ;  /* 0x00000008ff137803 */ /* 0x000fe40000000000 */
[----:B------:R-:W-:-:S04]  /*1e40*/  LOP3.LUT P3, RZ, R41, 0x8, RZ, 0xc0, !PT ;  /* 0x0000000829ff7812 */ /* 0x000fc8000786c0ff */
[----:B------:R-:W-:Y:S02]  /*1e50*/  P2R R20, PR, RZ, 0x8 ;  /* 0x00000008ff147803 */ /* 0x000fe40000000000 */
[----:B------:R-:W-:-:S04]  /*1e60*/  LOP3.LUT P3, RZ, R41, 0x4, RZ, 0xc0, !PT ;  /* 0x0000000429ff7812 */ /* 0x000fc8000786c0ff */
[----:B------:R-:W-:Y:S02]  /*1e70*/  P2R R21, PR, RZ, 0x8 ;  /* 0x00000008ff157803 */ /* 0x000fe40000000000 */
[----:B------:R-:W-:-:S04]  /*1e80*/  LOP3.LUT P3, RZ, R41, 0x2, RZ, 0xc0, !PT ;  /* 0x0000000229ff7812 */ /* 0x000fc8000786c0ff */
[----:B------:R-:W-:Y:S02]  /*1e90*/  P2R R22, PR, RZ, 0x8 ;  /* 0x00000008ff167803 */ /* 0x000fe40000000000 */
[----:B------:R-:W-:Y:S01]  /*1ea0*/  LOP3.LUT P3, RZ, R41, 0x1, RZ, 0xc0, !PT ;  /* 0x0000000129ff7812 */ /* 0x000fe2000786c0ff */
[----:B--2---:R-:W-:-:S08]  /*1eb0*/  @P4 IMAD R24, R9, c[0x0][0x19c], R24 ;  /* 0x0000670009184a24 */ /* 0x004fd000078e0218 */
[----:B------:R-:W-:Y:S04]  /*1ec0*/  @P4 STG.E.SYS [R102], R24 ;  /* 0x0000001866004386 */ /* 0x000fe8000010e900 */
[----:B------:R-:W2:Y:S02]  /*1ed0*/  @P5 LDG.E.SYS R9, [R82] ;  /* 0x0000000052095381 */ /* 0x000ea400001ee900 */
[----:B--2---:R-:W-:-:S08]  /*1ee0*/  @P5 IMAD R13, R9, c[0x0][0x19c], R2 ;  /* 0x00006700090d5a24 */ /* 0x004fd000078e0202 */
[----:B------:R-:W-:Y:S04]  /*1ef0*/  @P5 STG.E.SYS [R44], R13 ;  /* 0x0000000d2c005386 */ /* 0x000fe8000010e900 */
[----:B------:R-:W2:Y:S01]  /*1f00*/  @P6 LDG.E.SYS R2, [R26] ;  /* 0x000000001a026381 */ /* 0x000ea200001ee900 */
[----:B------:R-:W-:-:S04]  /*1f10*/  @P6 IMAD R9, R6, c[0x0][0x16c], RZ ;  /* 0x00005b0006096a24 */ /* 0x000fc800078e02ff */
[----:B--2---:R-:W-:-:S08]  /*1f20*/  @P6 IMAD R6, R2, c[0x0][0x19c], R9 ;  /* 0x0000670002066a24 */ /* 0x004fd000078e0209 */
[----:B------:R0:W-:Y:S04]  /*1f30*/  @P6 STG.E.SYS [R36], R6 ;  /* 0x0000000624006386 */ /* 0x0001e8000010e900 */
[----:B------:R-:W2:Y:S01]  /*1f40*/  @P3 LDG.E.SYS R2, [R26+0x80] ;  /* 0x000080001a023381 */ /* 0x000ea200001ee900 */
[----:B------:R-:W-:-:S04]  /*1f50*/  @P3 IMAD R9, R10, c[0x0][0x16c], RZ ;  /* 0x00005b000a093a24 */ /* 0x000fc800078e02ff */
[----:B--2---:R-:W-:-:S08]  /*1f60*/  @P3 IMAD R2, R2, c[0x0][0x19c], R9 ;  /* 0x0000670002023a24 */ /* 0x004fd000078e0209 */
[----:B------:R1:W-:Y:S01]  /*1f70*/  @P3 STG.E.SYS [R30], R2 ;  /* 0x000000021e003386 */ /* 0x0003e2000010e900 */
[----:B------:R-:W-:-:S12]  /*1f80*/  ISETP.NE.AND P3, PT, R22, RZ, PT ;  /* 0x000000ff1600720c */ /* 0x000fd80003f65270 */
[----:B------:R-:W2:Y:S01]  /*1f90*/  @P3 LDG.E.SYS R9, [R26+0x100] ;  /* 0x000100001a093381 */ /* 0x000ea200001ee900 */
[----:B------:R-:W-:-:S04]  /*1fa0*/  @P3 IMAD R14, R14, c[0x0][0x16c], RZ ;  /* 0x00005b000e0e3a24 */ /* 0x000fc800078e02ff */
[----:B--2---:R-:W-:-:S08]  /*1fb0*/  @P3 IMAD R9, R9, c[0x0][0x19c], R14 ;  /* 0x0000670009093a24 */ /* 0x004fd000078e020e */
[----:B------:R-:W-:Y:S01]  /*1fc0*/  @P3 STG.E.SYS [R28], R9 ;  /* 0x000000091c003386 */ /* 0x000fe2000010e900 */
[----:B------:R-:W-:-:S12]  /*1fd0*/  ISETP.NE.AND P3, PT, R21, RZ, PT ;  /* 0x000000ff1500720c */ /* 0x000fd80003f65270 */
[----:B------:R-:W2:Y:S01]  /*1fe0*/  @P3 LDG.E.SYS R34, [R34] ;  /* 0x0000000022223381 */ /* 0x000ea200001ee900 */
[----:B------:R-:W-:-:S04]  /*1ff0*/  @P3 IMAD R3, R3, c[0x0][0x16c], RZ ;  /* 0x00005b0003033a24 */ /* 0x000fc800078e02ff */
[----:B--2---:R-:W-:-:S08]  /*2000*/  @P3 IMAD R3, R34, c[0x0][0x19c], R3 ;  /* 0x0000670022033a24 */ /* 0x004fd000078e0203 */
[----:B------:R2:W-:Y:S01]  /*2010*/  @P3 STG.E.SYS [R32], R3 ;  /* 0x0000000320003386 */ /* 0x0005e2000010e900 */
[----:B------:R-:W-:-:S12]  /*2020*/  ISETP.NE.AND P3, PT, R20, RZ, PT ;  /* 0x000000ff1400720c */ /* 0x000fd80003f65270 */
[----:B0-----:R-:W3:Y:S01]  /*2030*/  @P3 LDG.E.SYS R6, [R38] ;  /* 0x0000000026063381 */ /* 0x001ee200001ee900 */
[----:B------:R-:W-:-:S04]  /*2040*/  @P3 IMAD R7, R7, c[0x0][0x16c], RZ ;  /* 0x00005b0007073a24 */ /* 0x000fc800078e02ff */
[----:B---3--:R-:W-:-:S08]  /*2050*/  @P3 IMAD R7, R6, c[0x0][0x19c], R7 ;  /* 0x0000670006073a24 */ /* 0x008fd000078e0207 */
[----:B------:R0:W-:Y:S01]  /*2060*/  @P3 STG.E.SYS [R42], R7 ;  /* 0x000000072a003386 */ /* 0x0001e2000010e900 */
[----:B------:R-:W-:-:S12]  /*2070*/  ISETP.NE.AND P3, PT, R19, RZ, PT ;  /* 0x000000ff1300720c */ /* 0x000fd80003f65270 */
[----:B-1----:R-:W3:Y:S01]  /*2080*/  @P3 LDG.E.SYS R2, [R38+0x80] ;  /* 0x0000800026023381 */ /* 0x002ee200001ee900 */
[----:B------:R-:W-:-:S04]  /*2090*/  @P3 IMAD R11, R11, c[0x0][0x16c], RZ ;  /* 0x00005b000b0b3a24 */ /* 0x000fc800078e02ff */
[----:B---3--:R-:W-:-:S08]  /*20a0*/  @P3 IMAD R11, R2, c[0x0][0x19c], R11 ;  /* 0x00006700020b3a24 */ /* 0x008fd000078e020b */
[----:B------:R0:W-:Y:S01]  /*20b0*/  @P3 STG.E.SYS [R78], R11 ;  /* 0x0000000b4e003386 */ /* 0x0001e2000010e900 */
[----:B------:R-:W-:-:S12]  /*20c0*/  ISETP.NE.AND P3, PT, R18, RZ, PT ;  /* 0x000000ff1200720c */ /* 0x000fd80003f65270 */
[----:B------:R-:W3:Y:S01]  /*20d0*/  @P3 LDG.E.SYS R2, [R38+0x100] ;  /* 0x0001000026023381 */ /* 0x000ee200001ee900 */
[----:B------:R-:W-:Y:S01]  /*20e0*/  @P3 IMAD R15, R15, c[0x0][0x16c], RZ ;  /* 0x00005b000f0f3a24 */ /* 0x000fe200078e02ff */
[----:B------:R-:W-:-:S03]  /*20f0*/  @P2 LEA R138, P0, R84, UR13, 0x2 ;  /* 0x0000000d548a2c11 */ /* 0x000fc6000f8010ff */
[----:B---3--:R-:W-:-:S08]  /*2100*/  @P3 IMAD R15, R2, c[0x0][0x19c], R15 ;  /* 0x00006700020f3a24 */ /* 0x008fd000078e020f */
[----:B------:R0:W-:Y:S04]  /*2110*/  @P3 STG.E.SYS [R106], R15 ;  /* 0x0000000f6a003386 */ /* 0x0001e8000010e900 */
[----:B------:R-:W3:Y:S01]  /*2120*/  @P2 LDG.E.SYS R136, [R136] ;  /* 0x0000000088882381 */ /* 0x000ee200001ee900 */
[----:B------:R-:W-:Y:S01]  /*2130*/  @P2 LEA.HI.X R139, R84, UR12, R58, 0x2, P0 ;  /* 0x0000000c548b2c11 */ /* 0x000fe200080f143a */
[----:B--2---:R-:W-:Y:S01]  /*2140*/  @P2 IMAD R3, R4, c[0x0][0x16c], RZ ;  /* 0x00005b0004032a24 */ /* 0x004fe200078e02ff */
[----:B------:R-:W-:-:S04]  /*2150*/  LEA R140, P0, R74, UR20, 0x2 ;  /* 0x000000144a8c7c11 */ /* 0x000fc8000f8010ff */
[----:B------:R-:W-:Y:S01]  /*2160*/  IADD3.X R141, R69, UR19, RZ, P0, !PT ;  /* 0x00000013458d7c10 */ /* 0x000fe200087fe4ff */
[----:B---3--:R-:W-:-:S08]  /*2170*/  @P2 IMAD R3, R136, c[0x0][0x19c], R3 ;  /* 0x0000670088032a24 */ /* 0x008fd000078e0203 */
[----:B------:R0:W-:Y:S04]  /*2180*/  @P2 STG.E.SYS [R138], R3 ;  /* 0x000000038a002386 */ /* 0x0001e8000010e900 */
[----:B------:R-:W2:Y:S01]  /*2190*/  @P1 LDG.E.SYS R2, [R140] ;  /* 0x000000008c021381 */ /* 0x000ea200001ee900 */
[C---:B------:R-:W-:Y:S02]  /*21a0*/  @P1 LEA R142, P0, R76.reuse, UR13, 0x2 ;  /* 0x0000000d4c8e1c11 */ /* 0x040fe4000f8010ff */
[----:B------:R-:W-:Y:S02]  /*21b0*/  ISETP.NE.AND P2, PT, R5, RZ, PT ;  /* 0x000000ff0500720c */ /* 0x000fe40003f45270 */
[----:B------:R-:W-:Y:S01]  /*21c0*/  @P1 LEA.HI.X R143, R76, UR12, R59, 0x2, P0 ;  /* 0x0000000c4c8f1c11 */ /* 0x000fe200080f143b */
[----:B------:R-:W-:-:S07]  /*21d0*/  @P1 IMAD R5, R8, c[0x0][0x16c], RZ ;  /* 0x00005b0008051a24 */ /* 0x000fce00078e02ff */
[----:B------:R-:W-:Y:S01]  /*21e0*/  LOP3.LUT P0, RZ, R41, 0x100, RZ, 0xc0, !PT ;  /* 0x0000010029ff7812 */ /* 0x000fe2000780c0ff */
[----:B------:R-:W-:Y:S01]  /*21f0*/  BMOV.32.CLEAR RZ, B0 ;  /* 0x0000000000ff7355 */ /* 0x000fe20000100000 */
[----:B------:R-:W-:Y:S01]  /*2200*/  BSSY B0, `(.L_x_275) ;  /* 0x000000c000007945 */ /* 0x000fe20003800000 */
[----:B------:R-:W-:Y:S01]  /*2210*/  ISETP.NE.AND P3, PT, R17, RZ, PT ;  /* 0x000000ff1100720c */ /* 0x000fe20003f65270 */
[----:B--2---:R-:W-:-:S08]  /*2220*/  @P1 IMAD R5, R2, c[0x0][0x19c], R5 ;  /* 0x0000670002051a24 */ /* 0x004fd000078e0205 */
[----:B------:R0:W-:Y:S01]  /*2230*/  @P1 STG.E.SYS [R142], R5 ;  /* 0x000000058e001386 */ /* 0x0001e2000010e900 */
[----:B------:R-:W-:Y:S01]  /*2240*/  ISETP.NE.AND P1, PT, R0, RZ, PT ;  /* 0x000000ff0000720c */ /* 0x000fe20003f25270 */
[----:B------:R-:W-:Y:S06]  /*2250*/  @!P0 BRA `(.L_x_276) ;  /* 0x0000006000008947 */ /* 0x000fec0003800000 */
[----:B------:R-:W2:Y:S01]  /*2260*/  LDG.E.SYS R0, [R140+0x80] ;  /* 0x000080008c007381 */ /* 0x000ea200001ee900 */
[----:B------:R-:W-:Y:S01]  /*2270*/  LEA R4, P0, R72, UR13, 0x2 ;  /* 0x0000000d48047c11 */ /* 0x000fe2000f8010ff */
[----:B0-----:R-:W-:-:S03]  /*2280*/  IMAD R3, R12, c[0x0][0x16c], RZ ;  /* 0x00005b000c037a24 */ /* 0x001fc600078e02ff */
[----:B------:R-:W-:Y:S01]  /*2290*/  LEA.HI.X R5, R72, UR12, R60, 0x2, P0 ;  /* 0x0000000c48057c11 */ /* 0x000fe200080f143c */
[----:B--2---:R-:W-:-:S08]  /*22a0*/  IMAD R0, R0, c[0x0][0x19c], R3 ;  /* 0x0000670000007a24 */ /* 0x004fd000078e0203 */
[----:B------:R0:W-:Y:S02]  /*22b0*/  STG.E.SYS [R4], R0 ;  /* 0x0000000004007386 */ /* 0x0001e4000010e900 */
.L_x_276:
[----:B------:R-:W-:Y:S05]  /*22c0*/  BSYNC B0 ;  /* 0x0000000000007941 */ /* 0x000fea0003800000 */
.L_x_275:
[----:B------:R-:W-:-:S12]  /*22d0*/  LOP3.LUT P0, RZ, R41, 0x200, RZ, 0xc0, !PT ;  /* 0x0000020029ff7812 */ /* 0x000fd8000780c0ff */
[----:B------:R-:W-:Y:S05]  /*22e0*/  @!P0 BRA `(.L_x_277) ;  /* 0x000007b000008947 */ /* 0x000fea0003800000 */
[----:B------:R-:W2:Y:S01]  /*22f0*/  LDG.E.SYS R140, [R140+0x100] ;  /* 0x000100008c8c7381 */ /* 0x000ea200001ee900 */
[----:B0-----:R-:W-:Y:S01]  /*2300*/  LEA R4, P0, R70, UR13, 0x2 ;  /* 0x0000000d46047c11 */ /* 0x001fe2000f8010ff */
[----:B------:R-:W-:-:S03]  /*2310*/  IMAD R3, R16, c[0x0][0x16c], RZ ;  /* 0x00005b0010037a24 */ /* 0x000fc600078e02ff */
[----:B------:R-:W-:Y:S01]  /*2320*/  LEA.HI.X R5, R70, UR12, R61, 0x2, P0 ;  /* 0x0000000c46057c11 */ /* 0x000fe200080f143d */
[----:B--2---:R-:W-:-:S08]  /*2330*/  IMAD R3, R140, c[0x0][0x19c], R3 ;  /* 0x000067008c037a24 */ /* 0x004fd000078e0203 */
[----:B------:R0:W-:Y:S01]  /*2340*/  STG.E.SYS [R4], R3 ;  /* 0x0000000304007386 */ /* 0x0001e2000010e900 */
[----:B------:R-:W-:Y:S05]  /*2350*/  BRA `(.L_x_277) ;  /* 0x0000074000007947 */ /* 0x000fea0003800000 */
.L_x_274:
[C---:B------:R-:W-:Y:S01]  /*2360*/  @P1 LEA R102, P0, R126.reuse, UR13, 0x2 ;  /* 0x0000000d7e661c11 */ /* 0x040fe2000f8010ff */
[----:B------:R-:W-:Y:S01]  /*2370*/  @P3 IMAD R9, R9, c[0x0][0x16c], RZ ;  /* 0x00005b0009093a24 */ /* 0x000fe200078e02ff */
[----:B------:R-:W-:Y:S01]  /*2380*/  P2R R19, PR, RZ, 0x2 ;  /* 0x00000002ff137803 */ /* 0x000fe20000000000 */
[----:B------:R-:W-:Y:S01]  /*2390*/  @P4 IMAD R13, R13, c[0x0][0x16c], RZ ;  /* 0x00005b000d0d4a24 */ /* 0x000fe200078e02ff */
[----:B------:R-:W-:Y:S01]  /*23a0*/  @P1 LEA.HI.X R103, R126, UR12, R46, 0x2, P0 ;  /* 0x0000000c7e671c11 */ /* 0x000fe200080f142e */
[----:B------:R-:W-:Y:S01]  /*23b0*/  @P5 IMAD R2, R2, c[0x0][0x16c], RZ ;  /* 0x00005b0002025a24 */ /* 0x000fe200078e02ff */
[----:B------:R-:W-:Y:S01]  /*23c0*/  LOP3.LUT P1, RZ, R41, 0x20, RZ, 0xc0, !PT ;  /* 0x0000002029ff7812 */ /* 0x000fe2000782c0ff */
[----:B------:R-:W-:Y:S01]  /*23d0*/  @P6 IMAD R6, R6, c[0x0][0x16c], RZ ;  /* 0x00005b0006066a24 */ /* 0x000fe200078e02ff */
[----:B------:R-:W-:Y:S02]  /*23e0*/  P2R R17, PR, RZ, 0x4 ;  /* 0x00000004ff117803 */ /* 0x000fe40000000000 */
[----:B------:R-:W-:-:S02]  /*23f0*/  P2R R20, PR, RZ, 0x2 ;  /* 0x00000002ff147803 */ /* 0x000fc40000000000 */
[C---:B------:R-:W-:Y:S02]  /*2400*/  @P2 LEA R106, P0, R122.reuse, UR13, 0x2 ;  /* 0x0000000d7a6a2c11 */ /* 0x040fe4000f8010ff */
[C---:B------:R-:W-:Y:S02]  /*2410*/  LOP3.LUT P1, RZ, R41.reuse, 0x10, RZ, 0xc0, !PT ;  /* 0x0000001029ff7812 */ /* 0x040fe4000782c0ff */
[----:B------:R-:W-:Y:S02]  /*2420*/  @P2 LEA.HI.X R107, R122, UR12, R47, 0x2, P0 ;  /* 0x0000000c7a6b2c11 */ /* 0x000fe400080f142f */
[----:B------:R-:W-:Y:S02]  /*2430*/  P2R R21, PR, RZ, 0x2 ;  /* 0x00000002ff157803 */ /* 0x000fe40000000000 */
[C---:B------:R-:W-:Y:S02]  /*2440*/  LOP3.LUT P1, RZ, R41.reuse, 0x8, RZ, 0xc0, !PT ;  /* 0x0000000829ff7812 */ /* 0x040fe4000782c0ff */
[----:B------:R-:W-:-:S02]  /*2450*/  LOP3.LUT P2, RZ, R41, 0x80, RZ, 0xc0, !PT ;  /* 0x0000008029ff7812 */ /* 0x000fc4000784c0ff */
[C---:B------:R-:W-:Y:S02]  /*2460*/  @P3 LEA R104, P0, R118.reuse, UR13, 0x2 ;  /* 0x0000000d76683c11 */ /* 0x040fe4000f8010ff */
[----:B------:R-:W-:Y:S02]  /*2470*/  P2R R22, PR, RZ, 0x2 ;  /* 0x00000002ff167803 */ /* 0x000fe40000000000 */
[----:B------:R-:W-:Y:S02]  /*2480*/  @P3 LEA.HI.X R105, R118, UR12, R48, 0x2, P0 ;  /* 0x0000000c76693c11 */ /* 0x000fe400080f1430 */
[----:B------:R-:W-:Y:S02]  /*2490*/  LOP3.LUT P1, RZ, R41, 0x4, RZ, 0xc0, !PT ;  /* 0x0000000429ff7812 */ /* 0x000fe4000782c0ff */
        /* <DEDUP_REMOVED lines=8> */
[----:B------:R-:W-:-:S04]  /*2520*/  @P5 LEA R38, P0, R114, UR13, 0x2 ;  /* 0x0000000d72265c11 */ /* 0x000fc8000f8010ff */
[----:B------:R-:W-:-:S08]  /*2530*/  @P5 LEA.HI.X R39, R114, UR12, R50, 0x2, P0 ;  /* 0x0000000c72275c11 */ /* 0x000fd000080f1432 */
        /* <DEDUP_REMOVED lines=19> */
[----:B------:R-:W-:-:S06]  /*2670*/  ISETP.NE.AND P1, PT, R19, RZ, PT ;  /* 0x000000ff1300720c */ /* 0x000fcc0003f25270 */
[----:B------:R-:W-:-:S04]  /*2680*/  @P2 LEA R42, P0, R84, UR13, 0x2 ;  /* 0x0000000d542a2c11 */ /* 0x000fc8000f8010ff */
[----:B------:R-:W-:Y:S02]  /*2690*/  @P2 LEA.HI.X R43, R84, UR12, R58, 0x2, P0 ;  /* 0x0000000c542b2c11 */ /* 0x000fe400080f143a */
[----:B------:R-:W-:Y:S01]  /*26a0*/  ISETP.NE.AND P2, PT, R18, RZ, PT ;  /* 0x000000ff1200720c */ /* 0x000fe20003f45270 */
[----:B------:R-:W-:-:S08]  /*26b0*/  @P1 IMAD R0, R0, c[0x0][0x16c], RZ ;  /* 0x00005b0000001a24 */ /* 0x000fd000078e02ff */
[----:B------:R0:W-:Y:S03]  /*26c0*/  @P1 STG.E.SYS [R102], R0 ;  /* 0x0000000066001386 */ /* 0x0001e6000010e900 */
[----:B------:R-:W-:-:S04]  /*26d0*/  @P2 LEA R78, P0, R76, UR13, 0x2 ;  /* 0x0000000d4c4e2c11 */ /* 0x000fc8000f8010ff */
[----:B------:R-:W-:Y:S02]  /*26e0*/  @P2 LEA.HI.X R79, R76, UR12, R59, 0x2, P0 ;  /* 0x0000000c4c4f2c11 */ /* 0x000fe400080f143b */
[----:B------:R-:W-:Y:S02]  /*26f0*/  ISETP.NE.AND P2, PT, R17, RZ, PT ;  /* 0x000000ff1100720c */ /* 0x000fe40003f45270 */
[----:B0-----:R-:W-:Y:S02]  /*2700*/  P2R R0, PR, RZ, 0x2 ;  /* 0x00000002ff007803 */ /* 0x001fe40000000000 */
[----:B------:R-:W-:-:S04]  /*2710*/  LOP3.LUT P1, RZ, R41, 0x200, RZ, 0xc0, !PT ;  /* 0x0000020029ff7812 */ /* 0x000fc8000782c0ff */
[----:B------:R-:W-:-:S04]  /*2720*/  P2R R19, PR, RZ, 0x2 ;  /* 0x00000002ff137803 */ /* 0x000fc80000000000 */
[----:B------:R-:W-:-:S08]  /*2730*/  @P2 IMAD R5, R5, c[0x0][0x16c], RZ ;  /* 0x00005b0005052a24 */ /* 0x000fd000078e02ff */
[----:B------:R0:W-:Y:S04]  /*2740*/  @P2 STG.E.SYS [R106], R5 ;  /* 0x000000056a002386 */ /* 0x0001e8000010e900 */
[----:B------:R1:W-:Y:S04]  /*2750*/  @P3 STG.E.SYS [R104], R9 ;  /* 0x0000000968003386 */ /* 0x0003e8000010e900 */
[----:B------:R2:W-:Y:S01]  /*2760*/  @P4 STG.E.SYS [R44], R13 ;  /* 0x0000000d2c004386 */ /* 0x0005e2000010e900 */
[----:B0-----:R-:W-:-:S03]  /*2770*/  P2R R5, PR, RZ, 0x4 ;  /* 0x00000004ff057803 */ /* 0x001fc60000000000 */
[----:B------:R0:W-:Y:S01]  /*2780*/  @P5 STG.E.SYS [R38], R2 ;  /* 0x0000000226005386 */ /* 0x0001e2000010e900 */
[C---:B------:R-:W-:Y:S02]  /*2790*/  LOP3.LUT P2, RZ, R41.reuse, 0x100, RZ, 0xc0, !PT ;  /* 0x0000010029ff7812 */ /* 0x040fe4000784c0ff */
[----:B-1----:R-:W-:Y:S01]  /*27a0*/  P2R R9, PR, RZ, 0x8 ;  /* 0x00000008ff097803 */ /* 0x002fe20000000000 */
[----:B------:R0:W-:Y:S01]  /*27b0*/  @P6 STG.E.SYS [R32], R6 ;  /* 0x0000000620006386 */ /* 0x0001e2000010e900 */
[C---:B------:R-:W-:Y:S02]  /*27c0*/  LOP3.LUT P3, RZ, R41.reuse, 0x40, RZ, 0xc0, !PT ;  /* 0x0000004029ff7812 */ /* 0x040fe4000786c0ff */
[----:B------:R-:W-:Y:S02]  /*27d0*/  P2R R17, PR, RZ, 0x4 ;  /* 0x00000004ff117803 */ /* 0x000fe40000000000 */
[----:B------:R-:W-:Y:S02]  /*27e0*/  P2R R20, PR, RZ, 0x8 ;  /* 0x00000008ff147803 */ /* 0x000fe40000000000 */
[----:B------:R-:W-:-:S02]  /*27f0*/  LOP3.LUT P3, RZ, R41, 0x8, RZ, 0xc0, !PT ;  /* 0x0000000829ff7812 */ /* 0x000fc4000786c0ff */
[C---:B------:R-:W-:Y:S02]  /*2800*/  @P2 LEA R82, P0, R72.reuse, UR13, 0x2 ;  /* 0x0000000d48522c11 */ /* 0x040fe4000f8010ff */
[----:B------:R-:W-:Y:S02]  /*2810*/  P2R R22, PR, RZ, 0x8 ;  /* 0x00000008ff167803 */ /* 0x000fe40000000000 */
[----:B------:R-:W-:Y:S02]  /*2820*/  @P2 LEA.HI.X R83, R72, UR12, R60, 0x2, P0 ;  /* 0x0000000c48532c11 */ /* 0x000fe400080f143c */
[C---:B------:R-:W-:Y:S02]  /*2830*/  LOP3.LUT P2, RZ, R41.reuse, 0x20, RZ, 0xc0, !PT ;  /* 0x0000002029ff7812 */ /* 0x040fe4000784c0ff */
[----:B------:R-:W-:Y:S02]  /*2840*/  LOP3.LUT P3, RZ, R41, 0x1, RZ, 0xc0, !PT ;  /* 0x0000000129ff7812 */ /* 0x000fe4000786c0ff */
[----:B------:R-:W-:-:S02]  /*2850*/  P2R R18, PR, RZ, 0x4 ;  /* 0x00000004ff127803 */ /* 0x000fc40000000000 */
[C---:B------:R-:W-:Y:S02]  /*2860*/  @P1 LEA R102, P0, R70.reuse, UR13, 0x2 ;  /* 0x0000000d46661c11 */ /* 0x040fe4000f8010ff */
[C---:B------:R-:W-:Y:S02]  /*2870*/  LOP3.LUT P2, RZ, R41.reuse, 0x4, RZ, 0xc0, !PT ;  /* 0x0000000429ff7812 */ /* 0x040fe4000784c0ff */
[----:B------:R-:W-:Y:S02]  /*2880*/  @P1 LEA.HI.X R103, R70, UR12, R61, 0x2, P0 ;  /* 0x0000000c46671c11 */ /* 0x000fe400080f143d */
[----:B------:R-:W-:Y:S02]  /*2890*/  LOP3.LUT P1, RZ, R41, 0x10, RZ, 0xc0, !PT ;  /* 0x0000001029ff7812 */ /* 0x000fe4000782c0ff */
[----:B------:R-:W-:Y:S02]  /*28a0*/  @P3 IMAD R10, R10, c[0x0][0x16c], RZ ;  /* 0x00005b000a0a3a24 */ /* 0x000fe400078e02ff */
[----:B------:R-:W-:-:S02]  /*28b0*/  P2R R21, PR, RZ, 0x2 ;  /* 0x00000002ff157803 */ /* 0x000fc40000000000 */
[----:B------:R-:W-:Y:S02]  /*28c0*/  LOP3.LUT P1, RZ, R41, 0x2, RZ, 0xc0, !PT ;  /* 0x0000000229ff7812 */ /* 0x000fe4000782c0ff */
[----:B------:R-:W-:Y:S01]  /*28d0*/  @P2 IMAD R3, R3, c[0x0][0x16c], RZ ;  /* 0x00005b0003032a24 */ /* 0x000fe200078e02ff */
[----:B------:R-:W-:Y:S01]  /*28e0*/  LOP3.LUT P0, RZ, R41, 0x80, RZ, 0xc0, !PT ;  /* 0x0000008029ff7812 */ /* 0x000fe2000780c0ff */
[----:B------:R0:W-:Y:S01]  /*28f0*/  @P3 STG.E.SYS [R28], R10 ;  /* 0x0000000a1c003386 */ /* 0x0001e2000010e900 */
[----:B------:R-:W-:-:S07]  /*2900*/  ISETP.NE.AND P3, PT, R22, RZ, PT ;  /* 0x000000ff1600720c */ /* 0x000fce0003f65270 */
[----:B------:R-:W-:-:S05]  /*2910*/  @P1 IMAD R14, R14, c[0x0][0x16c], RZ ;  /* 0x00005b000e0e1a24 */ /* 0x000fca00078e02ff */
[----:B------:R-:W-:-:S03]  /*2920*/  @P3 IMAD R7, R7, c[0x0][0x16c], RZ ;  /* 0x00005b0007073a24 */ /* 0x000fc600078e02ff */
[----:B------:R0:W-:Y:S01]  /*2930*/  @P1 STG.E.SYS [R26], R14 ;  /* 0x0000000e1a001386 */ /* 0x0001e2000010e900 */
[----:B------:R-:W-:-:S03]  /*2940*/  ISETP.NE.AND P1, PT, R21, RZ, PT ;  /* 0x000000ff1500720c */ /* 0x000fc60003f25270 */
[----:B------:R0:W-:Y:S01]  /*2950*/  @P2 STG.E.SYS [R24], R3 ;  /* 0x0000000318002386 */ /* 0x0001e2000010e900 */
[----:B------:R-:W-:-:S03]  /*2960*/  ISETP.NE.AND P2, PT, R18, RZ, PT ;  /* 0x000000ff1200720c */ /* 0x000fc60003f45270 */
[----:B------:R0:W-:Y:S01]  /*2970*/  @P3 STG.E.SYS [R30], R7 ;  /* 0x000000071e003386 */ /* 0x0001e2000010e900 */
[----:B------:R-:W-:-:S04]  /*2980*/  ISETP.NE.AND P3, PT, R20, RZ, PT ;  /* 0x000000ff1400720c */ /* 0x000fc80003f65270 */
[----:B------:R-:W-:-:S04]  /*2990*/  @P1 IMAD R11, R11, c[0x0][0x16c], RZ ;  /* 0x00005b000b0b1a24 */ /* 0x000fc800078e02ff */
[----:B------:R-:W-:-:S04]  /*29a0*/  @P2 IMAD R15, R15, c[0x0][0x16c], RZ ;  /* 0x00005b000f0f2a24 */ /* 0x000fc800078e02ff */
[----:B------:R0:W-:Y:S01]  /*29b0*/  @P1 STG.E.SYS [R34], R11 ;  /* 0x0000000b22001386 */ /* 0x0001e2000010e900 */
[----:B------:R-:W-:Y:S01]  /*29c0*/  ISETP.NE.AND P1, PT, R19, RZ, PT ;  /* 0x000000ff1300720c */ /* 0x000fe20003f25270 */
[----:B--2---:R-:W-:Y:S02]  /*29d0*/  @P3 IMAD R13, R4, c[0x0][0x16c], RZ ;  /* 0x00005b00040d3a24 */ /* 0x004fe400078e02ff */
[----:B------:R0:W-:Y:S01]  /*29e0*/  @P2 STG.E.SYS [R36], R15 ;  /* 0x0000000f24002386 */ /* 0x0001e2000010e900 */
[----:B------:R-:W-:Y:S01]  /*29f0*/  ISETP.NE.AND P2, PT, R17, RZ, PT ;  /* 0x000000ff1100720c */ /* 0x000fe20003f45270 */
[----:B------:R-:W-:-:S04]  /*2a00*/  @P0 IMAD R19, R8, c[0x0][0x16c], RZ ;  /* 0x00005b0008130a24 */ /* 0x000fc800078e02ff */
[----:B------:R0:W-:Y:S01]  /*2a10*/  @P3 STG.E.SYS [R42], R13 ;  /* 0x0000000d2a003386 */ /* 0x0001e2000010e900 */
[----:B------:R-:W-:Y:S02]  /*2a20*/  ISETP.NE.AND P3, PT, R9, RZ, PT ;  /* 0x000000ff0900720c */ /* 0x000fe40003f65270 */
[----:B------:R-:W-:Y:S01]  /*2a30*/  @P1 IMAD R21, R16, c[0x0][0x16c], RZ ;  /* 0x00005b0010151a24 */ /* 0x000fe200078e02ff */
[----:B------:R0:W-:Y:S03]  /*2a40*/  @P0 STG.E.SYS [R78], R19 ;  /* 0x000000134e000386 */ /* 0x0001e6000010e900 */
[----:B------:R-:W-:-:S08]  /*2a50*/  @P2 IMAD R17, R12, c[0x0][0x16c], RZ ;  /* 0x00005b000c112a24 */ /* 0x000fd000078e02ff */
[----:B------:R0:W-:Y:S01]  /*2a60*/  @P2 STG.E.SYS [R82], R17 ;  /* 0x0000001152002386 */ /* 0x0001e2000010e900 */
[----:B------:R-:W-:-:S03]  /*2a70*/  ISETP.NE.AND P2, PT, R5, RZ, PT ;  /* 0x000000ff0500720c */ /* 0x000fc60003f45270 */
[----:B------:R0:W-:Y:S01]  /*2a80*/  @P1 STG.E.SYS [R102], R21 ;  /* 0x0000001566001386 */ /* 0x0001e2000010e900 */
[----:B------:R-:W-:-:S07]  /*2a90*/  ISETP.NE.AND P1, PT, R0, RZ, PT ;  /* 0x000000ff0000720c */ /* 0x000fce0003f25270 */
.L_x_277:
[----:B------:R-:W-:Y:S05]  /*2aa0*/  BSYNC B1 ;  /* 0x0000000000017941 */ /* 0x000fea0003800000 */
.L_x_273:
[----:B------:R-:W-:Y:S02]  /*2ab0*/  ULDC UR24, c[0x0][0x14] ;  /* 0x0000050000187ab9 */ /* 0x000fe40000000800 */
[----:B------:R-:W-:Y:S02]  /*2ac0*/  ULDC.64 UR10, c[0x0][0x1c8] ;  /* 0x00007200000a7ab9 */ /* 0x000fe40000000a00 */
[----:B------:R-:W-:Y:S02]  /*2ad0*/  UIMAD.WIDE.U32 UR4, UR24, UR10, UR4 ;  /* 0x0000000a180472a5 */ /* 0x000fe4000f8e0004 */
[----:B------:R-:W-:Y:S02]  /*2ae0*/  ULDC.64 UR8, c[0x0][0x1d0] ;  /* 0x0000740000087ab9 */ /* 0x000fe40000000a00 */
[----:B------:R-:W-:Y:S02]  /*2af0*/  ULDC UR10, c[0x0][0x14] ;  /* 0x00000500000a7ab9 */ /* 0x000fe40000000800 */
[----:B------:R-:W-:-:S02]  /*2b00*/  ULEA UR13, UP1, UR22, UR13, 0x2 ;  /* 0x0000000d160d7291 */ /* 0x000fc4000f82103f */
[----:B------:R-:W-:Y:S02]  /*2b10*/  UIADD3 UR21, UR21, UR10, URZ ;  /* 0x0000000a15157290 */ /* 0x000fe4000fffe03f */
[----:B------:R-:W-:Y:S02]  /*2b20*/  UIMAD.WIDE.U32 UR26, UR24, UR8, UR6 ;  /* 0x00000008181a72a5 */ /* 0x000fe4000f8e0006 */
[----:B------:R-:W-:Y:S02]  /*2b30*/  UIADD3.X UR12, UR12, UR16, URZ, UP1, !UPT ;  /* 0x000000100c0c7290 */ /* 0x000fe40008ffe43f */
[----:B------:R-:W-:Y:S02]  /*2b40*/  ULDC UR8, c[0x0][0x1c4] ;  /* 0x0000710000087ab9 */ /* 0x000fe40000000800 */
[----:B------:R-:W-:Y:S02]  /*2b50*/  UISETP.GE.AND UP1, UPT, UR21, UR8, UPT ;  /* 0x000000081500728c */ /* 0x000fe4000bf26270 */
[----:B------:R-:W-:-:S02]  /*2b60*/  UIADD3 UR6, UP3, UR20, UR15, URZ ;  /* 0x0000000f14067290 */ /* 0x000fc4000ff7e03f */
[----:B------:R-:W-:Y:S02]  /*2b70*/  UIADD3 UR18, UP2, UR18, UR15, URZ ;  /* 0x0000000f12127290 */ /* 0x000fe4000ff5e03f */
[----:B------:R-:W-:Y:S01]  /*2b80*/  PLOP3.LUT P0, PT, PT, PT, UP1, 0x40, 0x0 ;  /* 0x000000000000781c */ /* 0x000fe20003f0e818 */
[----:B------:R-:W-:Y:S02]  /*2b90*/  UIMAD UR7, UR24, UR9, UR27 ;  /* 0x00000009180772a4 */ /* 0x000fe4000f8e021b */
[----:B------:R-:W-:Y:S02]  /*2ba0*/  UIADD3.X UR9, UR19, UR14, URZ, UP3, !UPT ;  /* 0x0000000e13097290 */ /* 0x000fe40009ffe43f */
[----:B------:R-:W-:Y:S02]  /*2bb0*/  UIADD3.X UR17, UR17, UR14, URZ, UP2, !UPT ;  /* 0x0000000e11117290 */ /* 0x000fe400097fe43f */
[----:B------:R-:W-:Y:S02]  /*2bc0*/  USEL UR20, UR20, UR6, !UP0 ;  /* 0x0000000614147287 */ /* 0x000fe4000c000000 */
[----:B------:R-:W-:-:S02]  /*2bd0*/  UIMAD UR5, UR24, UR11, UR5 ;  /* 0x0000000b180572a4 */ /* 0x000fc4000f8e0205 */
[----:B------:R-:W-:Y:S02]  /*2be0*/  USEL UR18, UR18, URZ, UP0 ;  /* 0x0000003f12127287 */ /* 0x000fe40008000000 */
[----:B------:R-:W-:Y:S02]  /*2bf0*/  USEL UR19, UR19, UR9, !UP0 ;  /* 0x0000000913137287 */ /* 0x000fe4000c000000 */
[----:B------:R-:W-:Y:S02]  /*2c00*/  USEL UR17, UR17, URZ, UP0 ;  /* 0x0000003f11117287 */ /* 0x000fe40008000000 */
[----:B------:R-:W-:Y:S01]  /*2c10*/  UMOV UR6, UR26 ;  /* 0x0000001a00067c82 */ /* 0x000fe20008000000 */
[----:B------:R-:W-:Y:S05]  /*2c20*/  @P0 BRA `(.L_x_278) ;  /* 0xffffe2c000000947 */ /* 0x000fea000383ffff */
[----:B------:R-:W-:Y:S05]  /*2c30*/  EXIT ;  /* 0x000000000000794d */ /* 0x000fea0003800000 */
.L_x_279:
[----:B------:R-:W-:-:S00]  /*2c40*/  BRA `(.L_x_279) ;  /* 0xfffffff000007947 */ /* 0x000fc0000383ffff */
[----:B------:R-:W-:-:S00]  /*2c50*/  NOP ;  /* 0x0000000000007918 */ /* 0x000fc00000000000 */
[----:B------:R-:W-:-:S00]  /*2c60*/  NOP ;  /* 0x0000000000007918 */ /* 0x000fc00000000000 */
[----:B------:R-:W-:-:S00]  /*2c70*/  NOP ;  /* 0x0000000000007918 */ /* 0x000fc00000000000 */
.L_x_378:


//--------------------- .text._ZN7cutlass9reference6device6kernel13TensorForEachINS1_6detail14TensorReLuFuncIaNS_6layout22ColumnMajorInterleavedILi32EEEEELi2ENS9_6ParamsEEEvNS_5CoordIXT0_EilEET1_ --------------------------
	.section	.text._ZN7cutlass9reference6device6kernel13TensorForEachINS1_6detail14TensorReLuFuncIaNS_6layout22ColumnMajorInterleavedILi32EEEEELi2ENS9_6ParamsEEEvNS_5CoordIXT0_EilEET1_,"ax",@progbits
	.sectioninfo	@"SHI_REGISTERS=17"
	.align	128
        .global         _ZN7cutlass9reference6device6kernel13TensorForEachINS1_6detail14TensorReLuFuncIaNS_6layout22ColumnMajorInterleavedILi32EEEEELi2ENS9_6ParamsEEEvNS_5CoordIXT0_EilEET1_
        .type           _ZN7cutlass9reference6device6kernel13TensorForEachINS1_6detail14TensorReLuFuncIaNS_6layout22ColumnMajorInterleavedILi32EEEEELi2ENS9_6ParamsEEEvNS_5CoordIXT0_EilEET1_,@function
        .size           _ZN7cutlass9reference6device6kernel13TensorForEachINS1_6detail14TensorReLuFuncIaNS_6layout22ColumnMajorInterleavedILi32EEEEELi2ENS9_6ParamsEEEvNS_5CoordIXT0_EilEET1_,(.L_x_370 - _ZN7cutlass9reference6device6kernel13TensorForEachINS1_6detail14TensorReLuFuncIaNS_6layout22ColumnMajorInterleavedILi32EEEEELi2ENS9_6ParamsEEEvNS_5CoordIXT0_EilEET1_)
        .other          _ZN7cutlass9reference6device6kernel13TensorForEachINS1_6detail14TensorReLuFuncIaNS_6layout22ColumnMajorInterleavedILi32EEEEELi2ENS9_6ParamsEEEvNS_5CoordIXT0_EilEET1_,@"STO_CUDA_ENTRY STV_DEFAULT"
_ZN7cutlass9reference6device6kernel13TensorForEachINS1_6detail14TensorReLuFuncIaNS_6layout22ColumnMajorInterleavedILi32EEEEELi2ENS9_6ParamsEEEvNS_5CoordIXT0_EilEET1_:
.text._ZN7cutlass9reference6device6kernel13TensorForEachINS1_6detail14TensorReLuFuncIaNS_6layout22ColumnMajorInterleavedILi32EEEEELi2ENS9_6ParamsEEEvNS_5CoordIXT0_EilEET1_:
[----:B------:R-:W-:Y:S02]  /*0000*/  IMAD.MOV.U32 R1, RZ, RZ, c[0x0][0x28] ;  /* 0x00000a00ff017624 */ /* 0x000fe400078e00ff */
[----:B------:R-:W0:Y:S01]  /*0010*/  S2R R0, SR_CTAID.X ;  /* 0x0000000000007919 */ /* 0x000e220000002500 */
[----:B------:R-:W-:Y:S02]  /*0020*/  ULDC.64 UR6, c[0x0][0x160] ;  /* 0x0000580000067ab9 */ /* 0x000fe40000000a00 */
[----:B------:R-:W-:Y:S01]  /*0030*/  UIMAD.WIDE UR4, UR7, UR6, URZ ;  /* 0x00000006070472a5 */ /* 0x000fe2000f8e023f */
[----:B------:R-:W0:Y:S05]  /*0040*/  S2R R3, SR_TID.X ;  /* 0x0000000000037919 */ /* 0x000e2a0000002100 */
[----:B------:R-:W-:Y:S02]  /*0050*/  IMAD.U32 R2, RZ, RZ, UR5 ;  /* 0x00000005ff027e24 */ /* 0x000fe4000f8e00ff */
[----:B0-----:R-:W-:-:S05]  /*0060*/  IMAD R0, R0, c[0x0][0x0], R3 ;  /* 0x0000000000007a24 */ /* 0x001fca00078e0203 */
[----:B------:R-:W-:-:S04]  /*0070*/  ISETP.LT.U32.AND P0, PT, R0, UR4, PT ;  /* 0x0000000400007c0c */ /* 0x000fc8000bf01070 */
[----:B------:R-:W-:-:S12]  /*0080*/  ISETP.GT.AND.EX P0, PT, R2, RZ, PT, P0 ;  /* 0x000000ff0200720c */ /* 0x000fd80003f04300 */
[----:B------:R-:W-:Y:S05]  /*0090*/  @!P0 EXIT ;  /* 0x000000000000894d */ /* 0x000fea0003800000 */
[----:B------:R-:W-:Y:S01]  /*00a0*/  IMAD.MOV.U32 R2, RZ, RZ, RZ ;  /* 0x000000ffff027224 */ /* 0x000fe200078e00ff */
[----:B------:R-:W-:Y:S01]  /*00b0*/  USHF.R.S32.HI UR8, URZ, 0x1f, UR7 ;  /* 0x0000001f3f087899 */ /* 0x000fe20008011407 */
[----:B------:R-:W-:Y:S01]  /*00c0*/  IMAD.MOV.U32 R10, RZ, RZ, c[0x0][0x0] ;  /* 0x00000000ff0a7624 */ /* 0x000fe200078e00ff */
[----:B------:R-:W-:-:S04]  /*00d0*/  ULDC.U8 UR10, c[0x0][0x180] ;  /* 0x00006000000a7ab9 */ /* 0x000fc80000000000 */
.L_x_285:
[----:B------:R-:W-:Y:S01]  /*00e0*/  LOP3.LUT R3, R2, UR8, RZ, 0xfc, !PT ;  /* 0x0000000802037c12 */ /* 0x000fe2000f8efcff */
[----:B------:R-:W-:Y:S01]  /*00f0*/  BMOV.32.CLEAR RZ, B0 ;  /* 0x0000000000ff7355 */ /* 0x000fe20000100000 */
[----:B------:R-:W-:Y:S02]  /*0100*/  BSSY B0, `(.L_x_280) ;  /* 0x000001c000007945 */ /* 0x000fe40003800000 */
[----:B------:R-:W-:-:S12]  /*0110*/  ISETP.NE.U32.AND P0, PT, R3, RZ, PT ;  /* 0x000000ff0300720c */ /* 0x000fd80003f05070 */
[----:B------:R-:W-:Y:S05]  /*0120*/  @!P0 BRA `(.L_x_281) ;  /* 0x0000005000008947 */ /* 0x000fea0003800000 */
[----:B------:R-:W-:-:S03]  /*0130*/  MOV R4, 0x150 ;  /* 0x0000015000047802 */ /* 0x000fc60000000f00 */
[----:B------:R-:W-:Y:S05]  /*0140*/  CALL.REL.NOINC `($__internal_0_$__cuda_sm20_div_s64) ;  /* 0x0000038000007944 */ /* 0x000fea0003c00000 */
[----:B------:R-:W-:-:S04]  /*0150*/  IMAD.MOV R7, RZ, RZ, -R3 ;  /* 0x000000ffff077224 */ /* 0x000fc800078e0a03 */
[----:B------:R-:W-:Y:S01]  /*0160*/  IMAD R7, R7, c[0x0][0x164], R0 ;  /* 0x0000590007077a24 */ /* 0x000fe200078e0200 */
[----:B------:R-:W-:Y:S05]  /*0170*/  BRA `(.L_x_282) ;  /* 0x0000014000007947 */ /* 0x000fea0003800000 */
.L_x_281:
[----:B------:R-:W0:Y:S01]  /*0180*/  I2F.U32.RP R3, c[0x0][0x164] ;  /* 0x0000590000037b06 */ /* 0x000e220000209000 */
[----:B------:R-:W-:-:S07]  /*0190*/  ISETP.NE.U32.AND P2, PT, RZ, c[0x0][0x164], PT ;  /* 0x00005900ff007a0c */ /* 0x000fce0003f45070 */
[----:B0-----:R-:W0:Y:S02]  /*01a0*/  MUFU.RCP R3, R3 ;  /* 0x0000000300037308 */ /* 0x001e240000001000 */
[----:B0-----:R-:W-:-:S06]  /*01b0*/  IADD3 R4, R3, 0xffffffe, RZ ;  /* 0x0ffffffe03047810 */ /* 0x001fcc0007ffe0ff */
[----:B------:R0:W1:Y:S02]  /*01c0*/  F2I.FTZ.U32.TRUNC.NTZ R5, R4 ;  /* 0x0000000400057305 */ /* 0x000064000021f000 */
[----:B0-----:R-:W-:Y:S02]  /*01d0*/  IMAD.MOV.U32 R4, RZ, RZ, RZ ;  /* 0x000000ffff047224 */ /* 0x001fe400078e00ff */
[----:B-1----:R-:W-:-:S04]  /*01e0*/  IMAD.MOV R7, RZ, RZ, -R5 ;  /* 0x000000ffff077224 */ /* 0x002fc800078e0a05 */
[----:B------:R-:W-:-:S04]  /*01f0*/  IMAD R7, R7, c[0x0][0x164], RZ ;  /* 0x0000590007077a24 */ /* 0x000fc800078e02ff */
[----:B------:R-:W-:-:S06]  /*0200*/  IMAD.HI.U32 R5, R5, R7, R4 ;  /* 0x0000000705057227 */ /* 0x000fcc00078e0004 */
[----:B------:R-:W-:-:S04]  /*0210*/  IMAD.HI.U32 R3, R5, R0, RZ ;  /* 0x0000000005037227 */ /* 0x000fc800078e00ff */
[----:B------:R-:W-:-:S04]  /*0220*/  IMAD.MOV R5, RZ, RZ, -R3 ;  /* 0x000000ffff057224 */ /* 0x000fc800078e0a03 */
[----:B------:R-:W-:-:S05]  /*0230*/  IMAD R5, R5, c[0x0][0x164], R0 ;  /* 0x0000590005057a24 */ /* 0x000fca00078e0200 */
[----:B------:R-:W-:-:S12]  /*0240*/  ISETP.GE.U32.AND P0, PT, R5, c[0x0][0x164], PT ;  /* 0x0000590005007a0c */ /* 0x000fd80003f06070 */
[----:B------:R-:W-:Y:S02]  /*0250*/  @P0 IADD3 R5, R5, -c[0x0][0x164], RZ ;  /* 0x8000590005050a10 */ /* 0x000fe40007ffe0ff */
[----:B------:R-:W-:Y:S02]  /*0260*/  @P0 IADD3 R3, R3, 0x1, RZ ;  /* 0x0000000103030810 */ /* 0x000fe40007ffe0ff */
[----:B------:R-:W-:-:S12]  /*0270*/  ISETP.GE.U32.AND P1, PT, R5, c[0x0][0x164], PT ;  /* 0x0000590005007a0c */ /* 0x000fd80003f26070 */
[----:B------:R-:W-:-:S04]  /*0280*/  @P1 IADD3 R3, R3, 0x1, RZ ;  /* 0x0000000103031810 */ /* 0x000fc80007ffe0ff */
[----:B------:R-:W-:-:S05]  /*0290*/  @!P2 LOP3.LUT R3, RZ, c[0x0][0x164], RZ, 0x33, !PT ;  /* 0x00005900ff03aa12 */ /* 0x000fca00078e33ff */
[----:B------:R-:W-:-:S04]  /*02a0*/  IMAD.MOV R7, RZ, RZ, -R3 ;  /* 0x000000ffff077224 */ /* 0x000fc800078e0a03 */
[----:B------:R-:W-:-:S03]  /*02b0*/  IMAD R7, R7, c[0x0][0x164], R0 ;  /* 0x0000590007077a24 */ /* 0x000fc600078e0200 */
.L_x_282:
[----:B------:R-:W-:Y:S05]  /*02c0*/  BSYNC B0 ;  /* 0x0000000000007941 */ /* 0x000fea0003800000 */
.L_x_280:
[----:B------:R-:W-:Y:S01]  /*02d0*/  ISETP.LT.AND P0, PT, R7, c[0x0][0x164], PT ;  /* 0x0000590007007a0c */ /* 0x000fe20003f01270 */
[----:B------:R-:W-:Y:S01]  /*02e0*/  BMOV.32.CLEAR RZ, B0 ;  /* 0x0000000000ff7355 */ /* 0x000fe20000100000 */
[----:B------:R-:W-:Y:S02]  /*02f0*/  BSSY B0, `(.L_x_283) ;  /* 0x0000016000007945 */ /* 0x000fe40003800000 */
[----:B------:R-:W-:-:S12]  /*0300*/  ISETP.GE.OR P0, PT, R3, c[0x0][0x160], !P0 ;  /* 0x0000580003007a0c */ /* 0x000fd80004706670 */
[----:B------:R-:W-:Y:S05]  /*0310*/  @P0 BRA `(.L_x_284) ;  /* 0x0000013000000947 */ /* 0x000fea0003800000 */
[----:B------:R-:W-:Y:S02]  /*0320*/  SHF.R.S32.HI R4, RZ, 0x1f, R7 ;  /* 0x0000001fff047819 */ /* 0x000fe40000011407 */
[--C-:B------:R-:W-:Y:S02]  /*0330*/  SHF.R.S64 R6, RZ, 0x1b, R3.reuse ;  /* 0x0000001bff067819 */ /* 0x100fe40000001003 */
[----:B------:R-:W-:Y:S02]  /*0340*/  LEA.HI R4, R4, R7, RZ, 0x5 ;  /* 0x0000000704047211 */ /* 0x000fe400078f28ff */
[----:B------:R-:W-:Y:S02]  /*0350*/  SHF.R.S32.HI R8, RZ, 0x1b, R3 ;  /* 0x0000001bff087819 */ /* 0x000fe40000011403 */
[----:B------:R-:W-:Y:S02]  /*0360*/  LOP3.LUT R5, R4, 0xffffffe0, RZ, 0xc0, !PT ;  /* 0xffffffe004057812 */ /* 0x000fe400078ec0ff */
[----:B------:R-:W-:-:S03]  /*0370*/  SHF.R.S32.HI R3, RZ, 0x5, R4 ;  /* 0x00000005ff037819 */ /* 0x000fc60000011404 */
[----:B------:R-:W-:-:S05]  /*0380*/  IMAD.IADD R5, R7, 0x1, -R5 ;  /* 0x0000000107057824 */ /* 0x000fca00078e0a05 */
[C---:B------:R-:W-:Y:S02]  /*0390*/  IADD3 R4, P0, R5.reuse, R6, RZ ;  /* 0x0000000605047210 */ /* 0x040fe40007f1e0ff */
[----:B------:R-:W-:Y:S02]  /*03a0*/  SHF.R.S32.HI R6, RZ, 0x1f, R3 ;  /* 0x0000001fff067819 */ /* 0x000fe40000011403 */
[----:B------:R-:W-:-:S03]  /*03b0*/  LEA.HI.X.SX32 R5, R5, R8, 0x1, P0 ;  /* 0x0000000805057211 */ /* 0x000fc600000f0eff */
[----:B------:R-:W-:Y:S02]  /*03c0*/  IMAD R6, R6, c[0x0][0x170], RZ ;  /* 0x00005c0006067a24 */ /* 0x000fe400078e02ff */
[----:B------:R-:W-:-:S04]  /*03d0*/  IMAD.WIDE.U32 R4, R3, c[0x0][0x170], R4 ;  /* 0x00005c0003047a25 */ /* 0x000fc800078e0004 */
[----:B------:R-:W-:Y:S01]  /*03e0*/  IMAD R3, R3, c[0x0][0x174], R6 ;  /* 0x00005d0003037a24 */ /* 0x000fe200078e0206 */
[----:B------:R-:W-:-:S04]  /*03f0*/  IADD3 R4, P0, R4, c[0x0][0x168], RZ ;  /* 0x00005a0004047a10 */ /* 0x000fc80007f1e0ff */
[----:B------:R-:W-:-:S08]  /*0400*/  IADD3.X R5, R5, c[0x0][0x16c], R3, P0, !PT ;  /* 0x00005b0005057a10 */ /* 0x000fd000007fe403 */
[----:B------:R-:W2:Y:S01]  /*0410*/  LDG.E.S8.SYS R3, [R4] ;  /* 0x0000000004037381 */ /* 0x000ea200001ee300 */
[----:B------:R-:W-:-:S06]  /*0420*/  UPRMT UR6, UR10, 0x8880, URZ ;  /* 0x000088800a067896 */ /* 0x000fcc000800003f */
[----:B--2---:R-:W-:-:S08]  /*0430*/  IMNMX R3, R3, UR6, !PT ;  /* 0x0000000603037c17 */ /* 0x004fd0000f800200 */
[----:B------:R0:W-:Y:S02]  /*0440*/  STG.E.U8.SYS [R4], R3 ;  /* 0x0000000304007386 */ /* 0x0001e4000010e100 */
.L_x_284:
[----:B------:R-:W-:Y:S05]  /*0450*/  BSYNC B0 ;  /* 0x0000000000007941 */ /* 0x000fea0003800000 */
.L_x_283:
[----:B0-----:R-:W-:-:S05]  /*0460*/  IMAD R3, R10, c[0x0][0xc], RZ ;  /* 0x000003000a037a24 */ /* 0x001fca00078e02ff */
[----:B------:R-:W-:-:S05]  /*0470*/  IADD3 R0, P0, R3, R0, RZ ;  /* 0x0000000003007210 */ /* 0x000fca0007f1e0ff */
[----:B------:R-:W-:Y:S01]  /*0480*/  IMAD.X R2, RZ, RZ, R2, P0 ;  /* 0x000000ffff027224 */ /* 0x000fe200000e0602 */
[----:B------:R-:W-:-:S04]  /*0490*/  ISETP.GE.U32.AND P0, PT, R0, UR4, PT ;  /* 0x0000000400007c0c */ /* 0x000fc8000bf06070 */
[----:B------:R-:W-:-:S12]  /*04a0*/  ISETP.GE.AND.EX P0, PT, R2, UR5, PT, P0 ;  /* 0x0000000502007c0c */ /* 0x000fd8000bf06300 */
[----:B------:R-:W-:Y:S05]  /*04b0*/  @!P0 BRA `(.L_x_285) ;  /* 0xfffffc2000008947 */ /* 0x000fea000383ffff */
[----:B------:R-:W-:Y:S05]  /*04c0*/  EXIT ;  /* 0x000000000000794d */ /* 0x000fea0003800000 */
        .weak           $__internal_0_$__cuda_sm20_div_s64
        .type           $__internal_0_$__cuda_sm20_div_s64,@function
        .size           $__internal_0_$__cuda_sm20_div_s64,(.L_x_370 - $__internal_0_$__cuda_sm20_div_s64)
$__internal_0_$__cuda_sm20_div_s64:
[----:B------:R-:W-:Y:S01]  /*04d0*/  ULDC UR7, c[0x0][0x164] ;  /* 0x0000590000077ab9 */ /* 0x000fe20000000800 */
[----:B------:R-:W-:Y:S01]  /*04e0*/  ISETP.GE.AND P3, PT, R2, RZ, PT ;  /* 0x000000ff0200720c */ /* 0x000fe20003f66270 */
[----:B------:R-:W-:Y:S02]  /*04f0*/  UIADD3 UR6, UP1, URZ, -UR7, URZ ;  /* 0x800000073f067290 */ /* 0x000fe4000ff3e03f */
[----:B------:R-:W-:Y:S02]  /*0500*/  UISETP.GE.AND UP0, UPT, UR8, URZ, UPT ;  /* 0x0000003f0800728c */ /* 0x000fe4000bf06270 */
[----:B------:R-:W-:Y:S02]  /*0510*/  UIADD3.X UR9, URZ, ~UR8, URZ, UP1, !UPT ;  /* 0x800000083f097290 */ /* 0x000fe40008ffe43f */
[----:B------:R-:W-:Y:S02]  /*0520*/  USEL UR6, UR6, UR7, !UP0 ;  /* 0x0000000706067287 */ /* 0x000fe4000c000000 */
[----:B------:R-:W-:-:S09]  /*0530*/  USEL UR7, UR9, UR8, !UP0 ;  /* 0x0000000809077287 */ /* 0x000fd2000c000000 */
[----:B------:R-:W0:Y:S08]  /*0540*/  I2F.U64.RP R3, UR6 ;  /* 0x0000000600037d12 */ /* 0x000e300008309000 */
[----:B0-----:R-:W0:Y:S02]  /*0550*/  MUFU.RCP R3, R3 ;  /* 0x0000000300037308 */ /* 0x001e240000001000 */
[----:B0-----:R-:W-:-:S06]  /*0560*/  IADD3 R6, R3, 0x1ffffffe, RZ ;  /* 0x1ffffffe03067810 */ /* 0x001fcc0007ffe0ff */
[----:B------:R-:W0:Y:S02]  /*0570*/  F2I.U64.TRUNC R6, R6 ;  /* 0x0000000600067311 */ /* 0x000e24000020d800 */
[----:B0-----:R-:W-:-:S04]  /*0580*/  IMAD.WIDE.U32 R8, R6, UR6, RZ ;  /* 0x0000000606087c25 */ /* 0x001fc8000f8e00ff */
[C---:B------:R-:W-:Y:S01]  /*0590*/  IMAD R5, R6.reuse, UR7, R9 ;  /* 0x0000000706057c24 */ /* 0x040fe2000f8e0209 */
[----:B------:R-:W-:Y:S01]  /*05a0*/  IADD3 R11, P0, RZ, -R8, RZ ;  /* 0x80000008ff0b7210 */ /* 0x000fe20007f1e0ff */
[----:B------:R-:W-:Y:S02]  /*05b0*/  IMAD.MOV.U32 R9, RZ, RZ, R6 ;  /* 0x000000ffff097224 */ /* 0x000fe400078e0006 */
[----:B------:R-:W-:Y:S02]  /*05c0*/  IMAD R5, R7, UR6, R5 ;  /* 0x0000000607057c24 */ /* 0x000fe4000f8e0205 */
[----:B------:R-:W-:-:S04]  /*05d0*/  IMAD.HI.U32 R8, R6, R11, RZ ;  /* 0x0000000b06087227 */ /* 0x000fc800078e00ff */
[----:B------:R-:W-:-:S04]  /*05e0*/  IMAD.X R5, RZ, RZ, ~R5, P0 ;  /* 0x000000ffff057224 */ /* 0x000fc800000e0e05 */
[----:B------:R-:W-:-:S04]  /*05f0*/  IMAD.WIDE.U32 R8, P0, R6, R5, R8 ;  /* 0x0000000506087225 */ /* 0x000fc80007800008 */
[C---:B------:R-:W-:Y:S02]  /*0600*/  IMAD R13, R7.reuse, R5, RZ ;  /* 0x00000005070d7224 */ /* 0x040fe400078e02ff */
[----:B------:R-:W-:-:S04]  /*0610*/  IMAD.HI.U32 R8, P1, R7, R11, R8 ;  /* 0x0000000b07087227 */ /* 0x000fc80007820008 */
[----:B------:R-:W-:Y:S01]  /*0620*/  IMAD.HI.U32 R3, R7, R5, RZ ;  /* 0x0000000507037227 */ /* 0x000fe200078e00ff */
[----:B------:R-:W-:-:S03]  /*0630*/  IADD3 R9, P2, R13, R8, RZ ;  /* 0x000000080d097210 */ /* 0x000fc60007f5e0ff */
[----:B------:R-:W-:Y:S02]  /*0640*/  IMAD.X R3, R3, 0x1, R7, P0 ;  /* 0x0000000103037824 */ /* 0x000fe400000e0607 */
[----:B------:R-:W-:-:S03]  /*0650*/  IMAD.WIDE.U32 R6, R9, UR6, RZ ;  /* 0x0000000609067c25 */ /* 0x000fc6000f8e00ff */
[----:B------:R-:W-:Y:S01]  /*0660*/  IADD3.X R3, RZ, RZ, R3, P2, P1 ;  /* 0x000000ffff037210 */ /* 0x000fe200017e2403 */
[----:B------:R-:W-:Y:S01]  /*0670*/  IMAD R8, R9, UR7, R7 ;  /* 0x0000000709087c24 */ /* 0x000fe2000f8e0207 */
[----:B------:R-:W-:Y:S02]  /*0680*/  IADD3 R11, P0, RZ, -R6, RZ ;  /* 0x80000006ff0b7210 */ /* 0x000fe40007f1e0ff */
[-C--:B------:R-:W-:Y:S01]  /*0690*/  IADD3 R7, P4, RZ, -R0.reuse, RZ ;  /* 0x80000000ff077210 */ /* 0x080fe20007f9e0ff */
[----:B------:R-:W-:Y:S02]  /*06a0*/  IMAD R5, R3, UR6, R8 ;  /* 0x0000000603057c24 */ /* 0x000fe4000f8e0208 */
[----:B------:R-:W-:Y:S01]  /*06b0*/  IMAD.HI.U32 R8, R9, R11, RZ ;  /* 0x0000000b09087227 */ /* 0x000fe200078e00ff */
[----:B------:R-:W-:-:S03]  /*06c0*/  SEL R12, R7, R0, !P3 ;  /* 0x00000000070c7207 */ /* 0x000fc60005800000 */
[----:B------:R-:W-:Y:S02]  /*06d0*/  IMAD.X R6, RZ, RZ, ~R5, P0 ;  /* 0x000000ffff067224 */ /* 0x000fe400000e0e05 */
[----:B------:R-:W-:Y:S02]  /*06e0*/  IMAD.X R7, RZ, RZ, ~R2, P4 ;  /* 0x000000ffff077224 */ /* 0x000fe400020e0e02 */
[----:B------:R-:W-:-:S03]  /*06f0*/  IMAD.WIDE.U32 R8, P0, R9, R6, R8 ;  /* 0x0000000609087225 */ /* 0x000fc60007800008 */
[----:B------:R-:W-:Y:S01]  /*0700*/  SEL R14, R7, R2, !P3 ;  /* 0x00000002070e7207 */ /* 0x000fe20005800000 */
[----:B------:R-:W-:Y:S02]  /*0710*/  IMAD.MOV.U32 R7, RZ, RZ, RZ ;  /* 0x000000ffff077224 */ /* 0x000fe400078e00ff */
[----:B------:R-:W-:-:S04]  /*0720*/  IMAD.HI.U32 R5, P1, R3, R11, R8 ;  /* 0x0000000b03057227 */ /* 0x000fc80007820008 */
[CC--:B------:R-:W-:Y:S02]  /*0730*/  IMAD R8, R3.reuse, R6.reuse, RZ ;  /* 0x0000000603087224 */ /* 0x0c0fe400078e02ff */
[----:B------:R-:W-:-:S03]  /*0740*/  IMAD.HI.U32 R6, R3, R6, RZ ;  /* 0x0000000603067227 */ /* 0x000fc600078e00ff */
[----:B------:R-:W-:Y:S01]  /*0750*/  IADD3 R5, P2, R8, R5, RZ ;  /* 0x0000000508057210 */ /* 0x000fe20007f5e0ff */
[----:B------:R-:W-:-:S04]  /*0760*/  IMAD.X R3, R6, 0x1, R3, P0 ;  /* 0x0000000106037824 */ /* 0x000fc800000e0603 */
[----:B------:R-:W-:Y:S01]  /*0770*/  IMAD.HI.U32 R6, R5, R12, RZ ;  /* 0x0000000c05067227 */ /* 0x000fe200078e00ff */
[----:B------:R-:W-:-:S05]  /*0780*/  IADD3.X R3, RZ, RZ, R3, P2, P1 ;  /* 0x000000ffff037210 */ /* 0x000fca00017e2403 */
[----:B------:R-:W-:-:S04]  /*0790*/  IMAD.WIDE.U32 R6, R5, R14, R6 ;  /* 0x0000000e05067225 */ /* 0x000fc800078e0006 */
[C---:B------:R-:W-:Y:S02]  /*07a0*/  IMAD R8, R3.reuse, R14, RZ ;  /* 0x0000000e03087224 */ /* 0x040fe400078e02ff */
[----:B------:R-:W-:-:S04]  /*07b0*/  IMAD.HI.U32 R5, P0, R3, R12, R6 ;  /* 0x0000000c03057227 */ /* 0x000fc80007800006 */
[----:B------:R-:W-:Y:S01]  /*07c0*/  IMAD.HI.U32 R3, R3, R14, RZ ;  /* 0x0000000e03037227 */ /* 0x000fe200078e00ff */
[----:B------:R-:W-:-:S03]  /*07d0*/  IADD3 R5, P1, R8, R5, RZ ;  /* 0x0000000508057210 */ /* 0x000fc60007f3e0ff */
[----:B------:R-:W-:Y:S02]  /*07e0*/  IMAD.X R3, RZ, RZ, R3, P0 ;  /* 0x000000ffff037224 */ /* 0x000fe400000e0603 */
[----:B------:R-:W-:-:S04]  /*07f0*/  IMAD.WIDE.U32 R6, R5, UR6, RZ ;  /* 0x0000000605067c25 */ /* 0x000fc8000f8e00ff */
[----:B------:R-:W-:Y:S01]  /*0800*/  IMAD.X R3, RZ, RZ, R3, P1 ;  /* 0x000000ffff037224 */ /* 0x000fe200008e0603 */
[----:B------:R-:W-:Y:S01]  /*0810*/  IADD3 R12, P1, -R6, R12, RZ ;  /* 0x0000000c060c7210 */ /* 0x000fe20007f3e1ff */
[C---:B------:R-:W-:Y:S01]  /*0820*/  IMAD R8, R5.reuse, UR7, R7 ;  /* 0x0000000705087c24 */ /* 0x040fe2000f8e0207 */
[----:B------:R-:W-:Y:S02]  /*0830*/  IADD3 R6, R5, 0x1, RZ ;  /* 0x0000000105067810 */ /* 0x000fe40007ffe0ff */
[----:B------:R-:W-:Y:S01]  /*0840*/  ISETP.GE.U32.AND P0, PT, R12, UR6, PT ;  /* 0x000000060c007c0c */ /* 0x000fe2000bf06070 */
[----:B------:R-:W-:-:S04]  /*0850*/  IMAD R3, R3, UR6, R8 ;  /* 0x0000000603037c24 */ /* 0x000fc8000f8e0208 */
[----:B------:R-:W-:Y:S01]  /*0860*/  IMAD.X R8, R14, 0x1, ~R3, P1 ;  /* 0x000000010e087824 */ /* 0x000fe200008e0e03 */
[----:B------:R-:W-:-:S04]  /*0870*/  IADD3 R3, P1, R12, -UR6, RZ ;  /* 0x800000060c037c10 */ /* 0x000fc8000ff3e0ff */
[C---:B------:R-:W-:Y:S02]  /*0880*/  ISETP.GE.U32.AND.EX P0, PT, R8.reuse, UR7, PT, P0 ;  /* 0x0000000708007c0c */ /* 0x040fe4000bf06100 */
[----:B------:R-:W-:Y:S02]  /*0890*/  IADD3.X R7, R8, ~UR7, RZ, P1, !PT ;  /* 0x8000000708077c10 */ /* 0x000fe40008ffe4ff */
[----:B------:R-:W-:Y:S02]  /*08a0*/  SEL R3, R3, R12, P0 ;  /* 0x0000000c03037207 */ /* 0x000fe40000000000 */
[----:B------:R-:W-:Y:S02]  /*08b0*/  SEL R7, R7, R8, P0 ;  /* 0x0000000807077207 */ /* 0x000fe40000000000 */
[----:B------:R-:W-:Y:S02]  /*08c0*/  SEL R6, R6, R5, P0 ;  /* 0x0000000506067207 */ /* 0x000fe40000000000 */
[----:B------:R-:W-:-:S02]  /*08d0*/  ISETP.GE.U32.AND P0, PT, R3, UR6, PT ;  /* 0x0000000603007c0c */ /* 0x000fc4000bf06070 */
[----:B------:R-:W-:Y:S02]  /*08e0*/  IADD3 R3, R6, 0x1, RZ ;  /* 0x0000000106037810 */ /* 0x000fe40007ffe0ff */
[----:B------:R-:W-:Y:S02]  /*08f0*/  ISETP.GE.U32.AND.EX P0, PT, R7, UR7, PT, P0 ;  /* 0x0000000707007c0c */ /* 0x000fe4000bf06100 */
[----:B------:R-:W-:Y:S02]  /*0900*/  LOP3.LUT R5, R2, UR8, RZ, 0x3c, !PT ;  /* 0x0000000802057c12 */ /* 0x000fe4000f8e3cff */
[----:B------:R-:W-:Y:S02]  /*0910*/  SEL R3, R3, R6, P0 ;  /* 0x0000000603037207 */ /* 0x000fe40000000000 */
[----:B------:R-:W-:Y:S01]  /*0920*/  ISETP.GE.AND P1, PT, R5, RZ, PT ;  /* 0x000000ff0500720c */ /* 0x000fe20003f26270 */
[----:B------:R-:W-:Y:S01]  /*0930*/  IMAD.MOV.U32 R5, RZ, RZ, 0x0 ;  /* 0x00000000ff057424 */ /* 0x000fe200078e00ff */
[----:B------:R-:W-:Y:S01]  /*0940*/  ISETP.NE.U32.AND P0, PT, RZ, c[0x0][0x164], PT ;  /* 0x00005900ff007a0c */ /* 0x000fe20003f05070 */
[----:B------:R-:W-:-:S03]  /*0950*/  IMAD.MOV R6, RZ, RZ, -R3 ;  /* 0x000000ffff067224 */ /* 0x000fc600078e0a03 */
[----:B------:R-:W-:Y:S02]  /*0960*/  ISETP.NE.AND.EX P0, PT, RZ, UR8, PT, P0 ;  /* 0x00000008ff007c0c */ /* 0x000fe4000bf05300 */
[----:B------:R-:W-:-:S04]  /*0970*/  SEL R3, R6, R3, !P1 ;  /* 0x0000000306037207 */ /* 0x000fc80004800000 */
[----:B------:R-:W-:Y:S01]  /*0980*/  SEL R3, R3, 0xffffffff, P0 ;  /* 0xffffffff03037807 */ /* 0x000fe20000000000 */
[----:B------:R-:W-:Y:S07]  /*0990*/  RET.REL.NODEC R4 `(_ZN7cutlass9reference6device6kernel13TensorForEachINS1_6detail14TensorReLuFuncIaNS_6layout22ColumnMajorInterleavedILi32EEEEELi2ENS9_6ParamsEEEvNS_5CoordIXT0_EilEET1_) ;  /* 0xfffff66004007950 */ /* 0x000fee0003c3ffff */
.L_x_286:
[----:B------:R-:W-:-:S00]  /*09a0*/  BRA `(.L_x_286) ;  /* 0xfffffff000007947 */ /* 0x000fc0000383ffff */
[----:B------:R-:W-:-:S00]  /*09b0*/  NOP ;  /* 0x0000000000007918 */ /* 0x000fc00000000000 */
[----:B------:R-:W-:-:S00]  /*09c0*/  NOP ;  /* 0x0000000000007918 */ /* 0x000fc00000000000 */
[----:B------:R-:W-:-:S00]  /*09d0*/  NOP ;  /* 0x0000000000007918 */ /* 0x000fc00000000000 */
[----:B------:R-:W-:-:S00]  /*09e0*/  NOP ;  /* 0x0000000000007918 */ /* 0x000fc00000000000 */
[----:B------:R-:W-:-:S00]  /*09f0*/  NOP ;  /* 0x0000000000007918 */ /* 0x000fc00000000000 */
.L_x_370:


//--------------------- .text._ZN7cutlass9reference6device6kernel4GemmINS_9TensorRefIaNS_6layout22ColumnMajorInterleavedILi32EEEEENS4_IaNS5_19RowMajorInterleavedILi32EEEEES8_fiNS_11MatrixShapeILi4ELi4EEENS_12multiply_addIiiiEENS_21NumericConverterClampIafEEEEvNS_4gemm9GemmCoordET2_T_T0_SK_T1_SN_T3_ --------------------------
	.section	.text._ZN7cutlass9reference6device6kernel4GemmINS_9TensorRefIaNS_6layout22ColumnMajorInterleavedILi32EEEEENS4_IaNS5_19RowMajorInterleavedILi32EEEEES8_fiNS_11MatrixShapeILi4ELi4EEENS_12multiply_addIiiiEENS_21NumericConverterClampIafEEEEvNS_4gemm9GemmCoordET2_T_T0_SK_T1_SN_T3_,"ax",@progbits
	.sectioninfo	@"SHI_REGISTERS=62"
	.align	128
        .global         _ZN7cutlass9reference6device6kernel4GemmINS_9TensorRefIaNS_6layout22ColumnMajorInterleavedILi32EEEEENS4_IaNS5_19RowMajorInterleavedILi32EEEEES8_fiNS_11MatrixShapeILi4ELi4EEENS_12multiply_addIiiiEENS_21NumericConverterClampIafEEEEvNS_4gemm9GemmCoordET2_T_T0_SK_T1_SN_T3_
        .type           _ZN7cutlass9reference6device6kernel4GemmINS_9TensorRefIaNS_6layout22ColumnMajorInterleavedILi32EEEEENS4_IaNS5_19RowMajorInterleavedILi32EEEEES8_fiNS_11MatrixShapeILi4ELi4EEENS_12multiply_addIiiiEENS_21NumericConverterClampIafEEEEvNS_4gemm9GemmCoordET2_T_T0_SK_T1_SN_T3_,@function
        .size           _ZN7cutlass9reference6device6kernel4GemmINS_9TensorRefIaNS_6layout22ColumnMajorInterleavedILi32EEEEENS4_IaNS5_19RowMajorInterleavedILi32EEEEES8_fiNS_11MatrixShapeILi4ELi4EEENS_12multiply_addIiiiEENS_21NumericConverterClampIafEEEEvNS_4gemm9GemmCoordET2_T_T0_SK_T1_SN_T3_,(.L_x_380 - _ZN7cutlass9reference6device6kernel4GemmINS_9TensorRefIaNS_6layout22ColumnMajorInterleavedILi32EEEEENS4_IaNS5_19RowMajorInterleavedILi32EEEEES8_fiNS_11MatrixShapeILi4ELi4EEENS_12multiply_addIiiiEENS_21NumericConverterClampIafEEEEvNS_4gemm9GemmCoordET2_T_T0_SK_T1_SN_T3_)
        .other          _ZN7cutlass9reference6device6kernel4GemmINS_9TensorRefIaNS_6layout22ColumnMajorInterleavedILi32EEEEENS4_IaNS5_19RowMajorInterleavedILi32EEEEES8_fiNS_11MatrixShapeILi4ELi4EEENS_12multiply_addIiiiEENS_21NumericConverterClampIafEEEEvNS_4gemm9GemmCoordET2_T_T0_SK_T1_SN_T3_,@"STO_CUDA_ENTRY STV_DEFAULT"
_ZN7cutlass9reference6device6kernel4GemmINS_9TensorRefIaNS_6layout22ColumnMajorInterleavedILi32EEEEENS4_IaNS5_19RowMajorInterleavedILi32EEEEES8_fiNS_11MatrixShapeILi4ELi4EEENS_12multiply_addIiiiEENS_21NumericConverterClampIafEEEEvNS_4gemm9GemmCoordET2_T_T0_SK_T1_SN_T3_:
.text._ZN7cutlass9reference6device6kernel4GemmINS_9TensorRefIaNS_6layout22ColumnMajorInterleavedILi32EEEEENS4_IaNS5_19RowMajorInterleavedILi32EEEEES8_fiNS_11MatrixShapeILi4ELi4EEENS_12multiply_addIiiiEENS_21NumericConverterClampIafEEEEvNS_4gemm9GemmCoordET2_T_T0_SK_T1_SN_T3_:
[----:B------:R-:W-:Y:S02]  /*0000*/  MOV R1, c[0x0][0x28] ;  /* 0x00000a0000017a02 */ /* 0x000fe40000000f00 */
[----:B------:R-:W0:Y:S01]  /*0010*/  S2R R2, SR_TID.X ;  /* 0x0000000000027919 */ /* 0x000e220000002100 */
[----:B------:R-:W-:Y:S01]  /*0020*/  MOV R0, c[0x0][0x168] ;  /* 0x00005a0000007a02 */ /* 0x000fe20000000f00 */
[----:B------:R-:W-:Y:S01]  /*0030*/  IMAD.MOV.U32 R15, RZ, RZ, c[0x0][0x1b8] ;  /* 0x00006e00ff0f7624 */ /* 0x000fe200078e00ff */
[----:B------:R-:W-:Y:S01]  /*0040*/  MOV R16, c[0x0][0x1b8] ;  /* 0x00006e0000107a02 */ /* 0x000fe20000000f00 */
[----:B------:R-:W0:Y:S01]  /*0050*/  S2R R37, SR_CTAID.X ;  /* 0x0000000000257919 */ /* 0x000e220000002500 */
[----:B------:R-:W-:Y:S01]  /*0060*/  ISETP.GE.AND P0, PT, R0, 0x1, PT ;  /* 0x000000010000780c */ /* 0x000fe20003f06270 */
[----:B------:R-:W-:Y:S01]  /*0070*/  IMAD.MOV.U32 R13, RZ, RZ, c[0x0][0x1b8] ;  /* 0x00006e00ff0d7624 */ /* 0x000fe200078e00ff */
[----:B------:R-:W-:Y:S01]  /*0080*/  MOV R14, c[0x0][0x1b8] ;  /* 0x00006e00000e7a02 */ /* 0x000fe20000000f00 */
[----:B------:R-:W1:Y:S01]  /*0090*/  S2R R3, SR_CTAID.Y ;  /* 0x0000000000037919 */ /* 0x000e620000002600 */
[----:B------:R-:W-:Y:S01]  /*00a0*/  MOV R12, c[0x0][0x1b8] ;  /* 0x00006e00000c7a02 */ /* 0x000fe20000000f00 */
[----:B------:R-:W-:Y:S01]  /*00b0*/  IMAD.MOV.U32 R11, RZ, RZ, c[0x0][0x1b8] ;  /* 0x00006e00ff0b7624 */ /* 0x000fe200078e00ff */
[----:B------:R-:W-:Y:S01]  /*00c0*/  MOV R10, c[0x0][0x1b8] ;  /* 0x00006e00000a7a02 */ /* 0x000fe20000000f00 */
[----:B------:R-:W1:Y:S01]  /*00d0*/  S2R R36, SR_TID.Y ;  /* 0x0000000000247919 */ /* 0x000e620000002200 */
[----:B------:R-:W-:Y:S01]  /*00e0*/  IMAD.MOV.U32 R9, RZ, RZ, c[0x0][0x1b8] ;  /* 0x00006e00ff097624 */ /* 0x000fe200078e00ff */
[----:B------:R-:W-:Y:S01]  /*00f0*/  MOV R8, c[0x0][0x1b8] ;  /* 0x00006e0000087a02 */ /* 0x000fe20000000f00 */
[----:B------:R-:W-:Y:S01]  /*0100*/  IMAD.MOV.U32 R7, RZ, RZ, c[0x0][0x1b8] ;  /* 0x00006e00ff077624 */ /* 0x000fe200078e00ff */
[----:B------:R-:W-:Y:S01]  /*0110*/  MOV R6, c[0x0][0x1b8] ;  /* 0x00006e0000067a02 */ /* 0x000fe20000000f00 */
[----:B------:R-:W-:Y:S01]  /*0120*/  IMAD.MOV.U32 R5, RZ, RZ, c[0x0][0x1b8] ;  /* 0x00006e00ff057624 */ /* 0x000fe200078e00ff */
[----:B------:R-:W-:Y:S01]  /*0130*/  MOV R4, c[0x0][0x1b8] ;  /* 0x00006e0000047a02 */ /* 0x000fe20000000f00 */
[----:B------:R-:W-:-:S02]  /*0140*/  IMAD.MOV.U32 R0, RZ, RZ, c[0x0][0x1b8] ;  /* 0x00006e00ff007624 */ /* 0x000fc400078e00ff */
[----:B0-----:R-:W-:Y:S01]  /*0150*/  IMAD R37, R37, c[0x0][0x0], R2 ;  /* 0x0000000025257a24 */ /* 0x001fe200078e0202 */
[----:B------:R-:W-:-:S04]  /*0160*/  MOV R2, c[0x0][0x1b8] ;  /* 0x00006e0000027a02 */ /* 0x000fc80000000f00 */
[----:B------:R-:W-:Y:S01]  /*0170*/  SHF.L.U32 R37, R37, 0x2, RZ ;  /* 0x0000000225257819 */ /* 0x000fe200000006ff */
[----:B-1----:R-:W-:Y:S02]  /*0180*/  IMAD R36, R3, c[0x0][0x4], R36 ;  /* 0x0000010003247a24 */ /* 0x002fe400078e0224 */
[----:B------:R-:W-:Y:S02]  /*0190*/  IMAD.MOV.U32 R3, RZ, RZ, c[0x0][0x1b8] ;  /* 0x00006e00ff037624 */ /* 0x000fe400078e00ff */
[----:B------:R-:W-:Y:S01]  /*01a0*/  IMAD.SHL.U32 R36, R36, 0x4, RZ ;  /* 0x0000000424247824 */ /* 0x000fe200078e00ff */
[----:B------:R-:W-:Y:S05]  /*01b0*/  @!P0 BRA `(.L_x_287) ;  /* 0x0000071000008947 */ /* 0x000fea0003800000 */
[C---:B------:R-:W-:Y:S01]  /*01c0*/  IADD3 R4, R37.reuse, 0x2, RZ ;  /* 0x0000000225047810 */ /* 0x040fe20007ffe0ff */
[----:B------:R-:W-:Y:S01]  /*01d0*/  IMAD.MOV.U32 R33, RZ, RZ, RZ ;  /* 0x000000ffff217224 */ /* 0x000fe200078e00ff */
[C---:B------:R-:W-:Y:S01]  /*01e0*/  IADD3 R3, R37.reuse, 0x3, RZ ;  /* 0x0000000325037810 */ /* 0x040fe20007ffe0ff */
[----:B------:R-:W-:Y:S01]  /*01f0*/  IMAD.MOV.U32 R15, RZ, RZ, c[0x0][0x1b8] ;  /* 0x00006e00ff0f7624 */ /* 0x000fe200078e00ff */
[C---:B------:R-:W-:Y:S01]  /*0200*/  IADD3 R2, R36.reuse, 0x2, RZ ;  /* 0x0000000224027810 */ /* 0x040fe20007ffe0ff */
[----:B------:R-:W-:Y:S01]  /*0210*/  IMAD.MOV.U32 R14, RZ, RZ, c[0x0][0x1b8] ;  /* 0x00006e00ff0e7624 */ /* 0x000fe200078e00ff */
[C---:B------:R-:W-:Y:S01]  /*0220*/  IADD3 R0, R36.reuse, 0x3, RZ ;  /* 0x0000000324007810 */ /* 0x040fe20007ffe0ff */
[----:B------:R-:W-:Y:S01]  /*0230*/  IMAD.MOV.U32 R13, RZ, RZ, c[0x0][0x1b8] ;  /* 0x00006e00ff0d7624 */ /* 0x000fe200078e00ff */
[----:B------:R-:W-:Y:S01]  /*0240*/  IADD3 R35, R37, 0x1, RZ ;  /* 0x0000000125237810 */ /* 0x000fe20007ffe0ff */
[----:B------:R-:W-:Y:S01]  /*0250*/  IMAD.MOV.U32 R12, RZ, RZ, c[0x0][0x1b8] ;  /* 0x00006e00ff0c7624 */ /* 0x000fe200078e00ff */
[----:B------:R-:W-:Y:S01]  /*0260*/  IADD3 R34, R36, 0x1, RZ ;  /* 0x0000000124227810 */ /* 0x000fe20007ffe0ff */
[----:B------:R-:W-:Y:S01]  /*0270*/  IMAD.MOV.U32 R11, RZ, RZ, c[0x0][0x1b8] ;  /* 0x00006e00ff0b7624 */ /* 0x000fe200078e00ff */
[----:B------:R-:W-:Y:S01]  /*0280*/  ISETP.GE.AND P6, PT, R4, c[0x0][0x160], PT ;  /* 0x0000580004007a0c */ /* 0x000fe20003fc6270 */
[----:B------:R-:W-:Y:S01]  /*0290*/  IMAD.MOV.U32 R10, RZ, RZ, c[0x0][0x1b8] ;  /* 0x00006e00ff0a7624 */ /* 0x000fe200078e00ff */
[----:B------:R-:W-:Y:S01]  /*02a0*/  ISETP.GE.AND P5, PT, R3, c[0x0][0x160], PT ;  /* 0x0000580003007a0c */ /* 0x000fe20003fa6270 */
[----:B------:R-:W-:Y:S01]  /*02b0*/  IMAD.MOV.U32 R9, RZ, RZ, c[0x0][0x1b8] ;  /* 0x00006e00ff097624 */ /* 0x000fe200078e00ff */
[----:B------:R-:W-:Y:S01]  /*02c0*/  ISETP.GE.AND P3, PT, R2, c[0x0][0x164], PT ;  /* 0x0000590002007a0c */ /* 0x000fe20003f66270 */
[----:B------:R-:W-:Y:S01]  /*02d0*/  IMAD.MOV.U32 R7, RZ, RZ, c[0x0][0x1b8] ;  /* 0x00006e00ff077624 */ /* 0x000fe200078e00ff */
[----:B------:R-:W-:Y:S01]  /*02e0*/  ISETP.GE.AND P2, PT, R0, c[0x0][0x164], PT ;  /* 0x0000590000007a0c */ /* 0x000fe20003f46270 */
[----:B------:R-:W-:Y:S01]  /*02f0*/  IMAD.MOV.U32 R6, RZ, RZ, c[0x0][0x1b8] ;  /* 0x00006e00ff067624 */ /* 0x000fe200078e00ff */
[----:B------:R-:W-:Y:S01]  /*0300*/  PRMT R30, RZ, 0x7610, R30 ;  /* 0x00007610ff1e7816 */ /* 0x000fe2000000001e */
[----:B------:R-:W-:Y:S01]  /*0310*/  IMAD.MOV.U32 R5, RZ, RZ, c[0x0][0x1b8] ;  /* 0x00006e00ff057624 */ /* 0x000fe200078e00ff */
[----:B------:R-:W-:Y:S01]  /*0320*/  MOV R8, c[0x0][0x1b8] ;  /* 0x00006e0000087a02 */ /* 0x000fe20000000f00 */
[----:B------:R-:W-:Y:S01]  /*0330*/  IMAD.MOV.U32 R4, RZ, RZ, c[0x0][0x1b8] ;  /* 0x00006e00ff047624 */ /* 0x000fe200078e00ff */
[----:B------:R-:W-:Y:S01]  /*0340*/  MOV R3, c[0x0][0x1b8] ;  /* 0x00006e0000037a02 */ /* 0x000fe20000000f00 */
[----:B------:R-:W-:Y:S01]  /*0350*/  IMAD.MOV.U32 R2, RZ, RZ, c[0x0][0x1b8] ;  /* 0x00006e00ff027624 */ /* 0x000fe200078e00ff */
[----:B------:R-:W-:Y:S01]  /*0360*/  PRMT R29, RZ, 0x7610, R29 ;  /* 0x00007610ff1d7816 */ /* 0x000fe2000000001d */
[----:B------:R-:W-:Y:S01]  /*0370*/  IMAD.MOV.U32 R0, RZ, RZ, c[0x0][0x1b8] ;  /* 0x00006e00ff007624 */ /* 0x000fe200078e00ff */
[----:B------:R-:W-:Y:S01]  /*0380*/  PRMT R28, RZ, 0x7610, R28 ;  /* 0x00007610ff1c7816 */ /* 0x000fe2000000001c */
[----:B------:R-:W-:Y:S01]  /*0390*/  IMAD.WIDE R44, R37, 0x20, RZ ;  /* 0x00000020252c7825 */ /* 0x000fe200078e02ff */
[----:B------:R-:W-:-:S02]  /*03a0*/  PRMT R27, RZ, 0x7610, R27 ;  /* 0x00007610ff1b7816 */ /* 0x000fc4000000001b */
[----:B------:R-:W-:Y:S01]  /*03b0*/  PRMT R26, RZ, 0x7610, R26 ;  /* 0x00007610ff1a7816 */ /* 0x000fe2000000001a */
[----:B------:R-:W-:Y:S01]  /*03c0*/  IMAD.WIDE R40, R36, 0x20, RZ ;  /* 0x0000002024287825 */ /* 0x000fe200078e02ff */
[----:B------:R-:W-:Y:S02]  /*03d0*/  PRMT R25, RZ, 0x7610, R25 ;  /* 0x00007610ff197816 */ /* 0x000fe40000000019 */
[----:B------:R-:W-:Y:S01]  /*03e0*/  PRMT R24, RZ, 0x7610, R24 ;  /* 0x00007610ff187816 */ /* 0x000fe20000000018 */
[----:B------:R-:W-:Y:S01]  /*03f0*/  IMAD.WIDE R42, R35, 0x20, RZ ;  /* 0x00000020232a7825 */ /* 0x000fe200078e02ff */
[----:B------:R-:W-:-:S03]  /*0400*/  PRMT R23, RZ, 0x7610, R23 ;  /* 0x00007610ff177816 */ /* 0x000fc60000000017 */
[----:B------:R-:W-:-:S04]  /*0410*/  IMAD.WIDE R38, R34, 0x20, RZ ;  /* 0x0000002022267825 */ /* 0x000fc800078e02ff */
.L_x_288:
[----:B------:R-:W-:Y:S01]  /*0420*/  ISETP.GE.AND P0, PT, R37, c[0x0][0x160], PT ;  /* 0x0000580025007a0c */ /* 0x000fe20003f06270 */
[----:B------:R-:W-:Y:S01]  /*0430*/  ULDC.64 UR6, c[0x0][0x170] ;  /* 0x00005c0000067ab9 */ /* 0x000fe20000000a00 */
[C---:B------:R-:W-:Y:S01]  /*0440*/  LOP3.LUT R53, R33.reuse, 0x1f, RZ, 0xc0, !PT ;  /* 0x0000001f21357812 */ /* 0x040fe200078ec0ff */
[----:B------:R-:W-:Y:S01]  /*0450*/  ULDC.64 UR4, c[0x0][0x180] ;  /* 0x0000600000047ab9 */ /* 0x000fe20000000a00 */
[----:B------:R-:W-:Y:S02]  /*0460*/  ISETP.GE.AND P4, PT, R36, c[0x0][0x164], PT ;  /* 0x0000590024007a0c */ /* 0x000fe40003f86270 */
[----:B------:R-:W-:Y:S02]  /*0470*/  SHF.R.U32.HI R49, RZ, 0x5, R33 ;  /* 0x00000005ff317819 */ /* 0x000fe40000011621 */
[----:B------:R-:W-:Y:S04]  /*0480*/  IADD3 R33, R33, 0x1, RZ ;  /* 0x0000000121217810 */ /* 0x000fe80007ffe0ff */
[-C--:B------:R-:W-:Y:S05]  /*0490*/  @!P0 IADD3 R46, P1, R44, R53.reuse, RZ ;  /* 0x000000352c2e8210 */ /* 0x080fea0007f3e0ff */
[----:B------:R-:W-:Y:S04]  /*04a0*/  @!P0 IMAD.X R47, RZ, RZ, R45, P1 ;  /* 0x000000ffff2f8224 */ /* 0x000fe800008e062d */
[C---:B------:R-:W-:Y:S03]  /*04b0*/  @!P0 IMAD.WIDE.U32 R46, R49.reuse, c[0x0][0x178], R46 ;  /* 0x00005e00312e8a25 */ /* 0x040fe600078e002e */
[-C--:B------:R-:W-:Y:S01]  /*04c0*/  IADD3 R56, P1, R42, R53.reuse, RZ ;  /* 0x000000352a387210 */ /* 0x080fe20007f3e0ff */
[----:B------:R-:W-:Y:S04]  /*04d0*/  @!P0 IMAD R47, R49, c[0x0][0x17c], R47 ;  /* 0x00005f00312f8a24 */ /* 0x000fe800078e022f */
[----:B------:R-:W-:Y:S01]  /*04e0*/  IMAD.X R57, RZ, RZ, R43, P1 ;  /* 0x000000ffff397224 */ /* 0x000fe200008e062b */
[----:B------:R-:W-:Y:S03]  /*04f0*/  @!P4 IADD3 R50, P1, R40, R53, RZ ;  /* 0x000000352832c210 */ /* 0x000fe60007f3e0ff */
[----:B------:R-:W2:Y:S01]  /*0500*/  @!P0 LDG.E.U8.SYS R23, [R46.64+UR6] ;  /* 0x000000062e178981 */ /* 0x000ea2000c1ee100 */
[----:B------:R-:W-:Y:S02]  /*0510*/  @!P4 IADD3.X R51, RZ, R41, RZ, P1, !PT ;  /* 0x00000029ff33c210 */ /* 0x000fe40000ffe4ff */
[----:B------:R-:W-:Y:S03]  /*0520*/  ISETP.GE.AND P0, PT, R33, c[0x0][0x168], PT ;  /* 0x00005a0021007a0c */ /* 0x000fe60003f06270 */
[C---:B------:R-:W-:Y:S03]  /*0530*/  @!P4 IMAD.WIDE.U32 R50, R49.reuse, c[0x0][0x188], R50 ;  /* 0x000062003132ca25 */ /* 0x040fe600078e0032 */
[----:B------:R-:W-:Y:S01]  /*0540*/  IADD3 R54, P1, R38, R53, RZ ;  /* 0x0000003526367210 */ /* 0x000fe20007f3e0ff */
[----:B------:R-:W-:Y:S04]  /*0550*/  IMAD.WIDE.U32 R52, R49, c[0x0][0x178], R56 ;  /* 0x00005e0031347a25 */ /* 0x000fe800078e0038 */
[----:B------:R-:W-:Y:S01]  /*0560*/  IMAD.X R55, RZ, RZ, R39, P1 ;  /* 0x000000ffff377224 */ /* 0x000fe200008e0627 */
[----:B------:R-:W-:Y:S01]  /*0570*/  ISETP.GE.AND P1, PT, R35, c[0x0][0x160], PT ;  /* 0x0000580023007a0c */ /* 0x000fe20003f26270 */
[C---:B------:R-:W-:Y:S02]  /*0580*/  IMAD R53, R49.reuse, c[0x0][0x17c], R53 ;  /* 0x00005f0031357a24 */ /* 0x040fe400078e0235 */
[C---:B------:R-:W-:Y:S02]  /*0590*/  @!P4 IMAD R51, R49.reuse, c[0x0][0x18c], R51 ;  /* 0x000063003133ca24 */ /* 0x040fe400078e0233 */
[C---:B------:R-:W-:Y:S04]  /*05a0*/  IMAD.WIDE.U32 R54, R49.reuse, c[0x0][0x188], R54 ;  /* 0x0000620031367a25 */ /* 0x040fe800078e0036 */
[----:B------:R-:W3:Y:S01]  /*05b0*/  @!P6 LDG.E.U8.SYS R25, [R52.64+UR6+0x20] ;  /* 0x000020063419e981 */ /* 0x000ee2000c1ee100 */
[----:B------:R-:W-:Y:S01]  /*05c0*/  IMAD R55, R49, c[0x0][0x18c], R55 ;  /* 0x0000630031377a24 */ /* 0x000fe200078e0237 */
[----:B------:R-:W-:Y:S01]  /*05d0*/  MOV R49, R53 ;  /* 0x0000003500317202 */ /* 0x000fe20000000f00 */
[----:B------:R-:W-:Y:S02]  /*05e0*/  IMAD.MOV.U32 R48, RZ, RZ, R52 ;  /* 0x000000ffff307224 */ /* 0x000fe400078e0034 */
[--C-:B------:R-:W-:Y:S01]  /*05f0*/  IMAD.MOV.U32 R58, RZ, RZ, R54.reuse ;  /* 0x000000ffff3a7224 */ /* 0x100fe200078e0036 */
[-C--:B------:R-:W-:Y:S01]  /*0600*/  MOV R59, R55.reuse ;  /* 0x00000037003b7202 */ /* 0x080fe20000000f00 */
[----:B------:R-:W4:Y:S01]  /*0610*/  @!P1 LDG.E.U8.SYS R24, [R52.64+UR6] ;  /* 0x0000000634189981 */ /* 0x000f22000c1ee100 */
[----:B------:R-:W-:Y:S01]  /*0620*/  ISETP.GE.AND P1, PT, R34, c[0x0][0x164], PT ;  /* 0x0000590022007a0c */ /* 0x000fe20003f26270 */
[----:B------:R-:W-:Y:S01]  /*0630*/  IMAD.MOV.U32 R56, RZ, RZ, R54 ;  /* 0x000000ffff387224 */ /* 0x000fe200078e0036 */
[----:B------:R-:W-:Y:S04]  /*0640*/  MOV R57, R55 ;  /* 0x0000003700397202 */ /* 0x000fe80000000f00 */
[----:B------:R-:W5:Y:S07]  /*0650*/  @!P4 LDG.E.U8.SYS R27, [R50.64+UR4] ;  /* 0x00000004321bc981 */ /* 0x000f6e000c1ee100 */
[----:B------:R-:W5:Y:S07]  /*0660*/  @!P5 LDG.E.U8.SYS R26, [R48.64+UR6+0x40] ;  /* 0x00004006301ad981 */ /* 0x000f6e000c1ee100 */
[----:B------:R-:W5:Y:S07]  /*0670*/  @!P1 LDG.E.U8.SYS R28, [R54.64+UR4] ;  /* 0x00000004361c9981 */ /* 0x000f6e000c1ee100 */
[----:B------:R-:W5:Y:S07]  /*0680*/  @!P3 LDG.E.U8.SYS R29, [R58.64+UR4+0x20] ;  /* 0x000020043a1db981 */ /* 0x000f6e000c1ee100 */
[----:B------:R-:W5:Y:S01]  /*0690*/  @!P2 LDG.E.U8.SYS R30, [R56.64+UR4+0x40] ;  /* 0x00004004381ea981 */ /* 0x000f62000c1ee100 */
[----:B--2---:R-:W-:Y:S04]  /*06a0*/  LOP3.LUT R18, R23, 0xffff, RZ, 0xc0, !PT ;  /* 0x0000ffff17127812 */ /* 0x004fe800078ec0ff */
[----:B------:R-:W-:Y:S02]  /*06b0*/  PRMT R18, R18, 0x8880, RZ ;  /* 0x0000888012127816 */ /* 0x000fe400000000ff */
[----:B---3--:R-:W-:Y:S04]  /*06c0*/  LOP3.LUT R20, R25, 0xffff, RZ, 0xc0, !PT ;  /* 0x0000ffff19147812 */ /* 0x008fe800078ec0ff */
[----:B------:R-:W-:Y:S02]  /*06d0*/  PRMT R20, R20, 0x8880, RZ ;  /* 0x0000888014147816 */ /* 0x000fe400000000ff */
[----:B----4-:R-:W-:Y:S04]  /*06e0*/  LOP3.LUT R19, R24, 0xffff, RZ, 0xc0, !PT ;  /* 0x0000ffff18137812 */ /* 0x010fe800078ec0ff */
[----:B------:R-:W-:Y:S02]  /*06f0*/  PRMT R19, R19, 0x8880, RZ ;  /* 0x0000888013137816 */ /* 0x000fe400000000ff */
[----:B-----5:R-:W-:Y:S04]  /*0700*/  LOP3.LUT R17, R27, 0xffff, RZ, 0xc0, !PT ;  /* 0x0000ffff1b117812 */ /* 0x020fe800078ec0ff */
[----:B------:R-:W-:Y:S02]  /*0710*/  PRMT R17, R17, 0x8880, RZ ;  /* 0x0000888011117816 */ /* 0x000fe400000000ff */
[----:B------:R-:W-:Y:S03]  /*0720*/  LOP3.LUT R21, R26, 0xffff, RZ, 0xc0, !PT ;  /* 0x0000ffff1a157812 */ /* 0x000fe600078ec0ff */
[C---:B------:R-:W-:Y:S02]  /*0730*/  IMAD R0, R17.reuse, R18, R0 ;  /* 0x0000001211007224 */ /* 0x040fe400078e0200 */
[----:B------:R-:W-:Y:S01]  /*0740*/  IMAD R2, R17, R19, R2 ;  /* 0x0000001311027224 */ /* 0x000fe200078e0202 */
[----:B------:R-:W-:Y:S01]  /*0750*/  PRMT R21, R21, 0x8880, RZ ;  /* 0x0000888015157816 */ /* 0x000fe200000000ff */
[C---:B------:R-:W-:Y:S01]  /*0760*/  IMAD R3, R17.reuse, R20, R3 ;  /* 0x0000001411037224 */ /* 0x040fe200078e0203 */
[----:B------:R-:W-:Y:S03]  /*0770*/  LOP3.LUT R22, R28, 0xffff, RZ, 0xc0, !PT ;  /* 0x0000ffff1c167812 */ /* 0x000fe600078ec0ff */
[----:B------:R-:W-:Y:S01]  /*0780*/  IMAD R4, R17, R21, R4 ;  /* 0x0000001511047224 */ /* 0x000fe200078e0204 */
[----:B------:R-:W-:Y:S02]  /*0790*/  PRMT R22, R22, 0x8880, RZ ;  /* 0x0000888016167816 */ /* 0x000fe400000000ff */
[----:B------:R-:W-:Y:S03]  /*07a0*/  LOP3.LUT R32, R29, 0xffff, RZ, 0xc0, !PT ;  /* 0x0000ffff1d207812 */ /* 0x000fe600078ec0ff */
[C---:B------:R-:W-:Y:S02]  /*07b0*/  IMAD R5, R22.reuse, R18, R5 ;  /* 0x0000001216057224 */ /* 0x040fe400078e0205 */
[----:B------:R-:W-:Y:S01]  /*07c0*/  IMAD R6, R22, R19, R6 ;  /* 0x0000001316067224 */ /* 0x000fe200078e0206 */
[----:B------:R-:W-:Y:S01]  /*07d0*/  PRMT R32, R32, 0x8880, RZ ;  /* 0x0000888020207816 */ /* 0x000fe200000000ff */
[----:B------:R-:W-:Y:S01]  /*07e0*/  IMAD R7, R22, R20, R7 ;  /* 0x0000001416077224 */ /* 0x000fe200078e0207 */
[----:B------:R-:W-:Y:S01]  /*07f0*/  LOP3.LUT R31, R30, 0xffff, RZ, 0xc0, !PT ;  /* 0x0000ffff1e1f7812 */ /* 0x000fe200078ec0ff */
[----:B------:R-:W-:Y:S02]  /*0800*/  IMAD R8, R22, R21, R8 ;  /* 0x0000001516087224 */ /* 0x000fe400078e0208 */
[----:B------:R-:W-:Y:S01]  /*0810*/  IMAD.MOV.U32 R17, RZ, RZ, R32 ;  /* 0x000000ffff117224 */ /* 0x000fe200078e0020 */
[----:B------:R-:W-:Y:S03]  /*0820*/  PRMT R31, R31, 0x8880, RZ ;  /* 0x000088801f1f7816 */ /* 0x000fe600000000ff */
[C---:B------:R-:W-:Y:S01]  /*0830*/  IMAD R9, R17.reuse, R18, R9 ;  /* 0x0000001211097224 */ /* 0x040fe200078e0209 */
[----:B------:R-:W-:Y:S01]  /*0840*/  MOV R22, R31 ;  /* 0x0000001f00167202 */ /* 0x000fe20000000f00 */
[C---:B------:R-:W-:Y:S02]  /*0850*/  IMAD R10, R17.reuse, R19, R10 ;  /* 0x00000013110a7224 */ /* 0x040fe400078e020a */
[C---:B------:R-:W-:Y:S02]  /*0860*/  IMAD R11, R17.reuse, R20, R11 ;  /* 0x00000014110b7224 */ /* 0x040fe400078e020b */
[----:B------:R-:W-:Y:S02]  /*0870*/  IMAD R12, R17, R21, R12 ;  /* 0x00000015110c7224 */ /* 0x000fe400078e020c */
[C---:B------:R-:W-:Y:S02]  /*0880*/  IMAD R13, R22.reuse, R18, R13 ;  /* 0x00000012160d7224 */ /* 0x040fe400078e020d */
[C---:B------:R-:W-:Y:S02]  /*0890*/  IMAD R14, R22.reuse, R19, R14 ;  /* 0x00000013160e7224 */ /* 0x040fe400078e020e */
[C---:B------:R-:W-:Y:S02]  /*08a0*/  IMAD R15, R22.reuse, R20, R15 ;  /* 0x00000014160f7224 */ /* 0x040fe400078e020f */
[----:B------:R-:W-:Y:S01]  /*08b0*/  IMAD R16, R22, R21, R16 ;  /* 0x0000001516107224 */ /* 0x000fe200078e0210 */
[----:B------:R-:W-:-:S05]  /*08c0*/  @!P0 BRA `(.L_x_288) ;  /* 0xfffffb5000008947 */ /* 0x000fca000383ffff */
.L_x_287:
[----:B------:R-:W-:Y:S01]  /*08d0*/  ISETP.GE.AND P0, PT, R36, c[0x0][0x164], PT ;  /* 0x0000590024007a0c */ /* 0x000fe20003f06270 */
[----:B------:R-:W-:Y:S01]  /*08e0*/  BMOV.32.CLEAR RZ, B1 ;  /* 0x0000000001ff7355 */ /* 0x000fe20000100000 */
[----:B------:R-:W-:Y:S02]  /*08f0*/  BSSY B1, `(.L_x_289) ;  /* 0x0000026000017945 */ /* 0x000fe40003800000 */
[----:B------:R-:W-:-:S12]  /*0900*/  ISETP.GE.OR P1, PT, R37, c[0x0][0x160], P0 ;  /* 0x0000580025007a0c */ /* 0x000fd80000726670 */
[----:B------:R-:W-:Y:S05]  /*0910*/  @P1 BRA `(.L_x_290) ;  /* 0x0000023000001947 */ /* 0x000fea0003800000 */
[----:B------:R-:W-:-:S04]  /*0920*/  SHF.R.S32.HI R19, RZ, 0x1f, R36 ;  /* 0x0000001fff137819 */ /* 0x000fc80000011424 */
[----:B------:R-:W-:-:S04]  /*0930*/  LEA.HI R19, R19, R36, RZ, 0x5 ;  /* 0x0000002413137211 */ /* 0x000fc800078f28ff */
[----:B------:R-:W-:Y:S02]  /*0940*/  LOP3.LUT R25, R19, 0xffffffe0, RZ, 0xc0, !PT ;  /* 0xffffffe013197812 */ /* 0x000fe400078ec0ff */
[----:B------:R-:W-:-:S03]  /*0950*/  SHF.R.S32.HI R19, RZ, 0x5, R19 ;  /* 0x00000005ff137819 */ /* 0x000fc60000011413 */
[----:B------:R-:W-:Y:S01]  /*0960*/  IMAD.IADD R24, R36, 0x1, -R25 ;  /* 0x0000000124187824 */ /* 0x000fe200078e0a19 */
[----:B------:R-:W-:-:S04]  /*0970*/  SHF.R.S32.HI R18, RZ, 0x1f, R19 ;  /* 0x0000001fff127819 */ /* 0x000fc80000011413 */
[----:B------:R-:W-:Y:S01]  /*0980*/  SHF.R.S32.HI R25, RZ, 0x1f, R24 ;  /* 0x0000001fff197819 */ /* 0x000fe20000011418 */
[----:B------:R-:W-:-:S04]  /*0990*/  IMAD R20, R18, c[0x0][0x1a0], RZ ;  /* 0x0000680012147a24 */ /* 0x000fc800078e02ff */
[----:B------:R-:W-:-:S04]  /*09a0*/  IMAD.WIDE R24, R37, 0x20, R24 ;  /* 0x0000002025187825 */ /* 0x000fc800078e0218 */
[C---:B------:R-:W-:Y:S02]  /*09b0*/  IMAD R17, R19.reuse, c[0x0][0x1a4], R20 ;  /* 0x0000690013117a24 */ /* 0x040fe400078e0214 */
[----:B------:R-:W-:-:S05]  /*09c0*/  IMAD.WIDE.U32 R22, R19, c[0x0][0x1a0], R24 ;  /* 0x0000680013167a25 */ /* 0x000fca00078e0018 */
[----:B------:R-:W-:-:S04]  /*09d0*/  IADD3 R22, P1, R22, c[0x0][0x198], RZ ;  /* 0x0000660016167a10 */ /* 0x000fc80007f3e0ff */
[----:B------:R-:W-:-:S08]  /*09e0*/  IADD3.X R23, R23, c[0x0][0x19c], R17, P1, !PT ;  /* 0x0000670017177a10 */ /* 0x000fd00000ffe411 */
[----:B------:R-:W2:Y:S01]  /*09f0*/  LDG.E.S8.SYS R22, [R22] ;  /* 0x0000000016167381 */ /* 0x000ea200001ee300 */
[----:B------:R-:W-:Y:S01]  /*0a00*/  I2F R0, R0 ;  /* 0x0000000000007306 */ /* 0x000fe20000201400 */
[----:B------:R-:W-:Y:S01]  /*0a10*/  BMOV.32.CLEAR RZ, B0 ;  /* 0x0000000000ff7355 */ /* 0x000fe20000100000 */
[----:B------:R-:W-:Y:S01]  /*0a20*/  BSSY B0, `(.L_x_291) ;  /* 0x000000c000007945 */ /* 0x000fe20003800000 */
[----:B------:R-:W-:-:S05]  /*0a30*/  IMAD.MOV.U32 R20, RZ, RZ, 0x80 ;  /* 0x00000080ff147424 */ /* 0x000fca00078e00ff */
[----:B--2---:R-:W0:Y:S02]  /*0a40*/  I2F.S16 R17, R22 ;  /* 0x0000001600117306 */ /* 0x004e240000101400 */
[----:B0-----:R-:W-:-:S04]  /*0a50*/  FMUL R17, R17, c[0x0][0x190] ;  /* 0x0000640011117a20 */ /* 0x001fc80000400000 */
[----:B------:R-:W-:-:S05]  /*0a60*/  FFMA R17, R0, c[0x0][0x16c], R17 ;  /* 0x00005b0000117a23 */ /* 0x000fca0000000011 */
[----:B------:R-:W-:-:S12]  /*0a70*/  FSETP.GEU.AND P1, PT, R17, -128, PT ;  /* 0xc30000001100780b */ /* 0x000fd80003f2e000 */
[----:B------:R-:W-:Y:S05]  /*0a80*/  @!P1 BRA `(.L_x_292) ;  /* 0x0000005000009947 */ /* 0x000fea0003800000 */
[----:B------:R-:W-:Y:S01]  /*0a90*/  FSETP.GT.AND P1, PT, R17, 127, PT ;  /* 0x42fe00001100780b */ /* 0x000fe20003f24000 */
[----:B------:R-:W-:-:S05]  /*0aa0*/  IMAD.MOV.U32 R0, RZ, RZ, 0x7f ;  /* 0x0000007fff007424 */ /* 0x000fca00078e00ff */
[----:B------:R-:W-:-:S06]  /*0ab0*/  PRMT R20, R0, 0x7610, R20 ;  /* 0x0000761000147816 */ /* 0x000fcc0000000014 */
[----:B------:R-:W0:Y:S02]  /*0ac0*/  @!P1 F2I.S8.NTZ R17, R17 ;  /* 0x0000001100119305 */ /* 0x000e240000202100 */
[----:B0-----:R-:W-:-:S06]  /*0ad0*/  @!P1 PRMT R20, R17, 0x7610, R20 ;  /* 0x0000761011149816 */ /* 0x001fcc0000000014 */
.L_x_292:
[----:B------:R-:W-:Y:S05]  /*0ae0*/  BSYNC B0 ;  /* 0x0000000000007941 */ /* 0x000fea0003800000 */
.L_x_291:
[----:B------:R-:W-:-:S04]  /*0af0*/  IMAD.WIDE.U32 R24, R19, c[0x0][0x1b0], R24 ;  /* 0x00006c0013187a25 */ /* 0x000fc800078e0018 */
[----:B------:R-:W-:-:S04]  /*0b00*/  IMAD R18, R18, c[0x0][0x1b0], RZ ;  /* 0x00006c0012127a24 */ /* 0x000fc800078e02ff */
[----:B------:R-:W-:Y:S01]  /*0b10*/  IMAD R19, R19, c[0x0][0x1b4], R18 ;  /* 0x00006d0013137a24 */ /* 0x000fe200078e0212 */
[----:B------:R-:W-:-:S04]  /*0b20*/  IADD3 R18, P1, R24, c[0x0][0x1a8], RZ ;  /* 0x00006a0018127a10 */ /* 0x000fc80007f3e0ff */
[----:B------:R-:W-:-:S08]  /*0b30*/  IADD3.X R19, R25, c[0x0][0x1ac], R19, P1, !PT ;  /* 0x00006b0019137a10 */ /* 0x000fd00000ffe413 */
[----:B------:R0:W-:Y:S02]  /*0b40*/  STG.E.U8.SYS [R18], R20 ;  /* 0x0000001412007386 */ /* 0x0001e4000010e100 */
.L_x_290:
[----:B------:R-:W-:Y:S05]  /*0b50*/  BSYNC B1 ;  /* 0x0000000000017941 */ /* 0x000fea0003800000 */
.L_x_289:
[----:B------:R-:W-:Y:S01]  /*0b60*/  IADD3 R0, R37, 0x1, RZ ;  /* 0x0000000125007810 */ /* 0x000fe20007ffe0ff */
[----:B------:R-:W-:Y:S01]  /*0b70*/  BMOV.32.CLEAR RZ, B1 ;  /* 0x0000000001ff7355 */ /* 0x000fe20000100000 */
[----:B------:R-:W-:Y:S02]  /*0b80*/  BSSY B1, `(.L_x_293) ;  /* 0x0000026000017945 */ /* 0x000fe40003800000 */
[----:B------:R-:W-:-:S12]  /*0b90*/  ISETP.GE.OR P1, PT, R0, c[0x0][0x160], P0 ;  /* 0x0000580000007a0c */ /* 0x000fd80000726670 */
[----:B------:R-:W-:Y:S05]  /*0ba0*/  @P1 BRA `(.L_x_294) ;  /* 0x0000023000001947 */ /* 0x000fea0003800000 */
[----:B0-----:R-:W-:-:S04]  /*0bb0*/  SHF.R.S32.HI R19, RZ, 0x1f, R36 ;  /* 0x0000001fff137819 */ /* 0x001fc80000011424 */
        /* <DEDUP_REMOVED lines=27> */
.L_x_296:
[----:B------:R-:W-:Y:S05]  /*0d70*/  BSYNC B0 ;  /* 0x0000000000007941 */ /* 0x000fea0003800000 */
.L_x_295:
[----:B------:R-:W-:-:S04]  /*0d80*/  IMAD.WIDE.U32 R24, R19, c[0x0][0x1b0], R24 ;  /* 0x00006c0013187a25 */ /* 0x000fc800078e0018 */
[----:B------:R-:W-:-:S04]  /*0d90*/  IMAD R18, R18, c[0x0][0x1b0], RZ ;  /* 0x00006c0012127a24 */ /* 0x000fc800078e02ff */
[----:B------:R-:W-:Y:S01]  /*0da0*/  IMAD R19, R19, c[0x0][0x1b4], R18 ;  /* 0x00006d0013137a24 */ /* 0x000fe200078e0212 */
[----:B------:R-:W-:-:S04]  /*0db0*/  IADD3 R18, P1, R24, c[0x0][0x1a8], RZ ;  /* 0x00006a0018127a10 */ /* 0x000fc80007f3e0ff */
[----:B------:R-:W-:-:S08]  /*0dc0*/  IADD3.X R19, R19, c[0x0][0x1ac], R25, P1, !PT ;  /* 0x00006b0013137a10 */ /* 0x000fd00000ffe419 */
[----:B------:R0:W-:Y:S02]  /*0dd0*/  STG.E.U8.SYS [R18], R20 ;  /* 0x0000001412007386 */ /* 0x0001e4000010e100 */
.L_x_294:
[----:B------:R-:W-:Y:S05]  /*0de0*/  BSYNC B1 ;  /* 0x0000000000017941 */ /* 0x000fea0003800000 */
.L_x_293:
        /* <DEDUP_REMOVED lines=21> */
[----:B------:R-:W-:Y:S06]  /*0f40*/  BSSY B0, `(.L_x_299) ;  /* 0x000000c000007945 */ /* 0x000fec0003800000 */
[----:B--2---:R-:W0:Y:S02]  /*0f50*/  I2F.S16 R17, R22 ;  /* 0x0000001600117306 */ /* 0x004e240000101400 */
[----:B0-----:R-:W-:-:S04]  /*0f60*/  FMUL R20, R17, c[0x0][0x190] ;  /* 0x0000640011147a20 */ /* 0x001fc80000400000 */
[----:B------:R-:W-:Y:S02]  /*0f70*/  FFMA R17, R3, c[0x0][0x16c], R20 ;  /* 0x00005b0003117a23 */ /* 0x000fe40000000014 */
[----:B------:R-:W-:-:S03]  /*0f80*/  IMAD.MOV.U32 R20, RZ, RZ, 0x80 ;  /* 0x00000080ff147424 */ /* 0x000fc600078e00ff */
[----:B------:R-:W-:-:S12]  /*0f90*/  FSETP.GEU.AND P1, PT, R17, -128, PT ;  /* 0xc30000001100780b */ /* 0x000fd80003f2e000 */
[----:B------:R-:W-:Y:S05]  /*0fa0*/  @!P1 BRA `(.L_x_300) ;  /* 0x0000005000009947 */ /* 0x000fea0003800000 */
[----:B------:R-:W-:Y:S01]  /*0fb0*/  FSETP.GT.AND P1, PT, R17, 127, PT ;  /* 0x42fe00001100780b */ /* 0x000fe20003f24000 */
[----:B------:R-:W-:-:S05]  /*0fc0*/  IMAD.MOV.U32 R3, RZ, RZ, 0x7f ;  /* 0x0000007fff037424 */ /* 0x000fca00078e00ff */
[----:B------:R-:W-:-:S06]  /*0fd0*/  PRMT R20, R3, 0x7610, R20 ;  /* 0x0000761003147816 */ /* 0x000fcc0000000014 */
[----:B------:R-:W0:Y:S02]  /*0fe0*/  @!P1 F2I.S8.NTZ R17, R17 ;  /* 0x0000001100119305 */ /* 0x000e240000202100 */
[----:B0-----:R-:W-:-:S06]  /*0ff0*/  @!P1 PRMT R20, R17, 0x7610, R20 ;  /* 0x0000761011149816 */ /* 0x001fcc0000000014 */
.L_x_300:
[----:B------:R-:W-:Y:S05]  /*1000*/  BSYNC B0 ;  /* 0x0000000000007941 */ /* 0x000fea0003800000 */
.L_x_299:
[----:B------:R-:W-:-:S04]  /*1010*/  IMAD.WIDE.U32 R24, R19, c[0x0][0x1b0], R24 ;  /* 0x00006c0013187a25 */ /* 0x000fc800078e0018 */
[----:B------:R-:W-:-:S04]  /*1020*/  IMAD R18, R18, c[0x0][0x1b0], RZ ;  /* 0x00006c0012127a24 */ /* 0x000fc800078e02ff */
[----:B------:R-:W-:Y:S01]  /*1030*/  IMAD R19, R19, c[0x0][0x1b4], R18 ;  /* 0x00006d0013137a24 */ /* 0x000fe200078e0212 */
[----:B------:R-:W-:-:S04]  /*1040*/  IADD3 R18, P1, R24, c[0x0][0x1a8], RZ ;  /* 0x00006a0018127a10 */ /* 0x000fc80007f3e0ff */
[----:B------:R-:W-:-:S08]  /*1050*/  IADD3.X R19, R19, c[0x0][0x1ac], R25, P1, !PT ;  /* 0x00006b0013137a10 */ /* 0x000fd00000ffe419 */
[----:B------:R0:W-:Y:S02]  /*1060*/  STG.E.U8.SYS [R18], R20 ;  /* 0x0000001412007386 */ /* 0x0001e4000010e100 */
.L_x_298:
[----:B------:R-:W-:Y:S05]  /*1070*/  BSYNC B1 ;  /* 0x0000000000017941 */ /* 0x000fea0003800000 */
.L_x_297:
        /* <DEDUP_REMOVED lines=33> */
.L_x_304:
[----:B------:R-:W-:Y:S05]  /*1290*/  BSYNC B0 ;  /* 0x0000000000007941 */ /* 0x000fea0003800000 */
.L_x_303:
[----:B------:R-:W-:-:S04]  /*12a0*/  IMAD.WIDE.U32 R24, R19, c[0x0][0x1b0], R24 ;  /* 0x00006c0013187a25 */ /* 0x000fc800078e0018 */
[----:B------:R-:W-:-:S04]  /*12b0*/  IMAD R18, R18, c[0x0][0x1b0], RZ ;  /* 0x00006c0012127a24 */ /* 0x000fc800078e02ff */
[----:B------:R-:W-:Y:S01]  /*12c0*/  IMAD R19, R19, c[0x0][0x1b4], R18 ;  /* 0x00006d0013137a24 */ /* 0x000fe200078e0212 */
[----:B------:R-:W-:-:S04]  /*12d0*/  IADD3 R18, P0, R24, c[0x0][0x1a8], RZ ;  /* 0x00006a0018127a10 */ /* 0x000fc80007f1e0ff */
[----:B------:R-:W-:-:S08]  /*12e0*/  IADD3.X R19, R19, c[0x0][0x1ac], R25, P0, !PT ;  /* 0x00006b0013137a10 */ /* 0x000fd000007fe419 */
[----:B------:R0:W-:Y:S02]  /*12f0*/  STG.E.U8.SYS [R18], R20 ;  /* 0x0000001412007386 */ /* 0x0001e4000010e100 */
.L_x_302:
[----:B------:R-:W-:Y:S05]  /*1300*/  BSYNC B1 ;  /* 0x0000000000017941 */ /* 0x000fea0003800000 */
.L_x_301:
[----:B------:R-:W-:Y:S01]  /*1310*/  IADD3 R4, R36, 0x1, RZ ;  /* 0x0000000124047810 */ /* 0x000fe20007ffe0ff */
[----:B------:R-:W-:Y:S01]  /*1320*/  BMOV.32.CLEAR RZ, B1 ;  /* 0x0000000001ff7355 */ /* 0x000fe20000100000 */
[----:B------:R-:W-:Y:S02]  /*1330*/  BSSY B1, `(.L_x_305) ;  /* 0x0000027000017945 */ /* 0x000fe40003800000 */
[----:B------:R-:W-:-:S04]  /*1340*/  ISETP.GE.AND P0, PT, R4, c[0x0][0x164], PT ;  /* 0x0000590004007a0c */ /* 0x000fc80003f06270 */
        /* <DEDUP_REMOVED lines=30> */
.L_x_308:
[----:B------:R-:W-:Y:S05]  /*1530*/  BSYNC B0 ;  /* 0x0000000000007941 */ /* 0x000fea0003800000 */
.L_x_307:
[----:B------:R-:W-:-:S04]  /*1540*/  IMAD.WIDE.U32 R24, R19, c[0x0][0x1b0], R24 ;  /* 0x00006c0013187a25 */ /* 0x000fc800078e0018 */
[----:B------:R-:W-:-:S04]  /*1550*/  IMAD R18, R18, c[0x0][0x1b0], RZ ;  /* 0x00006c0012127a24 */ /* 0x000fc800078e02ff */
[----:B------:R-:W-:Y:S01]  /*1560*/  IMAD R19, R19, c[0x0][0x1b4], R18 ;  /* 0x00006d0013137a24 */ /* 0x000fe200078e0212 */
[----:B------:R-:W-:-:S04]  /*1570*/  IADD3 R18, P1, R24, c[0x0][0x1a8], RZ ;  /* 0x00006a0018127a10 */ /* 0x000fc80007f3e0ff */
[----:B------:R-:W-:-:S08]  /*1580*/  IADD3.X R19, R25, c[0x0][0x1ac], R19, P1, !PT ;  /* 0x00006b0019137a10 */ /* 0x000fd00000ffe413 */
[----:B------:R0:W-:Y:S02]  /*1590*/  STG.E.U8.SYS [R18], R20 ;  /* 0x0000001412007386 */ /* 0x0001e4000010e100 */
.L_x_306:
[----:B------:R-:W-:Y:S05]  /*15a0*/  BSYNC B1 ;  /* 0x0000000000017941 */ /* 0x000fea0003800000 */
.L_x_305:
[----:B------:R-:W-:Y:S01]  /*15b0*/  ISETP.GE.OR P1, PT, R0, c[0x0][0x160], P0 ;  /* 0x0000580000007a0c */ /* 0x000fe20000726670 */
[----:B------:R-:W-:Y:S01]  /*15c0*/  BMOV.32.CLEAR RZ, B1 ;  /* 0x0000000001ff7355 */ /* 0x000fe20000100000 */
[----:B------:R-:W-:Y:S10]  /*15d0*/  BSSY B1, `(.L_x_309) ;  /* 0x0000024000017945 */ /* 0x000ff40003800000 */
[----:B------:R-:W-:Y:S05]  /*15e0*/  @P1 BRA `(.L_x_310) ;  /* 0x0000022000001947 */ /* 0x000fea0003800000 */
[----:B------:R-:W-:-:S04]  /*15f0*/  SHF.R.S32.HI R5, RZ, 0x1f, R4 ;  /* 0x0000001fff057819 */ /* 0x000fc80000011404 */
[----:B0-----:R-:W-:-:S04]  /*1600*/  LEA.HI R18, R5, R4, RZ, 0x5 ;  /* 0x0000000405127211 */ /* 0x001fc800078f28ff */
        /* <DEDUP_REMOVED lines=16> */
[----:B0-----:R-:W-:-:S02]  /*1710*/  FMUL R24, R5, c[0x0][0x190] ;  /* 0x0000640005187a20 */ /* 0x001fc40000400000 */
[----:B------:R-:W-:Y:S02]  /*1720*/  IMAD.MOV.U32 R5, RZ, RZ, 0x80 ;  /* 0x00000080ff057424 */ /* 0x000fe400078e00ff */
[----:B------:R-:W-:-:S05]  /*1730*/  FFMA R19, R19, c[0x0][0x16c], R24 ;  /* 0x00005b0013137a23 */ /* 0x000fca0000000018 */
[----:B------:R-:W-:-:S12]  /*1740*/  FSETP.GEU.AND P1, PT, R19, -128, PT ;  /* 0xc30000001300780b */ /* 0x000fd80003f2e000 */
[----:B------:R-:W-:Y:S05]  /*1750*/  @!P1 BRA `(.L_x_312) ;  /* 0x0000004000009947 */ /* 0x000fea0003800000 */
[----:B------:R-:W-:Y:S01]  /*1760*/  FSETP.GT.AND P1, PT, R19, 127, PT ;  /* 0x42fe00001300780b */ /* 0x000fe20003f24000 */
[----:B------:R-:W-:-:S11]  /*1770*/  IMAD.MOV.U32 R5, RZ, RZ, 0x7f ;  /* 0x0000007fff057424 */ /* 0x000fd600078e00ff */
[----:B------:R-:W0:Y:S02]  /*1780*/  @!P1 F2I.S8.NTZ R6, R19 ;  /* 0x0000001300069305 */ /* 0x000e240000202100 */
[----:B0-----:R-:W-:-:S06]  /*1790*/  @!P1 PRMT R5, R6, 0x7610, R5 ;  /* 0x0000761006059816 */ /* 0x001fcc0000000005 */
.L_x_312:
[----:B------:R-:W-:Y:S05]  /*17a0*/  BSYNC B0 ;  /* 0x0000000000007941 */ /* 0x000fea0003800000 */
.L_x_311:
[----:B------:R-:W-:-:S04]  /*17b0*/  IMAD.WIDE.U32 R22, R18, c[0x0][0x1b0], R22 ;  /* 0x00006c0012167a25 */ /* 0x000fc800078e0016 */
[----:B------:R-:W-:-:S04]  /*17c0*/  IMAD R17, R17, c[0x0][0x1b0], RZ ;  /* 0x00006c0011117a24 */ /* 0x000fc800078e02ff */
[----:B------:R-:W-:Y:S01]  /*17d0*/  IMAD R17, R18, c[0x0][0x1b4], R17 ;  /* 0x00006d0012117a24 */ /* 0x000fe200078e0211 */
[----:B------:R-:W-:-:S04]  /*17e0*/  IADD3 R18, P1, R22, c[0x0][0x1a8], RZ ;  /* 0x00006a0016127a10 */ /* 0x000fc80007f3e0ff */
[----:B------:R-:W-:-:S08]  /*17f0*/  IADD3.X R19, R17, c[0x0][0x1ac], R23, P1, !PT ;  /* 0x00006b0011137a10 */ /* 0x000fd00000ffe417 */
[----:B------:R0:W-:Y:S02]  /*1800*/  STG.E.U8.SYS [R18], R5 ;  /* 0x0000000512007386 */ /* 0x0001e4000010e100 */
.L_x_310:
[----:B------:R-:W-:Y:S05]  /*1810*/  BSYNC B1 ;  /* 0x0000000000017941 */ /* 0x000fea0003800000 */
.L_x_309:
[----:B------:R-:W-:Y:S01]  /*1820*/  ISETP.GE.OR P1, PT, R2, c[0x0][0x160], P0 ;  /* 0x0000580002007a0c */ /* 0x000fe20000726670 */
[----:B------:R-:W-:Y:S01]  /*1830*/  BMOV.32.CLEAR RZ, B1 ;  /* 0x0000000001ff7355 */ /* 0x000fe20000100000 */
[----:B------:R-:W-:Y:S10]  /*1840*/  BSSY B1, `(.L_x_313) ;  /* 0x0000024000017945 */ /* 0x000ff40003800000 */
        /* <DEDUP_REMOVED lines=8> */
[----:B0-----:R-:W-:-:S04]  /*18d0*/  IMAD R18, R6, c[0x0][0x1a0], RZ ;  /* 0x0000680006127a24 */ /* 0x001fc800078e02ff */
        /* <DEDUP_REMOVED lines=16> */
[----:B------:R-:W-:-:S11]  /*19e0*/  IMAD.MOV.U32 R5, RZ, RZ, 0x7f ;  /* 0x0000007fff057424 */ /* 0x000fd600078e00ff */
[----:B------:R-:W0:Y:S02]  /*19f0*/  @!P1 F2I.S8.NTZ R7, R18 ;  /* 0x0000001200079305 */ /* 0x000e240000202100 */
[----:B0-----:R-:W-:-:S06]  /*1a00*/  @!P1 PRMT R5, R7, 0x7610, R5 ;  /* 0x0000761007059816 */ /* 0x001fcc0000000005 */
.L_x_316:
[----:B------:R-:W-:Y:S05]  /*1a10*/  BSYNC B0 ;  /* 0x0000000000007941 */ /* 0x000fea0003800000 */
.L_x_315:
[----:B------:R-:W-:-:S04]  /*1a20*/  IMAD.WIDE.U32 R22, R17, c[0x0][0x1b0], R22 ;  /* 0x00006c0011167a25 */ /* 0x000fc800078e0016 */
[----:B------:R-:W-:-:S04]  /*1a30*/  IMAD R6, R6, c[0x0][0x1b0], RZ ;  /* 0x00006c0006067a24 */ /* 0x000fc800078e02ff */
[----:B------:R-:W-:Y:S01]  /*1a40*/  IMAD R17, R17, c[0x0][0x1b4], R6 ;  /* 0x00006d0011117a24 */ /* 0x000fe200078e0206 */
[----:B------:R-:W-:-:S04]  /*1a50*/  IADD3 R6, P1, R22, c[0x0][0x1a8], RZ ;  /* 0x00006a0016067a10 */ /* 0x000fc80007f3e0ff */
[----:B------:R-:W-:-:S08]  /*1a60*/  IADD3.X R7, R17, c[0x0][0x1ac], R23, P1, !PT ;  /* 0x00006b0011077a10 */ /* 0x000fd00000ffe417 */
[----:B------:R0:W-:Y:S02]  /*1a70*/  STG.E.U8.SYS [R6], R5 ;  /* 0x0000000506007386 */ /* 0x0001e4000010e100 */
.L_x_314:
[----:B------:R-:W-:Y:S05]  /*1a80*/  BSYNC B1 ;  /* 0x0000000000017941 */ /* 0x000fea0003800000 */
.L_x_313:
[----:B------:R-:W-:Y:S01]  /*1a90*/  ISETP.GE.OR P0, PT, R3, c[0x0][0x160], P0 ;  /* 0x0000580003007a0c */ /* 0x000fe20000706670 */
[----:B------:R-:W-:Y:S01]  /*1aa0*/  BMOV.32.CLEAR RZ, B1 ;  /* 0x0000000001ff7355 */ /* 0x000fe20000100000 */
[----:B------:R-:W-:Y:S10]  /*1ab0*/  BSSY B1, `(.L_x_317) ;  /* 0x0000024000017945 */ /* 0x000ff40003800000 */
        /* <DEDUP_REMOVED lines=28> */
.L_x_320:
[----:B------:R-:W-:Y:S05]  /*1c80*/  BSYNC B0 ;  /* 0x0000000000007941 */ /* 0x000fea0003800000 */
.L_x_319:
[----:B------:R-:W-:-:S04]  /*1c90*/  IMAD.WIDE.U32 R20, R6, c[0x0][0x1b0], R20 ;  /* 0x00006c0006147a25 */ /* 0x000fc800078e0014 */
[----:B------:R-:W-:-:S04]  /*1ca0*/  IMAD R5, R5, c[0x0][0x1b0], RZ ;  /* 0x00006c0005057a24 */ /* 0x000fc800078e02ff */
[----:B------:R-:W-:Y:S01]  /*1cb0*/  IMAD R5, R6, c[0x0][0x1b4], R5 ;  /* 0x00006d0006057a24 */ /* 0x000fe200078e0205 */
[----:B------:R-:W-:-:S04]  /*1cc0*/  IADD3 R6, P0, R20, c[0x0][0x1a8], RZ ;  /* 0x00006a0014067a10 */ /* 0x000fc80007f1e0ff */
[----:B------:R-:W-:-:S08]  /*1cd0*/  IADD3.X R7, R5, c[0x0][0x1ac], R21, P0, !PT ;  /* 0x00006b0005077a10 */ /* 0x000fd000007fe415 */
[----:B------:R0:W-:Y:S02]  /*1ce0*/  STG.E.U8.SYS [R6], R4 ;  /* 0x0000000406007386 */ /* 0x0001e4000010e100 */
.L_x_318:
[----:B------:R-:W-:Y:S05]  /*1cf0*/  BSYNC B1 ;  /* 0x0000000000017941 */ /* 0x000fea0003800000 */
.L_x_317:
[----:B0-----:R-:W-:Y:S01]  /*1d00*/  IADD3 R4, R36, 0x2, RZ ;  /* 0x0000000224047810 */ /* 0x001fe20007ffe0ff */
[----:B------:R-:W-:Y:S01]  /*1d10*/  BMOV.32.CLEAR RZ, B1 ;  /* 0x0000000001ff7355 */ /* 0x000fe20000100000 */
[----:B------:R-:W-:Y:S02]  /*1d20*/  BSSY B1, `(.L_x_321) ;  /* 0x0000026000017945 */ /* 0x000fe40003800000 */
[----:B------:R-:W-:-:S04]  /*1d30*/  ISETP.GE.AND P0, PT, R4, c[0x0][0x164], PT ;  /* 0x0000590004007a0c */ /* 0x000fc80003f06270 */
        /* <DEDUP_REMOVED lines=29> */
.L_x_324:
[----:B------:R-:W-:Y:S05]  /*1f10*/  BSYNC B0 ;  /* 0x0000000000007941 */ /* 0x000fea0003800000 */
.L_x_323:
[----:B------:R-:W-:-:S04]  /*1f20*/  IMAD.WIDE.U32 R20, R7, c[0x0][0x1b0], R20 ;  /* 0x00006c0007147a25 */ /* 0x000fc800078e0014 */
[----:B------:R-:W-:-:S04]  /*1f30*/  IMAD R6, R6, c[0x0][0x1b0], RZ ;  /* 0x00006c0006067a24 */ /* 0x000fc800078e02ff */
[----:B------:R-:W-:Y:S01]  /*1f40*/  IMAD R7, R7, c[0x0][0x1b4], R6 ;  /* 0x00006d0007077a24 */ /* 0x000fe200078e0206 */
[----:B------:R-:W-:-:S04]  /*1f50*/  IADD3 R6, P1, R20, c[0x0][0x1a8], RZ ;  /* 0x00006a0014067a10 */ /* 0x000fc80007f3e0ff */
[----:B------:R-:W-:-:S08]  /*1f60*/  IADD3.X R7, R21, c[0x0][0x1ac], R7, P1, !PT ;  /* 0x00006b0015077a10 */ /* 0x000fd00000ffe407 */
[----:B------:R0:W-:Y:S02]  /*1f70*/  STG.E.U8.SYS [R6], R5 ;  /* 0x0000000506007386 */ /* 0x0001e4000010e100 */
.L_x_322:
[----:B------:R-:W-:Y:S05]  /*1f80*/  BSYNC B1 ;  /* 0x0000000000017941 */ /* 0x000fea0003800000 */
.L_x_321:
        /* <DEDUP_REMOVED lines=31> */
.L_x_328:
[----:B------:R-:W-:Y:S05]  /*2180*/  BSYNC B0 ;  /* 0x0000000000007941 */ /* 0x000fea0003800000 */
.L_x_327:
[----:B------:R-:W-:-:S04]  /*2190*/  IMAD.WIDE.U32 R20, R7, c[0x0][0x1b0], R20 ;  /* 0x00006c0007147a25 */ /* 0x000fc800078e0014 */
[----:B------:R-:W-:-:S04]  /*21a0*/  IMAD R6, R6, c[0x0][0x1b0], RZ ;  /* 0x00006c0006067a24 */ /* 0x000fc800078e02ff */
[----:B------:R-:W-:Y:S01]  /*21b0*/  IMAD R7, R7, c[0x0][0x1b4], R6 ;  /* 0x00006d0007077a24 */ /* 0x000fe200078e0206 */
[----:B------:R-:W-:-:S04]  /*21c0*/  IADD3 R6, P1, R20, c[0x0][0x1a8], RZ ;  /* 0x00006a0014067a10 */ /* 0x000fc80007f3e0ff */
[----:B------:R-:W-:-:S08]  /*21d0*/  IADD3.X R7, R7, c[0x0][0x1ac], R21, P1, !PT ;  /* 0x00006b0007077a10 */ /* 0x000fd00000ffe415 */
[----:B------:R0:W-:Y:S02]  /*21e0*/  STG.E.U8.SYS [R6], R5 ;  /* 0x0000000506007386 */ /* 0x0001e4000010e100 */
.L_x_326:
[----:B------:R-:W-:Y:S05]  /*21f0*/  BSYNC B1 ;  /* 0x0000000000017941 */ /* 0x000fea0003800000 */
.L_x_325:
        /* <DEDUP_REMOVED lines=31> */
.L_x_332:
[----:B------:R-:W-:Y:S05]  /*23f0*/  BSYNC B0 ;  /* 0x0000000000007941 */ /* 0x000fea0003800000 */
.L_x_331:
[----:B------:R-:W-:-:S04]  /*2400*/  IMAD.WIDE.U32 R20, R7, c[0x0][0x1b0], R20 ;  /* 0x00006c0007147a25 */ /* 0x000fc800078e0014 */
[----:B------:R-:W-:-:S04]  /*2410*/  IMAD R6, R6, c[0x0][0x1b0], RZ ;  /* 0x00006c0006067a24 */ /* 0x000fc800078e02ff */
[----:B------:R-:W-:Y:S01]  /*2420*/  IMAD R7, R7, c[0x0][0x1b4], R6 ;  /* 0x00006d0007077a24 */ /* 0x000fe200078e0206 */
[----:B------:R-:W-:-:S04]  /*2430*/  IADD3 R6, P1, R20, c[0x0][0x1a8], RZ ;  /* 0x00006a0014067a10 */ /* 0x000fc80007f3e0ff */
[----:B------:R-:W-:-:S08]  /*2440*/  IADD3.X R7, R7, c[0x0][0x1ac], R21, P1, !PT ;  /* 0x00006b0007077a10 */ /* 0x000fd00000ffe415 */
[----:B------:R0:W-:Y:S02]  /*2450*/  STG.E.U8.SYS [R6], R5 ;  /* 0x0000000506007386 */ /* 0x0001e4000010e100 */
.L_x_330:
[----:B------:R-:W-:Y:S05]  /*2460*/  BSYNC B1 ;  /* 0x0000000000017941 */ /* 0x000fea0003800000 */
.L_x_329:
        /* <DEDUP_REMOVED lines=31> */
.L_x_336:
[----:B------:R-:W-:Y:S05]  /*2660*/  BSYNC B0 ;  /* 0x0000000000007941 */ /* 0x000fea0003800000 */
.L_x_335:
[----:B------:R-:W-:-:S04]  /*2670*/  IMAD.WIDE.U32 R10, R6, c[0x0][0x1b0], R10 ;  /* 0x00006c00060a7a25 */ /* 0x000fc800078e000a */
[----:B------:R-:W-:-:S04]  /*2680*/  IMAD R5, R5, c[0x0][0x1b0], RZ ;  /* 0x00006c0005057a24 */ /* 0x000fc800078e02ff */
[----:B------:R-:W-:Y:S01]  /*2690*/  IMAD R5, R6, c[0x0][0x1b4], R5 ;  /* 0x00006d0006057a24 */ /* 0x000fe200078e0205 */
[----:B------:R-:W-:-:S04]  /*26a0*/  IADD3 R6, P0, R10, c[0x0][0x1a8], RZ ;  /* 0x00006a000a067a10 */ /* 0x000fc80007f1e0ff */
[----:B------:R-:W-:-:S08]  /*26b0*/  IADD3.X R7, R5, c[0x0][0x1ac], R11, P0, !PT ;  /* 0x00006b0005077a10 */ /* 0x000fd000007fe40b */
[----:B------:R0:W-:Y:S02]  /*26c0*/  STG.E.U8.SYS [R6], R4 ;  /* 0x0000000406007386 */ /* 0x0001e4000010e100 */
.L_x_334:
[----:B------:R-:W-:Y:S05]  /*26d0*/  BSYNC B1 ;  /* 0x0000000000017941 */ /* 0x000fea0003800000 */
.L_x_333:
        /* <DEDUP_REMOVED lines=33> */
.L_x_340:
[----:B------:R-:W-:Y:S05]  /*28f0*/  BSYNC B0 ;  /* 0x0000000000007941 */ /* 0x000fea0003800000 */
.L_x_339:
[----:B------:R-:W-:-:S04]  /*2900*/  IMAD.WIDE.U32 R10, R5, c[0x0][0x1b0], R10 ;  /* 0x00006c00050a7a25 */ /* 0x000fc800078e000a */
[----:B------:R-:W-:-:S04]  /*2910*/  IMAD R4, R4, c[0x0][0x1b0], RZ ;  /* 0x00006c0004047a24 */ /* 0x000fc800078e02ff */
[----:B------:R-:W-:Y:S01]  /*2920*/  IMAD R5, R5, c[0x0][0x1b4], R4 ;  /* 0x00006d0005057a24 */ /* 0x000fe200078e0204 */
[----:B------:R-:W-:-:S04]  /*2930*/  IADD3 R4, P1, R10, c[0x0][0x1a8], RZ ;  /* 0x00006a000a047a10 */ /* 0x000fc80007f3e0ff */
[----:B------:R-:W-:-:S08]  /*2940*/  IADD3.X R5, R11, c[0x0][0x1ac], R5, P1, !PT ;  /* 0x00006b000b057a10 */ /* 0x000fd00000ffe405 */
[----:B------:R0:W-:Y:S02]  /*2950*/  STG.E.U8.SYS [R4], R6 ;  /* 0x0000000604007386 */ /* 0x0001e4000010e100 */
.L_x_338:
[----:B------:R-:W-:Y:S05]  /*2960*/  BSYNC B1 ;  /* 0x0000000000017941 */ /* 0x000fea0003800000 */
.L_x_337:
        /* <DEDUP_REMOVED lines=10> */
[----:B------:R-:W-:-:S05]  /*2a10*/  SHF.R.S32.HI R9, RZ, 0x1f, R8 ;  /* 0x0000001fff097819 */ /* 0x000fca0000011408 */
[----:B------:R-:W-:-:S04]  /*2a20*/  IMAD.WIDE R8, R0, 0x20, R8 ;  /* 0x0000002000087825 */ /* 0x000fc800078e0208 */
[----:B------:R-:W-:Y:S02]  /*2a30*/  IMAD R0, R4, c[0x0][0x1a0], RZ ;  /* 0x0000680004007a24 */ /* 0x000fe400078e02ff */
[----:B------:R-:W-:-:S04]  /*2a40*/  IMAD.WIDE.U32 R6, R5, c[0x0][0x1a0], R8 ;  /* 0x0000680005067a25 */ /* 0x000fc800078e0008 */
[----:B------:R-:W-:Y:S01]  /*2a50*/  IMAD R0, R5, c[0x0][0x1a4], R0 ;  /* 0x0000690005007a24 */ /* 0x000fe200078e0200 */
        /* <DEDUP_REMOVED lines=16> */
.L_x_344:
[----:B------:R-:W-:Y:S05]  /*2b60*/  BSYNC B0 ;  /* 0x0000000000007941 */ /* 0x000fea0003800000 */
.L_x_343:
[----:B------:R-:W-:-:S04]  /*2b70*/  IMAD.WIDE.U32 R8, R5, c[0x0][0x1b0], R8 ;  /* 0x00006c0005087a25 */ /* 0x000fc800078e0008 */
[----:B------:R-:W-:-:S04]  /*2b80*/  IMAD R4, R4, c[0x0][0x1b0], RZ ;  /* 0x00006c0004047a24 */ /* 0x000fc800078e02ff */
[----:B------:R-:W-:Y:S01]  /*2b90*/  IMAD R5, R5, c[0x0][0x1b4], R4 ;  /* 0x00006d0005057a24 */ /* 0x000fe200078e0204 */
[----:B------:R-:W-:-:S04]  /*2ba0*/  IADD3 R4, P1, R8, c[0x0][0x1a8], RZ ;  /* 0x00006a0008047a10 */ /* 0x000fc80007f3e0ff */
[----:B------:R-:W-:-:S08]  /*2bb0*/  IADD3.X R5, R5, c[0x0][0x1ac], R9, P1, !PT ;  /* 0x00006b0005057a10 */ /* 0x000fd00000ffe409 */
[----:B------:R0:W-:Y:S02]  /*2bc0*/  STG.E.U8.SYS [R4], R0 ;  /* 0x0000000004007386 */ /* 0x0001e4000010e100 */
.L_x_342:
[----:B------:R-:W-:Y:S05]  /*2bd0*/  BSYNC B1 ;  /* 0x0000000000017941 */ /* 0x000fea0003800000 */
.L_x_341:
        /* <DEDUP_REMOVED lines=31> */
.L_x_348:
[----:B------:R-:W-:Y:S05]  /*2dd0*/  BSYNC B0 ;  /* 0x0000000000007941 */ /* 0x000fea0003800000 */
.L_x_347:
[----:B------:R-:W-:-:S04]  /*2de0*/  IMAD.WIDE.U32 R8, R4, c[0x0][0x1b0], R8 ;  /* 0x00006c0004087a25 */ /* 0x000fc800078e0008 */
[----:B------:R-:W-:-:S04]  /*2df0*/  IMAD R5, R0, c[0x0][0x1b0], RZ ;  /* 0x00006c0000057a24 */ /* 0x000fc800078e02ff */
[----:B------:R-:W-:Y:S01]  /*2e00*/  IMAD R5, R4, c[0x0][0x1b4], R5 ;  /* 0x00006d0004057a24 */ /* 0x000fe200078e0205 */
[----:B------:R-:W-:-:S04]  /*2e10*/  IADD3 R4, P1, R8, c[0x0][0x1a8], RZ ;  /* 0x00006a0008047a10 */ /* 0x000fc80007f3e0ff */
[----:B------:R-:W-:-:S08]  /*2e20*/  IADD3.X R5, R5, c[0x0][0x1ac], R9, P1, !PT ;  /* 0x00006b0005057a10 */ /* 0x000fd00000ffe409 */
[----:B------:R0:W-:Y:S02]  /*2e30*/  STG.E.U8.SYS [R4], R2 ;  /* 0x0000000204007386 */ /* 0x0001e4000010e100 */
.L_x_346:
[----:B------:R-:W-:Y:S05]  /*2e40*/  BSYNC B1 ;  /* 0x0000000000017941 */ /* 0x000fea0003800000 */
.L_x_345:
[----:B------:R-:W-:-:S12]  /*2e50*/  ISETP.GE.OR P0, PT, R3, c[0x0][0x160], P0 ;  /* 0x0000580003007a0c */ /* 0x000fd80000706670 */
[----:B------:R-:W-:Y:S05]  /*2e60*/  @P0 EXIT ;  /* 0x000000000000094d */ /* 0x000fea0003800000 */
        /* <DEDUP_REMOVED lines=27> */
.L_x_350:
[----:B------:R-:W-:Y:S05]  /*3020*/  BSYNC B0 ;  /* 0x0000000000007941 */ /* 0x000fea0003800000 */
.L_x_349:
[----:B------:R-:W-:-:S04]  /*3030*/  IMAD.WIDE.U32 R6, R2, c[0x0][0x1b0], R6 ;  /* 0x00006c0002067a25 */ /* 0x000fc800078e0006 */
[----:B------:R-:W-:Y:S01]  /*3040*/  IMAD R5, R0, c[0x0][0x1b0], RZ ;  /* 0x00006c0000057a24 */ /* 0x000fe200078e02ff */
[----:B------:R-:W-:-:S03]  /*3050*/  IADD3 R4, P0, R6, c[0x0][0x1a8], RZ ;  /* 0x00006a0006047a10 */ /* 0x000fc60007f1e0ff */
[----:B------:R-:W-:-:S05]  /*3060*/  IMAD R5, R2, c[0x0][0x1b4], R5 ;  /* 0x00006d0002057a24 */ /* 0x000fca00078e0205 */
[----:B------:R-:W-:-:S08]  /*3070*/  IADD3.X R5, R5, c[0x0][0x1ac], R7, P0, !PT ;  /* 0x00006b0005057a10 */ /* 0x000fd000007fe407 */
[----:B------:R-:W-:Y:S01]  /*3080*/  STG.E.U8.SYS [R4], R3 ;  /* 0x0000000304007386 */ /* 0x000fe2000010e100 */
[----:B------:R-:W-:Y:S05]  /*3090*/  EXIT ;  /* 0x000000000000794d */ /* 0x000fea0003800000 */
.L_x_351:
[----:B------:R-:W-:-:S00]  /*30a0*/  BRA `(.L_x_351) ;  /* 0xfffffff000007947 */ /* 0x000fc0000383ffff */
[----:B------:R-:W-:-:S00]  /*30b0*/  NOP ;  /* 0x0000000000007918 */ /* 0x000fc00000000000 */
[----:B------:R-:W-:-:S00]  /*30c0*/  NOP ;  /* 0x0000000000007918 */ /* 0x000fc00000000000 */
[----:B------:R-:W-:-:S00]  /*30d0*/  NOP ;  /* 0x0000000000007918 */ /* 0x000fc00000000000 */
[----:B------:R-:W-:-:S00]  /*30e0*/  NOP ;  /* 0x0000000000007918 */ /* 0x000fc00000000000 */
[----:B------:R-:W-:-:S00]  /*30f0*/  NOP ;  /* 0x0000000000007918 */ /* 0x000fc00000000000 */
.L_x_380:


//--------------------- .text._ZN7cutlass6KernelINS_4gemm6kernel7B2bGemmINS1_11threadblock30B2bMmaPipelinedSmemAccumulatorINS1_9GemmShapeILi64ELi64ELi32EEENS_9transform11threadblock22PredicatedTileIteratorINS_11MatrixShapeILi64ELi32EEEaNS_6layout22ColumnMajorInterleavedILi32EEELi1ENS8_29PitchLinearWarpRakedThreadMapINS_16PitchLinearShapeILi2048ELi1EEELi128ENSH_ILi32ELi1EEELi16EEELi16ELb0ENSD_9NoPermuteEEENS9_19RegularTileIteratorISC_aNSD_37RowMajorTensorOpMultiplicandCrosswiseILi8ELi32EEELi0ENS8_29TransposePitchLinearThreadMapISK_NSH_ILi2ELi16EEEEELi16EEENSA_INSB_ILi32ELi64EEEaNSD_19RowMajorInterleavedILi32EEELi0ESK_Li16ELb0ESL_EENSN_ISU_aNSD_40ColumnMajorTensorOpMultiplicandCrosswiseILi8ELi32EEELi1ESS_Li16EEENS9_14VectorIteratorINS9_30PredicatedVectorAccessIteratorINSB_ILi64ELi64EEENSB_ILi32ELi32EEEfNSD_8RowMajorELi4ELb0EEEEENS_8epilogue4warp24FragmentIteratorTensorOpINS6_ILi32ELi32ELi32EEENS6_ILi8ELi8ELi16EEEiNS_5ArrayIiLi2ELb1EEENSE_ILi16EEEEENS19_20TileIteratorTensorOpIS1B_S1C_aS1F_EENS6_ILi64ELi256ELi32EEENS1_4warp41MmaTensorOpMultiplicandTileAccessIteratorISC_LNS1_7OperandE0EaS1F_NSB_ILi8ELi16EEELi1ELi32ELb1ELi1EEENSA_INSB_ILi32ELi256EEEaSW_Li0ENSG_INSH_ILi8192ELi1EEELi128ESJ_Li16EEELi16ELb0ESL_EENSN_IS1P_aSZ_Li1ENSQ_IS1R_SR_EELi16EEEiSF_NS18_6thread21LinearCombinationReluIaLi2EifLNS1V_9ScaleType4KindE2ELNS_15FloatRoundStyleE2EEENS4_9MmaPolicyINS1K_11MmaTensorOpIS1B_aSP_aSZ_iSF_NS1K_17MmaTensorOpPolicyINS_4arch3MmaIS1C_Li32EaS15_aNSD_11ColumnMajorEiS15_NS24_21OpMultiplyAddSaturateEEENSB_ILi1ELi1EEEEELi1ELb1EbEENSB_ILi0ELi0EEES2C_Li1EEENS21_INS22_IS7_aSP_aSZ_iSF_S2A_Li1ELb1EbEES2C_S2C_Li1EEENS_21NumericArrayConverterIaaLi16ELS1Z_2ENS8_6thread14UnaryTransform8IdentityEEES2K_NS2G_IaaLi64ELS1Z_2ES2J_EEbEENS18_11threadblock19InterleavedEpilogueIS1J_S2E_Li1ENS2N_33InterleavedPredicatedTileIteratorINS2N_30InterleavedOutputTileThreadMapINSH_ILi1ELi4EEENSH_ILi8ELi2EEELi128ELi8ELi8EEEaLi32EEENS1A_IS7_S1C_iS1E_SF_EENS1W_IaLi8EifLS1Y_1ELS1Z_2EEELi32EEENS4_30GemmIdentityThreadblockSwizzleILi1EEEEEEEvNT_6ParamsE --------------------------
	.section	.text._ZN7cutlass6KernelINS_4gemm6kernel7B2bGemmINS1_11threadblock30B2bMmaPipelinedSmemAccumulatorINS1_9GemmShapeILi64ELi64ELi32EEENS_9transform11threadblock22PredicatedTileIteratorINS_11MatrixShapeILi64ELi32EEEaNS_6layout22ColumnMajorInterleavedILi32EEELi1ENS8_29PitchLinearWarpRakedThreadMapINS_16PitchLinearShapeILi2048ELi1EEELi128ENSH_ILi32ELi1EEELi16EEELi16ELb0ENSD_9NoPermuteEEENS9_19RegularTileIteratorISC_aNSD_37RowMajorTensorOpMultiplicandCrosswiseILi8ELi32EEELi0ENS8_29TransposePitchLinearThreadMapISK_NSH_ILi2ELi16EEEEELi16EEENSA_INSB_ILi32ELi64EEEaNSD_19RowMajorInterleavedILi32EEELi0ESK_Li16ELb0ESL_EENSN_ISU_aNSD_40ColumnMajorTensorOpMultiplicandCrosswiseILi8ELi32EEELi1ESS_Li16EEENS9_14VectorIteratorINS9_30PredicatedVectorAccessIteratorINSB_ILi64ELi64EEENSB_ILi32ELi32EEEfNSD_8RowMajorELi4ELb0EEEEENS_8epilogue4warp24FragmentIteratorTensorOpINS6_ILi32ELi32ELi32EEENS6_ILi8ELi8ELi16EEEiNS_5ArrayIiLi2ELb1EEENSE_ILi16EEEEENS19_20TileIteratorTensorOpIS1B_S1C_aS1F_EENS6_ILi64ELi256ELi32EEENS1_4warp41MmaTensorOpMultiplicandTileAccessIteratorISC_LNS1_7OperandE0EaS1F_NSB_ILi8ELi16EEELi1ELi32ELb1ELi1EEENSA_INSB_ILi32ELi256EEEaSW_Li0ENSG_INSH_ILi8192ELi1EEELi128ESJ_Li16EEELi16ELb0ESL_EENSN_IS1P_aSZ_Li1ENSQ_IS1R_SR_EELi16EEEiSF_NS18_6thread21LinearCombinationReluIaLi2EifLNS1V_9ScaleType4KindE2ELNS_15FloatRoundStyleE2EEENS4_9MmaPolicyINS1K_11MmaTensorOpIS1B_aSP_aSZ_iSF_NS1K_17MmaTensorOpPolicyINS_4arch3MmaIS1C_Li32EaS15_aNSD_11ColumnMajorEiS15_NS24_21OpMultiplyAddSaturateEEENSB_ILi1ELi1EEEEELi1ELb1EbEENSB_ILi0ELi0EEES2C_Li1EEENS21_INS22_IS7_aSP_aSZ_iSF_S2A_Li1ELb1EbEES2C_S2C_Li1EEENS_21NumericArrayConverterIaaLi16ELS1Z_2ENS8_6thread14UnaryTransform8IdentityEEES2K_NS2G_IaaLi64ELS1Z_2ES2J_EEbEENS18_11threadblock19InterleavedEpilogueIS1J_S2E_Li1ENS2N_33InterleavedPredicatedTileIteratorINS2N_30InterleavedOutputTileThreadMapINSH_ILi1ELi4EEENSH_ILi8ELi2EEELi128ELi8ELi8EEEaLi32EEENS1A_IS7_S1C_iS1E_SF_EENS1W_IaLi8EifLS1Y_1ELS1Z_2EEELi32EEENS4_30GemmIdentityThreadblockSwizzleILi1EEEEEEEvNT_6ParamsE,"ax",@progbits
	.sectioninfo	@"SHI_REGISTERS=168"
	.align	128
.text._ZN7cutlass6KernelINS_4gemm6kernel7B2bGemmINS1_11threadblock30B2bMmaPipelinedSmemAccumulatorINS1_9GemmShapeILi64ELi64ELi32EEENS_9transform11threadblock22PredicatedTileIteratorINS_11MatrixShapeILi64ELi32EEEaNS_6layout22ColumnMajorInterleavedILi32EEELi1ENS8_29PitchLinearWarpRakedThreadMapINS_16PitchLinearShapeILi2048ELi1EEELi128ENSH_ILi32ELi1EEELi16EEELi16ELb0ENSD_9NoPermuteEEENS9_19RegularTileIteratorISC_aNSD_37RowMajorTensorOpMultiplicandCrosswiseILi8ELi32EEELi0ENS8_29TransposePitchLinearThreadMapISK_NSH_ILi2ELi16EEEEELi16EEENSA_INSB_ILi32ELi64EEEaNSD_19RowMajorInterleavedILi32EEELi0ESK_Li16ELb0ESL_EENSN_ISU_aNSD_40ColumnMajorTensorOpMultiplicandCrosswiseILi8ELi32EEELi1ESS_Li16EEENS9_14VectorIteratorINS9_30PredicatedVectorAccessIteratorINSB_ILi64ELi64EEENSB_ILi32ELi32EEEfNSD_8RowMajorELi4ELb0EEEEENS_8epilogue4warp24FragmentIteratorTensorOpINS6_ILi32ELi32ELi32EEENS6_ILi8ELi8ELi16EEEiNS_5ArrayIiLi2ELb1EEENSE_ILi16EEEEENS19_20TileIteratorTensorOpIS1B_S1C_aS1F_EENS6_ILi64ELi256ELi32EEENS1_4warp41MmaTensorOpMultiplicandTileAccessIteratorISC_LNS1_7OperandE0EaS1F_NSB_ILi8ELi16EEELi1ELi32ELb1ELi1EEENSA_INSB_ILi32ELi256EEEaSW_Li0ENSG_INSH_ILi8192ELi1EEELi128ESJ_Li16EEELi16ELb0ESL_EENSN_IS1P_aSZ_Li1ENSQ_IS1R_SR_EELi16EEEiSF_NS18_6thread21LinearCombinationReluIaLi2EifLNS1V_9ScaleType4KindE2ELNS_15FloatRoundStyleE2EEENS4_9MmaPolicyINS1K_11MmaTensorOpIS1B_aSP_aSZ_iSF_NS1K_17MmaTensorOpPolicyINS_4arch3MmaIS1C_Li32EaS15_aNSD_11ColumnMajorEiS15_NS24_21OpMultiplyAddSaturateEEENSB_ILi1ELi1EEEEELi1ELb1EbEENSB_ILi0ELi0EEES2C_Li1EEENS21_INS22_IS7_aSP_aSZ_iSF_S2A_Li1ELb1EbEES2C_S2C_Li1EEENS_21NumericArrayConverterIaaLi16ELS1Z_2ENS8_6thread14UnaryTransform8IdentityEEES2K_NS2G_IaaLi64ELS1Z_2ES2J_EEbEENS18_11threadblock19InterleavedEpilogueIS1J_S2E_Li1ENS2N_33InterleavedPredicatedTileIteratorINS2N_30InterleavedOutputTileThreadMapINSH_ILi1ELi4EEENSH_ILi8ELi2EEELi128ELi8ELi8EEEaLi32EEENS1A_IS7_S1C_iS1E_SF_EENS1W_IaLi8EifLS1Y_1ELS1Z_2EEELi32EEENS4_30GemmIdentityThreadblockSwizzleILi1EEEEEEEvNT_6ParamsE:
        .type           _ZN7cutlass6KernelINS_4gemm6kernel7B2bGemmINS1_11threadblock30B2bMmaPipelinedSmemAccumulatorINS1_9GemmShapeILi64ELi64ELi32EEENS_9transform11threadblock22PredicatedTileIteratorINS_11MatrixShapeILi64ELi32EEEaNS_6layout22ColumnMajorInterleavedILi32EEELi1ENS8_29PitchLinearWarpRakedThreadMapINS_16PitchLinearShapeILi2048ELi1EEELi128ENSH_ILi32ELi1EEELi16EEELi16ELb0ENSD_9NoPermuteEEENS9_19RegularTileIteratorISC_aNSD_37RowMajorTensorOpMultiplicandCrosswiseILi8ELi32EEELi0ENS8_29TransposePitchLinearThreadMapISK_NSH_ILi2ELi16EEEEELi16EEENSA_INSB_ILi32ELi64EEEaNSD_19RowMajorInterleavedILi32EEELi0ESK_Li16ELb0ESL_EENSN_ISU_aNSD_40ColumnMajorTensorOpMultiplicandCrosswiseILi8ELi32EEELi1ESS_Li16EEENS9_14VectorIteratorINS9_30PredicatedVectorAccessIteratorINSB_ILi64ELi64EEENSB_ILi32ELi32EEEfNSD_8RowMajorELi4ELb0EEEEENS_8epilogue4warp24FragmentIteratorTensorOpINS6_ILi32ELi32ELi32EEENS6_ILi8ELi8ELi16EEEiNS_5ArrayIiLi2ELb1EEENSE_ILi16EEEEENS19_20TileIteratorTensorOpIS1B_S1C_aS1F_EENS6_ILi64ELi256ELi32EEENS1_4warp41MmaTensorOpMultiplicandTileAccessIteratorISC_LNS1_7OperandE0EaS1F_NSB_ILi8ELi16EEELi1ELi32ELb1ELi1EEENSA_INSB_ILi32ELi256EEEaSW_Li0ENSG_INSH_ILi8192ELi1EEELi128ESJ_Li16EEELi16ELb0ESL_EENSN_IS1P_aSZ_Li1ENSQ_IS1R_SR_EELi16EEEiSF_NS18_6thread21LinearCombinationReluIaLi2EifLNS1V_9ScaleType4KindE2ELNS_15FloatRoundStyleE2EEENS4_9MmaPolicyINS1K_11MmaTensorOpIS1B_aSP_aSZ_iSF_NS1K_17MmaTensorOpPolicyINS_4arch3MmaIS1C_Li32EaS15_aNSD_11ColumnMajorEiS15_NS24_21OpMultiplyAddSaturateEEENSB_ILi1ELi1EEEEELi1ELb1EbEENSB_ILi0ELi0EEES2C_Li1EEENS21_INS22_IS7_aSP_aSZ_iSF_S2A_Li1ELb1EbEES2C_S2C_Li1EEENS_21NumericArrayConverterIaaLi16ELS1Z_2ENS8_6thread14UnaryTransform8IdentityEEES2K_NS2G_IaaLi64ELS1Z_2ES2J_EEbEENS18_11threadblock19InterleavedEpilogueIS1J_S2E_Li1ENS2N_33InterleavedPredicatedTileIteratorINS2N_30InterleavedOutputTileThreadMapINSH_ILi1ELi4EEENSH_ILi8ELi2EEELi128ELi8ELi8EEEaLi32EEENS1A_IS7_S1C_iS1E_SF_EENS1W_IaLi8EifLS1Y_1ELS1Z_2EEELi32EEENS4_30GemmIdentityThreadblockSwizzleILi1EEEEEEEvNT_6ParamsE,@function
        .size           _ZN7cutlass6KernelINS_4gemm6kernel7B2bGemmINS1_11threadblock30B2bMmaPipelinedSmemAccumulatorINS1_9GemmShapeILi64ELi64ELi32EEENS_9transform11threadblock22PredicatedTileIteratorINS_11MatrixShapeILi64ELi32EEEaNS_6layout22ColumnMajorInterleavedILi32EEELi1ENS8_29PitchLinearWarpRakedThreadMapINS_16PitchLinearShapeILi2048ELi1EEELi128ENSH_ILi32ELi1EEELi16EEELi16ELb0ENSD_9NoPermuteEEENS9_19RegularTileIteratorISC_aNSD_37RowMajorTensorOpMultiplicandCrosswiseILi8ELi32EEELi0ENS8_29TransposePitchLinearThreadMapISK_NSH_ILi2ELi16EEEEELi16EEENSA_INSB_ILi32ELi64EEEaNSD_19RowMajorInterleavedILi32EEELi0ESK_Li16ELb0ESL_EENSN_ISU_aNSD_40ColumnMajorTensorOpMultiplicandCrosswiseILi8ELi32EEELi1ESS_Li16EEENS9_14VectorIteratorINS9_30PredicatedVectorAccessIteratorINSB_ILi64ELi64EEENSB_ILi32ELi32EEEfNSD_8RowMajorELi4ELb0EEEEENS_8epilogue4warp24FragmentIteratorTensorOpINS6_ILi32ELi32ELi32EEENS6_ILi8ELi8ELi16EEEiNS_5ArrayIiLi2ELb1EEENSE_ILi16EEEEENS19_20TileIteratorTensorOpIS1B_S1C_aS1F_EENS6_ILi64ELi256ELi32EEENS1_4warp41MmaTensorOpMultiplicandTileAccessIteratorISC_LNS1_7OperandE0EaS1F_NSB_ILi8ELi16EEELi1ELi32ELb1ELi1EEENSA_INSB_ILi32ELi256EEEaSW_Li0ENSG_INSH_ILi8192ELi1EEELi128ESJ_Li16EEELi16ELb0ESL_EENSN_IS1P_aSZ_Li1ENSQ_IS1R_SR_EELi16EEEiSF_NS18_6thread21LinearCombinationReluIaLi2EifLNS1V_9ScaleType4KindE2ELNS_15FloatRoundStyleE2EEENS4_9MmaPolicyINS1K_11MmaTensorOpIS1B_aSP_aSZ_iSF_NS1K_17MmaTensorOpPolicyINS_4arch3MmaIS1C_Li32EaS15_aNSD_11ColumnMajorEiS15_NS24_21OpMultiplyAddSaturateEEENSB_ILi1ELi1EEEEELi1ELb1EbEENSB_ILi0ELi0EEES2C_Li1EEENS21_INS22_IS7_aSP_aSZ_iSF_S2A_Li1ELb1EbEES2C_S2C_Li1EEENS_21NumericArrayConverterIaaLi16ELS1Z_2ENS8_6thread14UnaryTransform8IdentityEEES2K_NS2G_IaaLi64ELS1Z_2ES2J_EEbEENS18_11threadblock19InterleavedEpilogueIS1J_S2E_Li1ENS2N_33InterleavedPredicatedTileIteratorINS2N_30InterleavedOutputTileThreadMapINSH_ILi1ELi4EEENSH_ILi8ELi2EEELi128ELi8ELi8EEEaLi32EEENS1A_IS7_S1C_iS1E_SF_EENS1W_IaLi8EifLS1Y_1ELS1Z_2EEELi32EEENS4_30GemmIdentityThreadblockSwizzleILi1EEEEEEEvNT_6ParamsE,(.L_x_371 - _ZN7cutlass6KernelINS_4gemm6kernel7B2bGemmINS1_11threadblock30B2bMmaPipelinedSmemAccumulatorINS1_9GemmShapeILi64ELi64ELi32EEENS_9transform11threadblock22PredicatedTileIteratorINS_11MatrixShapeILi64ELi32EEEaNS_6layout22ColumnMajorInterleavedILi32EEELi1ENS8_29PitchLinearWarpRakedThreadMapINS_16PitchLinearShapeILi2048ELi1EEELi128ENSH_ILi32ELi1EEELi16EEELi16ELb0ENSD_9NoPermuteEEENS9_19RegularTileIteratorISC_aNSD_37RowMajorTensorOpMultiplicandCrosswiseILi8ELi32EEELi0ENS8_29TransposePitchLinearThreadMapISK_NSH_ILi2ELi16EEEEELi16EEENSA_INSB_ILi32ELi64EEEaNSD_19RowMajorInterleavedILi32EEELi0ESK_Li16ELb0ESL_EENSN_ISU_aNSD_40ColumnMajorTensorOpMultiplicandCrosswiseILi8ELi32EEELi1ESS_Li16EEENS9_14VectorIteratorINS9_30PredicatedVectorAccessIteratorINSB_ILi64ELi64EEENSB_ILi32ELi32EEEfNSD_8RowMajorELi4ELb0EEEEENS_8epilogue4warp24FragmentIteratorTensorOpINS6_ILi32ELi32ELi32EEENS6_ILi8ELi8ELi16EEEiNS_5ArrayIiLi2ELb1EEENSE_ILi16EEEEENS19_20TileIteratorTensorOpIS1B_S1C_aS1F_EENS6_ILi64ELi256ELi32EEENS1_4warp41MmaTensorOpMultiplicandTileAccessIteratorISC_LNS1_7OperandE0EaS1F_NSB_ILi8ELi16EEELi1ELi32ELb1ELi1EEENSA_INSB_ILi32ELi256EEEaSW_Li0ENSG_INSH_ILi8192ELi1EEELi128ESJ_Li16EEELi16ELb0ESL_EENSN_IS1P_aSZ_Li1ENSQ_IS1R_SR_EELi16EEEiSF_NS18_6thread21LinearCombinationReluIaLi2EifLNS1V_9ScaleType4KindE2ELNS_15FloatRoundStyleE2EEENS4_9MmaPolicyINS1K_11MmaTensorOpIS1B_aSP_aSZ_iSF_NS1K_17MmaTensorOpPolicyINS_4arch3MmaIS1C_Li32EaS15_aNSD_11ColumnMajorEiS15_NS24_21OpMultiplyAddSaturateEEENSB_ILi1ELi1EEEEELi1ELb1EbEENSB_ILi0ELi0EEES2C_Li1EEENS21_INS22_IS7_aSP_aSZ_iSF_S2A_Li1ELb1EbEES2C_S2C_Li1EEENS_21NumericArrayConverterIaaLi16ELS1Z_2ENS8_6thread14UnaryTransform8IdentityEEES2K_NS2G_IaaLi64ELS1Z_2ES2J_EEbEENS18_11threadblock19InterleavedEpilogueIS1J_S2E_Li1ENS2N_33InterleavedPredicatedTileIteratorINS2N_30InterleavedOutputTileThreadMapINSH_ILi1ELi4EEENSH_ILi8ELi2EEELi128ELi8ELi8EEEaLi32EEENS1A_IS7_S1C_iS1E_SF_EENS1W_IaLi8EifLS1Y_1ELS1Z_2EEELi32EEENS4_30GemmIdentityThreadblockSwizzleILi1EEEEEEEvNT_6ParamsE)
        .other          _ZN7cutlass6KernelINS_4gemm6kernel7B2bGemmINS1_11threadblock30B2bMmaPipelinedSmemAccumulatorINS1_9GemmShapeILi64ELi64ELi32EEENS_9transform11threadblock22PredicatedTileIteratorINS_11MatrixShapeILi64ELi32EEEaNS_6layout22ColumnMajorInterleavedILi32EEELi1ENS8_29PitchLinearWarpRakedThreadMapINS_16PitchLinearShapeILi2048ELi1EEELi128ENSH_ILi32ELi1EEELi16EEELi16ELb0ENSD_9NoPermuteEEENS9_19RegularTileIteratorISC_aNSD_37RowMajorTensorOpMultiplicandCrosswiseILi8ELi32EEELi0ENS8_29TransposePitchLinearThreadMapISK_NSH_ILi2ELi16EEEEELi16EEENSA_INSB_ILi32ELi64EEEaNSD_19RowMajorInterleavedILi32EEELi0ESK_Li16ELb0ESL_EENSN_ISU_aNSD_40ColumnMajorTensorOpMultiplicandCrosswiseILi8ELi32EEELi1ESS_Li16EEENS9_14VectorIteratorINS9_30PredicatedVectorAccessIteratorINSB_ILi64ELi64EEENSB_ILi32ELi32EEEfNSD_8RowMajorELi4ELb0EEEEENS_8epilogue4warp24FragmentIteratorTensorOpINS6_ILi32ELi32ELi32EEENS6_ILi8ELi8ELi16EEEiNS_5ArrayIiLi2ELb1EEENSE_ILi16EEEEENS19_20TileIteratorTensorOpIS1B_S1C_aS1F_EENS6_ILi64ELi256ELi32EEENS1_4warp41MmaTensorOpMultiplicandTileAccessIteratorISC_LNS1_7OperandE0EaS1F_NSB_ILi8ELi16EEELi1ELi32ELb1ELi1EEENSA_INSB_ILi32ELi256EEEaSW_Li0ENSG_INSH_ILi8192ELi1EEELi128ESJ_Li16EEELi16ELb0ESL_EENSN_IS1P_aSZ_Li1ENSQ_IS1R_SR_EELi16EEEiSF_NS18_6thread21LinearCombinationReluIaLi2EifLNS1V_9ScaleType4KindE2ELNS_15FloatRoundStyleE2EEENS4_9MmaPolicyINS1K_11MmaTensorOpIS1B_aSP_aSZ_iSF_NS1K_17MmaTensorOpPolicyINS_4arch3MmaIS1C_Li32EaS15_aNSD_11ColumnMajorEiS15_NS24_21OpMultiplyAddSaturateEEENSB_ILi1ELi1EEEEELi1ELb1EbEENSB_ILi0ELi0EEES2C_Li1EEENS21_INS22_IS7_aSP_aSZ_iSF_S2A_Li1ELb1EbEES2C_S2C_Li1EEENS_21NumericArrayConverterIaaLi16ELS1Z_2ENS8_6thread14UnaryTransform8IdentityEEES2K_NS2G_IaaLi64ELS1Z_2ES2J_EEbEENS18_11threadblock19InterleavedEpilogueIS1J_S2E_Li1ENS2N_33InterleavedPredicatedTileIteratorINS2N_30InterleavedOutputTileThreadMapINSH_ILi1ELi4EEENSH_ILi8ELi2EEELi128ELi8ELi8EEEaLi32EEENS1A_IS7_S1C_iS1E_SF_EENS1W_IaLi8EifLS1Y_1ELS1Z_2EEELi32EEENS4_30GemmIdentityThreadblockSwizzleILi1EEEEEEEvNT_6ParamsE,@"STO_CUDA_ENTRY STV_DEFAULT"
_ZN7cutlass6KernelINS_4gemm6kernel7B2bGemmINS1_11threadblock30B2bMmaPipelinedSmemAccumulatorINS1_9GemmShapeILi64ELi64ELi32EEENS_9transform11threadblock22PredicatedTileIteratorINS_11MatrixShapeILi64ELi32EEEaNS_6layout22ColumnMajorInterleavedILi32EEELi1ENS8_29PitchLinearWarpRakedThreadMapINS_16PitchLinearShapeILi2048ELi1EEELi128ENSH_ILi32ELi1EEELi16EEELi16ELb0ENSD_9NoPermuteEEENS9_19RegularTileIteratorISC_aNSD_37RowMajorTensorOpMultiplicandCrosswiseILi8ELi32EEELi0ENS8_29TransposePitchLinearThreadMapISK_NSH_ILi2ELi16EEEEELi16EEENSA_INSB_ILi32ELi64EEEaNSD_19RowMajorInterleavedILi32EEELi0ESK_Li16ELb0ESL_EENSN_ISU_aNSD_40ColumnMajorTensorOpMultiplicandCrosswiseILi8ELi32EEELi1ESS_Li16EEENS9_14VectorIteratorINS9_30PredicatedVectorAccessIteratorINSB_ILi64ELi64EEENSB_ILi32ELi32EEEfNSD_8RowMajorELi4ELb0EEEEENS_8epilogue4warp24FragmentIteratorTensorOpINS6_ILi32ELi32ELi32EEENS6_ILi8ELi8ELi16EEEiNS_5ArrayIiLi2ELb1EEENSE_ILi16EEEEENS19_20TileIteratorTensorOpIS1B_S1C_aS1F_EENS6_ILi64ELi256ELi32EEENS1_4warp41MmaTensorOpMultiplicandTileAccessIteratorISC_LNS1_7OperandE0EaS1F_NSB_ILi8ELi16EEELi1ELi32ELb1ELi1EEENSA_INSB_ILi32ELi256EEEaSW_Li0ENSG_INSH_ILi8192ELi1EEELi128ESJ_Li16EEELi16ELb0ESL_EENSN_IS1P_aSZ_Li1ENSQ_IS1R_SR_EELi16EEEiSF_NS18_6thread21LinearCombinationReluIaLi2EifLNS1V_9ScaleType4KindE2ELNS_15FloatRoundStyleE2EEENS4_9MmaPolicyINS1K_11MmaTensorOpIS1B_aSP_aSZ_iSF_NS1K_17MmaTensorOpPolicyINS_4arch3MmaIS1C_Li32EaS15_aNSD_11ColumnMajorEiS15_NS24_21OpMultiplyAddSaturateEEENSB_ILi1ELi1EEEEELi1ELb1EbEENSB_ILi0ELi0EEES2C_Li1EEENS21_INS22_IS7_aSP_aSZ_iSF_S2A_Li1ELb1EbEES2C_S2C_Li1EEENS_21NumericArrayConverterIaaLi16ELS1Z_2ENS8_6thread14UnaryTransform8IdentityEEES2K_NS2G_IaaLi64ELS1Z_2ES2J_EEbEENS18_11threadblock19InterleavedEpilogueIS1J_S2E_Li1ENS2N_33InterleavedPredicatedTileIteratorINS2N_30InterleavedOutputTileThreadMapINSH_ILi1ELi4EEENSH_ILi8ELi2EEELi128ELi8ELi8EEEaLi32EEENS1A_IS7_S1C_iS1E_SF_EENS1W_IaLi8EifLS1Y_1ELS1Z_2EEELi32EEENS4_30GemmIdentityThreadblockSwizzleILi1EEEEEEEvNT_6ParamsE:
[----:B------:R-:W-:Y:S02]  /*0000*/  MOV R1, c[0x0][0x28] ;  /* 0x00000a0000017a02 */ /* 0x000fe40000000f00 */
[----:B------:R-:W0:Y:S01]  /*0010*/  S2UR UR5, SR_CTAID.X ;  /* 0x00000000000579c3 */ /* 0x000e220000002500 */
[----:B------:R-:W-:Y:S02]  /*0020*/  ULDC UR13, c[0x0][0x188] ;  /* 0x00006200000d7ab9 */ /* 0x000fe40000000800 */
[----:B------:R-:W-:Y:S01]  /*0030*/  UMOV UR4, 0xffffffff ;  /* 0xffffffff00047882 */ /* 0x000fe20000000000 */
[----:B------:R-:W1:Y:S01]  /*0040*/  S2UR UR12, SR_CTAID.Y ;  /* 0x00000000000c79c3 */ /* 0x000e620000002600 */
[----:B------:R-:W-:-:S04]  /*0050*/  USHF.L.U32 UR4, UR4, UR13, URZ ;  /* 0x0000000d04047299 */ /* 0x000fc8000800063f */
[----:B0-----:R-:W-:Y:S02]  /*0060*/  ULOP3.LUT UR4, UR5, UR4, URZ, 0x30, !UPT ;  /* 0x0000000405047292 */ /* 0x001fe4000f8e303f */
[----:B-1----:R-:W-:Y:S02]  /*0070*/  USHF.L.U32 UR12, UR12, UR13, URZ ;  /* 0x0000000d0c0c7299 */ /* 0x002fe4000800063f */
[----:B------:R-:W-:Y:S02]  /*0080*/  USHF.R.S32.HI UR13, URZ, UR13, UR5 ;  /* 0x0000000d3f0d7299 */ /* 0x000fe40008011405 */
[----:B------:R-:W-:-:S03]  /*0090*/  UIADD3 UR11, UR12, UR4, URZ ;  /* 0x000000040c0b7290 */ /* 0x000fc6000fffe03f */
[----:B------:R-:W-:Y:S02]  /*00a0*/  ULDC UR4, c[0x0][0x180] ;  /* 0x0000600000047ab9 */ /* 0x000fe40000000800 */
[----:B------:R-:W-:-:S03]  /*00b0*/  UISETP.GE.AND UP0, UPT, UR11, UR4, UPT ;  /* 0x000000040b00728c */ /* 0x000fc6000bf06270 */
[----:B------:R-:W-:Y:S02]  /*00c0*/  ULDC UR4, c[0x0][0x17c] ;  /* 0x00005f0000047ab9 */ /* 0x000fe40000000800 */
[----:B------:R-:W-:-:S06]  /*00d0*/  UISETP.GE.OR UP0, UPT, UR13, UR4, UP0 ;  /* 0x000000040d00728c */ /* 0x000fcc0008706670 */
[----:B------:R-:W-:-:S12]  /*00e0*/  PLOP3.LUT P0, PT, PT, PT, UP0, 0x80, 0x0 ;  /* 0x000000000000781c */ /* 0x000fd80003f0f008 */
[----:B------:R-:W-:Y:S05]  /*00f0*/  @P0 EXIT ;  /* 0x000000000000094d */ /* 0x000fea0003800000 */
[----:B------:R-:W-:Y:S01]  /*0100*/  ISETP.NE.AND P0, PT, RZ, c[0x0][0x160], PT ;  /* 0x00005800ff007a0c */ /* 0x000fe20003f05270 */
[----:B------:R-:W0:Y:S01]  /*0110*/  S2UR UR10, SR_CTAID.Z ;  /* 0x00000000000a79c3 */ /* 0x000e220000002700 */
[----:B------:R-:W-:Y:S01]  /*0120*/  ULDC.64 UR4, c[0x0][0x1b0] ;  /* 0x00006c0000047ab9 */ /* 0x000fe20000000a00 */
[----:B------:R-:W-:Y:S01]  /*0130*/  IMAD.MOV.U32 R62, RZ, RZ, c[0x0][0x258] ;  /* 0x00009600ff3e7624 */ /* 0x000fe200078e00ff */
[----:B------:R-:W-:Y:S01]  /*0140*/  ULDC.64 UR6, c[0x0][0x1e0] ;  /* 0x0000780000067ab9 */ /* 0x000fe20000000a00 */
[----:B------:R-:W-:Y:S01]  /*0150*/  MOV R61, c[0x0][0x25c] ;  /* 0x00009700003d7a02 */ /* 0x000fe20000000f00 */
[----:B------:R-:W-:-:S06]  /*0160*/  ULDC.64 UR8, c[0x0][0x228] ;  /* 0x00008a0000087ab9 */ /* 0x000fcc0000000a00 */
[----:B------:R-:W-:Y:S05]  /*0170*/  @!P0 BRA `(.L_x_352) ;  /* 0x0000028000008947 */ /* 0x000fea0003800000 */
[----:B------:R-:W-:Y:S01]  /*0180*/  IMAD.MOV.U32 R0, RZ, RZ, c[0x0][0x160] ;  /* 0x00005800ff007624 */ /* 0x000fe200078e00ff */
[----:B------:R-:W-:Y:S01]  /*0190*/  ULDC UR15, c[0x0][0x16c] ;  /* 0x00005b00000f7ab9 */ /* 0x000fe20000000800 */
[----:B------:R-:W-:Y:S01]  /*01a0*/  IMAD.MOV.U32 R5, RZ, RZ, RZ ;  /* 0x000000ffff057224 */ /* 0x000fe200078e00ff */
[----:B------:R-:W-:Y:S02]  /*01b0*/  ULDC UR14, c[0x0][0x178] ;  /* 0x00005e00000e7ab9 */ /* 0x000fe40000000800 */
[----:B------:R-:W-:Y:S02]  /*01c0*/  ISETP.NE.AND P0, PT, R0, 0x2, PT ;  /* 0x000000020000780c */ /* 0x000fe40003f05270 */
[----:B------:R-:W-:-:S10]  /*01d0*/  MOV R0, RZ ;  /* 0x000000ff00007202 */ /* 0x000fd40000000f00 */
[----:B------:R-:W-:Y:S05]  /*01e0*/  @P0 BRA `(.L_x_353) ;  /* 0x0000030000000947 */ /* 0x000fea0003800000 */
[----:B0-----:R-:W-:Y:S02]  /*01f0*/  USHF.R.S32.HI UR8, URZ, 0x1f, UR10 ;  /* 0x0000001f3f087899 */ /* 0x001fe4000801140a */
[----:B------:R-:W-:Y:S02]  /*0200*/  ULDC.64 UR6, c[0x0][0x2f8] ;  /* 0x0000be0000067ab9 */ /* 0x000fe40000000a00 */
[----:B------:R-:W-:Y:S02]  /*0210*/  ULDC.64 UR4, c[0x0][0x300] ;  /* 0x0000c00000047ab9 */ /* 0x000fe40000000a00 */
[----:B------:R-:W-:Y:S02]  /*0220*/  UIMAD UR20, UR8, UR6, URZ ;  /* 0x00000006081472a4 */ /* 0x000fe4000f8e023f */
[----:B------:R-:W-:Y:S02]  /*0230*/  ULDC.64 UR16, c[0x0][0x1b0] ;  /* 0x00006c0000107ab9 */ /* 0x000fe40000000a00 */
[----:B------:R-:W-:-:S02]  /*0240*/  UIMAD UR21, UR8, UR4, URZ ;  /* 0x00000004081572a4 */ /* 0x000fc4000f8e023f */
[----:B------:R-:W-:Y:S02]  /*0250*/  UIMAD.WIDE.U32 UR16, UR10, UR6, UR16 ;  /* 0x000000060a1072a5 */ /* 0x000fe4000f8e0010 */
[----:B------:R-:W-:Y:S02]  /*0260*/  UIMAD UR20, UR10, UR7, UR20 ;  /* 0x000000070a1472a4 */ /* 0x000fe4000f8e0214 */
[----:B------:R-:W-:Y:S02]  /*0270*/  ULDC.64 UR18, c[0x0][0x1e0] ;  /* 0x0000780000127ab9 */ /* 0x000fe40000000a00 */
[----:B------:R-:W-:Y:S02]  /*0280*/  ULDC.64 UR22, c[0x0][0x258] ;  /* 0x0000960000167ab9 */ /* 0x000fe40000000a00 */
[----:B------:R-:W-:Y:S02]  /*0290*/  ULDC.64 UR6, c[0x0][0x308] ;  /* 0x0000c20000067ab9 */ /* 0x000fe40000000a00 */
[----:B------:R-:W-:-:S02]  /*02a0*/  UIMAD.WIDE.U32 UR18, UR10, UR4, UR18 ;  /* 0x000000040a1272a5 */ /* 0x000fc4000f8e0012 */
[----:B------:R-:W-:Y:S02]  /*02b0*/  UIMAD UR21, UR10, UR5, UR21 ;  /* 0x000000050a1572a4 */ /* 0x000fe4000f8e0215 */
[----:B------:R-:W-:Y:S02]  /*02c0*/  UIMAD.WIDE.U32 UR22, UR10, UR6, UR22 ;  /* 0x000000060a1672a5 */ /* 0x000fe4000f8e0016 */
[----:B------:R-:W-:Y:S02]  /*02d0*/  ULDC.64 UR4, c[0x0][0x320] ;  /* 0x0000c80000047ab9 */ /* 0x000fe40000000a00 */
[----:B------:R-:W-:Y:S02]  /*02e0*/  UIMAD UR6, UR8, UR6, URZ ;  /* 0x00000006080672a4 */ /* 0x000fe4000f8e023f */
[----:B------:R-:W-:Y:S01]  /*02f0*/  UIMAD UR8, UR8, UR4, URZ ;  /* 0x00000004080872a4 */ /* 0x000fe2000f8e023f */
[----:B------:R-:W-:Y:S01]  /*0300*/  MOV R62, UR22 ;  /* 0x00000016003e7c02 */ /* 0x000fe20008000f00 */
[----:B------:R-:W-:Y:S01]  /*0310*/  UIMAD UR7, UR10, UR7, UR6 ;  /* 0x000000070a0772a4 */ /* 0x000fe2000f8e0206 */
[----:B------:R-:W-:Y:S01]  /*0320*/  MOV R63, UR23 ;  /* 0x00000017003f7c02 */ /* 0x000fe20008000f00 */
[----:B------:R-:W-:-:S02]  /*0330*/  UIMAD.WIDE.U32 UR24, UR10, UR4, URZ ;  /* 0x000000040a1872a5 */ /* 0x000fc4000f8e003f */
[----:B------:R-:W-:Y:S02]  /*0340*/  UIMAD UR5, UR10, UR5, UR8 ;  /* 0x000000050a0572a4 */ /* 0x000fe4000f8e0208 */
[----:B------:R-:W-:Y:S02]  /*0350*/  UIADD3 UR4, UR23, UR7, URZ ;  /* 0x0000000717047290 */ /* 0x000fe4000fffe03f */
[----:B------:R-:W-:Y:S02]  /*0360*/  ULDC.64 UR8, c[0x0][0x228] ;  /* 0x00008a0000087ab9 */ /* 0x000fe40000000a00 */
[----:B------:R-:W-:Y:S02]  /*0370*/  UIADD3 UR6, UR25, UR5, URZ ;  /* 0x0000000519067290 */ /* 0x000fe4000fffe03f */
[----:B------:R-:W-:Y:S01]  /*0380*/  ULEA UR8, UP0, UR24, UR8, 0x2 ;  /* 0x0000000818087291 */ /* 0x000fe2000f80103f */
[----:B------:R-:W-:Y:S01]  /*0390*/  MOV R61, UR4 ;  /* 0x00000004003d7c02 */ /* 0x000fe20008000f00 */
[----:B------:R-:W-:-:S02]  /*03a0*/  UIADD3 UR5, UR17, UR20, URZ ;  /* 0x0000001411057290 */ /* 0x000fc4000fffe03f */
[----:B------:R-:W-:Y:S02]  /*03b0*/  ULEA.HI.X UR9, UR24, UR9, UR6, 0x2, UP0 ;  /* 0x0000000918097291 */ /* 0x000fe400080f1406 */
[----:B------:R-:W-:Y:S02]  /*03c0*/  UIADD3 UR7, UR19, UR21, URZ ;  /* 0x0000001513077290 */ /* 0x000fe4000fffe03f */
[----:B------:R-:W-:Y:S02]  /*03d0*/  UMOV UR4, UR16 ;  /* 0x0000001000047c82 */ /* 0x000fe40008000000 */
[----:B------:R-:W-:Y:S01]  /*03e0*/  UMOV UR6, UR18 ;  /* 0x0000001200067c82 */ /* 0x000fe20008000000 */
[----:B------:R-:W-:Y:S05]  /*03f0*/  BRA `(.L_x_353) ;  /* 0x000000f000007947 */ /* 0x000fea0003800000 */
.L_x_352:
[----:B0-----:R-:W-:Y:S02]  /*0400*/  UIADD3 UR18, UR10, 0x1, URZ ;  /* 0x000000010a127890 */ /* 0x001fe4000fffe03f */
[----:B------:R-:W-:Y:S02]  /*0410*/  ULDC UR17, c[0x0][0x33c] ;  /* 0x0000cf0000117ab9 */ /* 0x000fe40000000800 */
[----:B------:R-:W-:-:S02]  /*0420*/  ULDC UR16, c[0x0][0x344] ;  /* 0x0000d10000107ab9 */ /* 0x000fc40000000800 */
[----:B------:R-:W-:Y:S02]  /*0430*/  UIMAD UR19, UR18, UR17, URZ ;  /* 0x00000011121372a4 */ /* 0x000fe4000f8e023f */
[----:B------:R-:W-:Y:S02]  /*0440*/  UIMAD UR18, UR18, UR16, URZ ;  /* 0x00000010121272a4 */ /* 0x000fe4000f8e023f */
[----:B------:R-:W-:Y:S02]  /*0450*/  UIMAD UR17, UR10, UR17, URZ ;  /* 0x000000110a1172a4 */ /* 0x000fe4000f8e023f */
[----:B------:R-:W-:Y:S02]  /*0460*/  UIMAD UR16, UR10, UR16, URZ ;  /* 0x000000100a1072a4 */ /* 0x000fe4000f8e023f */
[----:B------:R-:W-:Y:S02]  /*0470*/  ULDC UR15, c[0x0][0x16c] ;  /* 0x00005b00000f7ab9 */ /* 0x000fe40000000800 */
[----:B------:R-:W-:Y:S01]  /*0480*/  ULDC UR14, c[0x0][0x178] ;  /* 0x00005e00000e7ab9 */ /* 0x000fe20000000800 */
[----:B------:R-:W-:Y:S01]  /*0490*/  MOV R0, UR17 ;  /* 0x0000001100007c02 */ /* 0x000fe20008000f00 */
[----:B------:R-:W-:Y:S01]  /*04a0*/  UISETP.LT.AND UP1, UPT, UR19, UR15, UPT ;  /* 0x0000000f1300728c */ /* 0x000fe2000bf21270 */
[----:B------:R-:W-:Y:S01]  /*04b0*/  MOV R5, UR16 ;  /* 0x0000001000057c02 */ /* 0x000fe20008000f00 */
[----:B------:R-:W-:-:S02]  /*04c0*/  UISETP.LT.AND UP0, UPT, UR18, UR14, UPT ;  /* 0x0000000e1200728c */ /* 0x000fc4000bf01270 */
[----:B------:R-:W-:Y:S02]  /*04d0*/  USEL UR15, UR19, UR15, UP1 ;  /* 0x0000000f130f7287 */ /* 0x000fe40008800000 */
[----:B------:R-:W-:Y:S02]  /*04e0*/  USEL UR14, UR18, UR14, UP0 ;  /* 0x0000000e120e7287 */ /* 0x000fe40008000000 */
.L_x_353:
[----:B------:R-:W1:Y:S01]  /*04f0*/  S2R R75, SR_TID.X ;  /* 0x00000000004b7919 */ /* 0x000e620000002100 */
[----:B------:R-:W-:Y:S01]  /*0500*/  USHF.R.S32.HI UR16, URZ, 0x1f, UR15 ;  /* 0x0000001f3f107899 */ /* 0x000fe2000801140f */
[----:B------:R-:W-:Y:S01]  /*0510*/  SHF.R.S32.HI R3, RZ, 0x1f, R0 ;  /* 0x0000001fff037819 */ /* 0x000fe20000011400 */
[----:B------:R-:W-:Y:S01]  /*0520*/  IMAD.U32 R147, RZ, RZ, UR13 ;  /* 0x0000000dff937e24 */ /* 0x000fe2000f8e00ff */
[----:B------:R-:W-:Y:S01]  /*0530*/  CS2R R56, SRZ ;  /* 0x0000000000387805 */ /* 0x000fe2000001ff00 */
[----:B------:R-:W-:Y:S01]  /*0540*/  ULEA.HI UR16, UR16, UR15, URZ, 0x5 ;  /* 0x0000000f10107291 */ /* 0x000fe2000f8f283f */
[----:B------:R-:W-:Y:S01]  /*0550*/  LEA.HI R2, R3, R0, RZ, 0x5 ;  /* 0x0000000003027211 */ /* 0x000fe200078f28ff */
[----:B------:R-:W-:Y:S01]  /*0560*/  IMAD.U32 R146, RZ, RZ, UR11 ;  /* 0x0000000bff927e24 */ /* 0x000fe2000f8e00ff */
[----:B------:R-:W-:Y:S01]  /*0570*/  CS2R R58, SRZ ;  /* 0x00000000003a7805 */ /* 0x000fe2000001ff00 */
[----:B------:R-:W-:Y:S01]  /*0580*/  USHF.R.S32.HI UR16, URZ, 0x5, UR16 ;  /* 0x000000053f107899 */ /* 0x000fe20008011410 */
[----:B------:R-:W-:Y:S01]  /*0590*/  LEA.HI.SX32 R4, R2, 0x1, 0x1b ;  /* 0x0000000102047811 */ /* 0x000fe200078fdaff */
[----:B------:R-:W-:Y:S01]  /*05a0*/  IMAD.MOV.U32 R64, RZ, RZ, c[0x0][0x168] ;  /* 0x00005a00ff407624 */ /* 0x000fe200078e00ff */
[----:B------:R-:W-:Y:S01]  /*05b0*/  CS2R R52, SRZ ;  /* 0x0000000000347805 */ /* 0x000fe2000001ff00 */
[----:B------:R-:W-:Y:S01]  /*05c0*/  CS2R R54, SRZ ;  /* 0x0000000000367805 */ /* 0x000fe2000001ff00 */
[----:B------:R-:W-:-:S02]  /*05d0*/  ISETP.NE.U32.AND P6, PT, RZ, c[0x0][0x2c8], PT ;  /* 0x0000b200ff007a0c */ /* 0x000fc40003fc5070 */
[----:B------:R-:W-:Y:S01]  /*05e0*/  IMNMX R4, R4, UR16, PT ;  /* 0x0000001004047c17 */ /* 0x000fe2000b800200 */
[----:B------:R-:W-:Y:S02]  /*05f0*/  ULDC UR16, c[0x0][0x164] ;  /* 0x0000590000107ab9 */ /* 0x000fe40000000800 */
[----:B------:R-:W-:Y:S01]  /*0600*/  USHF.L.U32 UR16, UR16, 0x5, URZ ;  /* 0x0000000510107899 */ /* 0x000fe2000800063f */
[----:B-1----:R-:W-:-:S04]  /*0610*/  SHF.R.S32.HI R6, RZ, 0x1f, R75 ;  /* 0x0000001fff067819 */ /* 0x002fc8000001144b */
[----:B------:R-:W-:-:S04]  /*0620*/  LEA.HI R63, R6, R75, RZ, 0x7 ;  /* 0x0000004b063f7211 */ /* 0x000fc800078f38ff */
[----:B------:R-:W-:Y:S02]  /*0630*/  LOP3.LUT R12, R63, 0xfffff80, RZ, 0xc0, !PT ;  /* 0x0fffff803f0c7812 */ /* 0x000fe400078ec0ff */
[----:B------:R-:W-:-:S03]  /*0640*/  SHF.R.S32.HI R63, RZ, 0x7, R63 ;  /* 0x00000007ff3f7819 */ /* 0x000fc6000001143f */
[----:B------:R-:W-:Y:S01]  /*0650*/  IMAD.IADD R12, R75, 0x1, -R12 ;  /* 0x000000014b0c7824 */ /* 0x000fe200078e0a0c */
[----:B------:R-:W-:-:S03]  /*0660*/  LEA.HI.SX32 R17, R2, R63, 0x1b ;  /* 0x0000003f02117211 */ /* 0x000fc600078fdaff */
[----:B------:R-:W-:Y:S01]  /*0670*/  IMAD.SHL.U32 R12, R12, 0x10, RZ ;  /* 0x000000100c0c7824 */ /* 0x000fe200078e00ff */
[----:B------:R-:W-:Y:S02]  /*0680*/  SHF.R.S32.HI R2, RZ, 0x1f, R17 ;  /* 0x0000001fff027819 */ /* 0x000fe40000011411 */
[----:B------:R-:W-:Y:S01]  /*0690*/  ISETP.GE.AND P0, PT, R17, R4, PT ;  /* 0x000000041100720c */ /* 0x000fe20003f06270 */
[--C-:B------:R-:W-:Y:S02]  /*06a0*/  IMAD R14, R147, 0x800, R12.reuse ;  /* 0x00000800930e7824 */ /* 0x100fe400078e020c */
[----:B------:R-:W-:Y:S02]  /*06b0*/  IMAD R12, R146, 0x800, R12 ;  /* 0x00000800920c7824 */ /* 0x000fe400078e020c */
[C---:B------:R-:W-:Y:S01]  /*06c0*/  IMAD R4, R2.reuse, c[0x0][0x190], RZ ;  /* 0x0000640002047a24 */ /* 0x040fe200078e02ff */
[----:B------:R-:W-:Y:S01]  /*06d0*/  SHF.R.S32.HI R15, RZ, 0x1f, R14 ;  /* 0x0000001fff0f7819 */ /* 0x000fe2000001140e */
[----:B------:R-:W-:Y:S01]  /*06e0*/  IMAD R2, R2, c[0x0][0x1c0], RZ ;  /* 0x0000700002027a24 */ /* 0x000fe200078e02ff */
[----:B------:R-:W-:Y:S01]  /*06f0*/  SHF.R.S32.HI R13, RZ, 0x1f, R12 ;  /* 0x0000001fff0d7819 */ /* 0x000fe2000001140c */
[----:B------:R-:W-:Y:S01]  /*0700*/  IMAD R7, R17, c[0x0][0x194], R4 ;  /* 0x0000650011077a24 */ /* 0x000fe200078e0204 */
[----:B------:R-:W-:Y:S01]  /*0710*/  ISETP.LT.AND P1, PT, R14, UR16, !P0 ;  /* 0x000000100e007c0c */ /* 0x000fe2000c721270 */
[----:B------:R-:W-:-:S02]  /*0720*/  IMAD.SHL.U32 R4, R64, 0x20, RZ ;  /* 0x0000002040047824 */ /* 0x000fc400078e00ff */
[C---:B------:R-:W-:Y:S02]  /*0730*/  IMAD R3, R17.reuse, c[0x0][0x1c4], R2 ;  /* 0x0000710011037a24 */ /* 0x040fe400078e0202 */
[----:B------:R-:W-:Y:S01]  /*0740*/  IMAD.WIDE.U32 R10, R17, c[0x0][0x190], R14 ;  /* 0x00006400110a7a25 */ /* 0x000fe200078e000e */
[----:B------:R-:W-:-:S03]  /*0750*/  ISETP.LT.AND P0, PT, R12, R4, !P0 ;  /* 0x000000040c00720c */ /* 0x000fc60004701270 */
[----:B------:R-:W-:-:S04]  /*0760*/  IMAD.WIDE.U32 R16, R17, c[0x0][0x1c0], R12 ;  /* 0x0000700011107a25 */ /* 0x000fc800078e000c */
[----:B------:R-:W-:Y:S02]  /*0770*/  IMAD.IADD R11, R11, 0x1, R7 ;  /* 0x000000010b0b7824 */ /* 0x000fe400078e0207 */
[----:B------:R-:W-:Y:S02]  /*0780*/  IMAD.IADD R3, R17, 0x1, R3 ;  /* 0x0000000111037824 */ /* 0x000fe400078e0203 */
[----:B------:R-:W-:-:S04]  /*0790*/  IMAD.MOV.U32 R2, RZ, RZ, R16 ;  /* 0x000000ffff027224 */ /* 0x000fc800078e0010 */
[----:B------:R1:W2:Y:S01]  /*07a0*/  @P1 LDG.E.LTC128B.128.SYS R56, [R10.64+UR4] ;  /* 0x000000040a381981 */ /* 0x0002a2000c1eed20 */
[----:B------:R-:W-:-:S03]  /*07b0*/  ISETP.NE.AND.EX P6, PT, RZ, c[0x0][0x2cc], PT, P6 ;  /* 0x0000b300ff007a0c */ /* 0x000fc60003fc5360 */
[----:B------:R3:W2:Y:S09]  /*07c0*/  @P0 LDG.E.LTC128B.128.SYS R52, [R2.64+UR6] ;  /* 0x0000000602340981 */ /* 0x0006b2000c1eed20 */
[----:B------:R-:W-:Y:S02]  /*07d0*/  @P6 IMAD.MOV.U32 R18, RZ, RZ, c[0x0][0x2c8] ;  /* 0x0000b200ff126624 */ /* 0x000fe400078e00ff */
[----:B------:R-:W-:-:S08]  /*07e0*/  @P6 IMAD.MOV.U32 R19, RZ, RZ, c[0x0][0x2cc] ;  /* 0x0000b300ff136624 */ /* 0x000fd000078e00ff */
[----:B------:R0:W4:Y:S01]  /*07f0*/  @P6 LDG.E.SYS R73, [R18] ;  /* 0x0000000012496381 */ /* 0x00012200001ee900 */
[----:B------:R-:W-:Y:S01]  /*0800*/  SHF.R.S32.HI R64, RZ, 0x1f, R64 ;  /* 0x0000001fff407819 */ /* 0x000fe20000011440 */
[C---:B------:R-:W-:Y:S01]  /*0810*/  IMAD.SHL.U32 R9, R75.reuse, 0x2, RZ ;  /* 0x000000024b097824 */ /* 0x040fe200078e00ff */
[----:B------:R-:W-:Y:S01]  /*0820*/  LOP3.LUT R34, R75, 0xc, RZ, 0xc0, !PT ;  /* 0x0000000c4b227812 */ /* 0x000fe200078ec0ff */
[----:B---3--:R-:W-:Y:S01]  /*0830*/  IMAD.MOV.U32 R2, RZ, RZ, 0x1 ;  /* 0x00000001ff027424 */ /* 0x008fe200078e00ff */
[----:B------:R-:W-:Y:S01]  /*0840*/  LEA.HI R64, R64, c[0x0][0x168], RZ, 0x5 ;  /* 0x00005a0040407a11 */ /* 0x000fe200078f28ff */
[----:B------:R-:W-:Y:S01]  /*0850*/  IMAD.MOV.U32 R81, RZ, RZ, c[0x0][0x1dc] ;  /* 0x00007700ff517624 */ /* 0x000fe200078e00ff */
[----:B------:R-:W-:Y:S01]  /*0860*/  SHF.R.U32.HI R8, RZ, 0x5, R75 ;  /* 0x00000005ff087819 */ /* 0x000fe2000001164b */
[----:B------:R-:W-:Y:S01]  /*0870*/  IMAD.MOV.U32 R79, RZ, RZ, c[0x0][0x1ac] ;  /* 0x00006b00ff4f7624 */ /* 0x000fe200078e00ff */
[----:B------:R-:W-:Y:S01]  /*0880*/  LOP3.LUT R64, R64, 0xffffffe0, RZ, 0xc0, !PT ;  /* 0xffffffe040407812 */ /* 0x000fe200078ec0ff */
[----:B------:R-:W-:Y:S01]  /*0890*/  IMAD.U32 R78, RZ, RZ, UR4 ;  /* 0x00000004ff4e7e24 */ /* 0x000fe2000f8e00ff */
[----:B------:R-:W-:Y:S01]  /*08a0*/  SHF.R.U32.HI R34, RZ, 0x2, R34 ;  /* 0x00000002ff227819 */ /* 0x000fe20000011622 */
[----:B------:R-:W-:Y:S01]  /*08b0*/  IMAD.U32 R80, RZ, RZ, UR6 ;  /* 0x00000006ff507e24 */ /* 0x000fe2000f8e00ff */
[----:B------:R-:W-:Y:S01]  /*08c0*/  IADD3 R64, -R64, c[0x0][0x168], RZ ;  /* 0x00005a0040407a10 */ /* 0x000fe20007ffe1ff */
[----:B------:R-:W-:Y:S01]  /*08d0*/  IMAD.U32 R77, RZ, RZ, UR9 ;  /* 0x00000009ff4d7e24 */ /* 0x000fe2000f8e00ff */
[----:B------:R-:W-:Y:S01]  /*08e0*/  PRMT R65, RZ, 0x7610, R65 ;  /* 0x00007610ff417816 */ /* 0x000fe20000000041 */
[----:B------:R-:W3:Y:S01]  /*08f0*/  SHFL.IDX PT, R8, R8, RZ, 0x1f ;  /* 0x00001fff08087589 */ /* 0x000ee200000e0000 */
[----:B------:R-:W-:Y:S01]  /*0900*/  ISETP.NE.AND P0, PT, R64, RZ, PT ;  /* 0x000000ff4000720c */ /* 0x000fe20003f05270 */
[----:B------:R-:W-:Y:S01]  /*0910*/  IMAD.U32 R76, RZ, RZ, UR8 ;  /* 0x00000008ff4c7e24 */ /* 0x000fe2000f8e00ff */
[----:B------:R-:W-:Y:S01]  /*0920*/  LEA.HI R7, R6, R75, RZ, 0x5 ;  /* 0x0000004b06077211 */ /* 0x000fe200078f28ff */
[----:B------:R-:W-:Y:S01]  /*0930*/  USHF.R.S32.HI UR8, URZ, 0x1f, UR14 ;  /* 0x0000001f3f087899 */ /* 0x000fe2000801140e */
[----:B------:R-:W-:Y:S01]  /*0940*/  LOP3.LUT R34, R34, 0x2, R9, 0x78, !PT ;  /* 0x0000000222227812 */ /* 0x000fe200078e7809 */
[----:B------:R-:W-:Y:S01]  /*0950*/  CS2R R32, SRZ ;  /* 0x0000000000207805 */ /* 0x000fe2000001ff00 */
[----:B------:R-:W-:Y:S01]  /*0960*/  SHF.R.S32.HI R74, RZ, 0x1f, R5 ;  /* 0x0000001fff4a7819 */ /* 0x000fe20000011405 */
[----:B------:R-:W-:Y:S01]  /*0970*/  ULEA.HI UR8, UR8, UR14, URZ, 0x5 ;  /* 0x0000000e08087291 */ /* 0x000fe2000f8f283f */
[----:B------:R-:W-:Y:S01]  /*0980*/  LOP3.LUT R34, R34, 0x4, R9, 0xf8, !PT ;  /* 0x0000000422227812 */ /* 0x000fe200078ef809 */
[----:B------:R-:W-:Y:S01]  /*0990*/  IMAD.MOV.U32 R9, RZ, RZ, c[0x0][0x1d8] ;  /* 0x00007600ff097624 */ /* 0x000fe200078e00ff */
[----:B------:R-:W-:Y:S01]  /*09a0*/  LEA.HI R74, R74, R5, RZ, 0x5 ;  /* 0x000000054a4a7211 */ /* 0x000fe200078f28ff */
[----:B------:R-:W-:Y:S01]  /*09b0*/  USHF.R.S32.HI UR8, URZ, 0x5, UR8 ;  /* 0x000000053f087899 */ /* 0x000fe20008011408 */
[----:B------:R-:W-:Y:S01]  /*09c0*/  @P0 PRMT R65, R2, 0x7610, R65 ;  /* 0x0000761002410816 */ /* 0x000fe20000000041 */
[----:B0-----:R-:W-:Y:S01]  /*09d0*/  CS2R R18, SRZ ;  /* 0x0000000000127805 */ /* 0x001fe2000001ff00 */
[----:B------:R-:W-:Y:S01]  /*09e0*/  LOP3.LUT R2, R7, 0xffffffe0, RZ, 0xc0, !PT ;  /* 0xffffffe007027812 */ /* 0x000fe200078ec0ff */
[----:B------:R-:W-:Y:S01]  /*09f0*/  CS2R R30, SRZ ;  /* 0x00000000001e7805 */ /* 0x000fe2000001ff00 */
[--C-:B------:R-:W-:Y:S01]  /*0a00*/  SHF.R.S32.HI R6, RZ, 0x5, R7.reuse ;  /* 0x00000005ff067819 */ /* 0x100fe20000011407 */
[----:B------:R-:W-:Y:S01]  /*0a10*/  CS2R R20, SRZ ;  /* 0x0000000000147805 */ /* 0x000fe2000001ff00 */
[----:B------:R-:W-:Y:S01]  /*0a20*/  SHF.R.S32.HI R5, RZ, 0x1f, R7 ;  /* 0x0000001fff057819 */ /* 0x000fe20000011407 */
[C---:B------:R-:W-:Y:S01]  /*0a30*/  IMAD.IADD R2, R75.reuse, 0x1, -R2 ;  /* 0x000000014b027824 */ /* 0x040fe200078e0a02 */
[----:B------:R-:W-:Y:S01]  /*0a40*/  IADD3 R0, -R0, UR15, RZ ;  /* 0x0000000f00007c10 */ /* 0x000fe2000fffe1ff */
[----:B------:R-:W-:Y:S01]  /*0a50*/  IMAD.SHL.U32 R75, R75, 0x4, RZ ;  /* 0x000000044b4b7824 */ /* 0x000fe200078e00ff */
[----:B------:R-:W-:Y:S01]  /*0a60*/  LEA.HI R5, R5, R6, RZ, 0x2 ;  /* 0x0000000605057211 */ /* 0x000fe200078f10ff */
[----:B---3--:R0:W3:Y:S01]  /*0a70*/  R2UR UR15, R8 ;  /* 0x00000000080f73c2 */ /* 0x0080e200000e0000 */
[----:B------:R-:W-:Y:S01]  /*0a80*/  ISETP.GE.AND P5, PT, R12, R4, PT ;  /* 0x000000040c00720c */ /* 0x000fe20003fa6270 */
[----:B------:R-:W-:Y:S01]  /*0a90*/  CS2R R28, SRZ ;  /* 0x00000000001c7805 */ /* 0x000fe2000001ff00 */
[----:B------:R-:W-:Y:S01]  /*0aa0*/  IADD3 R9, P3, P2, R16, c[0x0][0x1d0], -R9 ;  /* 0x0000740010097a10 */ /* 0x000fe20007a7e809 */
[----:B------:R-:W-:Y:S01]  /*0ab0*/  CS2R R22, SRZ ;  /* 0x0000000000167805 */ /* 0x000fe2000001ff00 */
[----:B------:R-:W-:Y:S01]  /*0ac0*/  IADD3 R13, R0, 0x1f, RZ ;  /* 0x0000001f000d7810 */ /* 0x000fe20007ffe0ff */
[----:B------:R-:W-:Y:S01]  /*0ad0*/  CS2R R16, SRZ ;  /* 0x0000000000107805 */ /* 0x000fe2000001ff00 */
[----:B------:R-:W-:Y:S01]  /*0ae0*/  LEA.HI R4, R2, R2, RZ, 0x1 ;  /* 0x0000000202047211 */ /* 0x000fe200078f08ff */
[----:B0-----:R-:W-:Y:S01]  /*0af0*/  IMAD.U32 R8, RZ, RZ, UR5 ;  /* 0x00000005ff087e24 */ /* 0x001fe2000f8e00ff */
[----:B------:R-:W-:Y:S01]  /*0b00*/  LOP3.LUT R5, R5, 0xfffffffc, RZ, 0xc0, !PT ;  /* 0xfffffffc05057812 */ /* 0x000fe200078ec0ff */
[----:B------:R-:W-:Y:S01]  /*0b10*/  CS2R R26, SRZ ;  /* 0x00000000001a7805 */ /* 0x000fe2000001ff00 */
[----:B------:R-:W-:Y:S01]  /*0b20*/  IADD3.X R81, R3, c[0x0][0x1d4], ~R81, P3, P2 ;  /* 0x0000750003517a10 */ /* 0x000fe20001fe4c51 */
[----:B------:R-:W-:Y:S01]  /*0b30*/  CS2R R24, SRZ ;  /* 0x0000000000187805 */ /* 0x000fe2000001ff00 */
[----:B------:R-:W-:Y:S01]  /*0b40*/  SHF.R.S32.HI R82, RZ, 0x1f, R13 ;  /* 0x0000001fff527819 */ /* 0x000fe2000001140d */
[----:B------:R-:W-:Y:S01]  /*0b50*/  IMAD.IADD R5, R6, 0x1, -R5 ;  /* 0x0000000106057824 */ /* 0x000fe200078e0a05 */
[----:B------:R-:W-:-:S02]  /*0b60*/  LOP3.LUT R3, R4, 0xfffffffe, RZ, 0xc0, !PT ;  /* 0xfffffffe04037812 */ /* 0x000fc400078ec0ff */
[----:B------:R-:W-:Y:S01]  /*0b70*/  SHF.R.S32.HI R4, RZ, 0x1, R4 ;  /* 0x00000001ff047819 */ /* 0x000fe20000011404 */
[C---:B------:R-:W-:Y:S01]  /*0b80*/  IMAD R45, R5.reuse, 0x80, R2 ;  /* 0x00000080052d7824 */ /* 0x040fe200078e0202 */
[----:B------:R-:W-:Y:S01]  /*0b90*/  LEA.HI R82, R82, R13, RZ, 0x5 ;  /* 0x0000000d52527211 */ /* 0x000fe200078f28ff */
[----:B------:R-:W-:Y:S01]  /*0ba0*/  IMAD.MOV.U32 R13, RZ, RZ, c[0x0][0x1a8] ;  /* 0x00006a00ff0d7624 */ /* 0x000fe200078e00ff */
[----:B------:R-:W-:Y:S01]  /*0bb0*/  ISETP.GE.AND P4, PT, R14, UR16, PT ;  /* 0x000000100e007c0c */ /* 0x000fe2000bf86270 */
[----:B------:R-:W-:Y:S01]  /*0bc0*/  IMAD.IADD R6, R2, 0x1, -R3 ;  /* 0x0000000102067824 */ /* 0x000fe200078e0a03 */
[----:B------:R-:W-:Y:S01]  /*0bd0*/  ISETP.GE.AND P3, PT, R0, 0x1, PT ;  /* 0x000000010000780c */ /* 0x000fe20003f66270 */
[----:B------:R-:W-:Y:S01]  /*0be0*/  IMAD R4, R5, 0x10, R4 ;  /* 0x0000001005047824 */ /* 0x000fe200078e0204 */
[----:B------:R-:W-:Y:S01]  /*0bf0*/  IADD3 R13, P1, P0, R10, c[0x0][0x1a0], -R13 ;  /* 0x000068000a0d7a10 */ /* 0x000fe2000783e80d */
[----:B------:R-:W-:Y:S01]  /*0c00*/  IMAD R6, R63, 0x2, R6 ;  /* 0x000000023f067824 */ /* 0x000fe200078e0206 */
[----:B------:R-:W-:Y:S01]  /*0c10*/  ISETP.GT.AND P4, PT, R0, 0x20, !P4 ;  /* 0x000000200000780c */ /* 0x000fe20006784270 */
[----:B------:R-:W-:Y:S01]  /*0c20*/  IMAD R5, R5, 0x30, R4 ;  /* 0x0000003005057824 */ /* 0x000fe200078e0204 */
[----:B------:R-:W-:Y:S01]  /*0c30*/  IADD3.X R79, R11, c[0x0][0x1a4], ~R79, P1, P0 ;  /* 0x000069000b4f7a10 */ /* 0x000fe20000fe0c4f */
[----:B---3--:R-:W-:Y:S01]  /*0c40*/  USHF.R.S32.HI UR9, URZ, 0x1f, UR15 ;  /* 0x0000001f3f097899 */ /* 0x008fe2000801140f */
[----:B-1----:R-:W-:Y:S01]  /*0c50*/  LEA.HI R10, R6, R6, RZ, 0x1 ;  /* 0x00000006060a7211 */ /* 0x002fe200078f08ff */
[----:B------:R-:W-:Y:S01]  /*0c60*/  IMAD R70, R146, 0x200, R45 ;  /* 0x0000020092467824 */ /* 0x000fe200078e022d */
[----:B------:R-:W-:Y:S01]  /*0c70*/  IADD3 R78, P1, P0, R78, c[0x0][0x190], R13 ;  /* 0x000064004e4e7a10 */ /* 0x000fe2000783e00d */
[----:B------:R-:W-:Y:S01]  /*0c80*/  ULEA.HI UR9, UR9, UR15, URZ, 0x2 ;  /* 0x0000000f09097291 */ /* 0x000fe2000f8f103f */
[----:B------:R-:W-:Y:S01]  /*0c90*/  IADD3 R2, R5, 0x10, RZ ;  /* 0x0000001005027810 */ /* 0x000fe20007ffe0ff */
[----:B------:R-:W-:Y:S01]  /*0ca0*/  IMAD.SHL.U32 R70, R70, 0x10, RZ ;  /* 0x0000001046467824 */ /* 0x000fe200078e00ff */
[C---:B------:R-:W-:Y:S01]  /*0cb0*/  LOP3.LUT R3, R10.reuse, 0xfffffffe, RZ, 0xc0, !PT ;  /* 0xfffffffe0a037812 */ /* 0x040fe200078ec0ff */
[----:B------:R-:W-:Y:S01]  /*0cc0*/  IMAD.SHL.U32 R10, R10, 0x4, RZ ;  /* 0x000000040a0a7824 */ /* 0x000fe200078e00ff */
[----:B------:R-:W-:Y:S01]  /*0cd0*/  ISETP.GT.AND P2, PT, R0, 0x20, !P5 ;  /* 0x000000200000780c */ /* 0x000fe20006f44270 */
[----:B------:R-:W-:Y:S01]  /*0ce0*/  CS2R R14, SRZ ;  /* 0x00000000000e7805 */ /* 0x000fe2000001ff00 */
[----:B------:R-:W-:Y:S01]  /*0cf0*/  IADD3.X R79, R8, c[0x0][0x194], R79, P1, P0 ;  /* 0x00006500084f7a10 */ /* 0x000fe20000fe044f */
[----:B------:R-:W-:Y:S01]  /*0d00*/  IMAD.IADD R6, R6, 0x1, -R3 ;  /* 0x0000000106067824 */ /* 0x000fe200078e0a03 */
[----:B------:R-:W-:Y:S01]  /*0d10*/  IADD3 R80, P1, P0, R80, c[0x0][0x1c0], R9 ;  /* 0x0000700050507a10 */ /* 0x000fe2000783e009 */
[----:B------:R-:W-:Y:S01]  /*0d20*/  CS2R R12, SRZ ;  /* 0x00000000000c7805 */ /* 0x000fe2000001ff00 */
[----:B------:R-:W-:-:S02]  /*0d30*/  SHF.R.S32.HI R0, RZ, 0x1f, R5 ;  /* 0x0000001fff007819 */ /* 0x000fc40000011405 */
[----:B------:R-:W-:Y:S02]  /*0d40*/  SHF.R.S32.HI R7, RZ, 0x1f, R4 ;  /* 0x0000001fff077819 */ /* 0x000fe40000011404 */
[----:B------:R-:W-:Y:S02]  /*0d50*/  SHF.R.S32.HI R9, RZ, 0x1f, R2 ;  /* 0x0000001fff097819 */ /* 0x000fe40000011402 */
[----:B------:R-:W-:Y:S02]  /*0d60*/  LEA.HI R3, R0, R5, RZ, 0x2 ;  /* 0x0000000500037211 */ /* 0x000fe400078f10ff */
[----:B------:R-:W-:Y:S02]  /*0d70*/  LEA.HI R7, R7, R4, RZ, 0x2 ;  /* 0x0000000407077211 */ /* 0x000fe400078f10ff */
[----:B------:R-:W-:Y:S02]  /*0d80*/  LEA.HI R0, R9, R2, RZ, 0x2 ;  /* 0x0000000209007211 */ /* 0x000fe400078f10ff */
[----:B------:R-:W-:-:S02]  /*0d90*/  LOP3.LUT R9, R7, 0x7ffffffc, RZ, 0xc0, !PT ;  /* 0x7ffffffc07097812 */ /* 0x000fc400078ec0ff */
[----:B------:R-:W-:Y:S02]  /*0da0*/  LOP3.LUT R11, R0, 0x7ffffffc, RZ, 0xc0, !PT ;  /* 0x7ffffffc000b7812 */ /* 0x000fe400078ec0ff */
[----:B------:R-:W-:Y:S01]  /*0db0*/  LOP3.LUT R8, R3, 0x7ffffffc, RZ, 0xc0, !PT ;  /* 0x7ffffffc03087812 */ /* 0x000fe200078ec0ff */
[----:B------:R-:W-:Y:S01]  /*0dc0*/  IMAD.IADD R9, R4, 0x1, -R9 ;  /* 0x0000000104097824 */ /* 0x000fe200078e0a09 */
[----:B------:R-:W-:Y:S01]  /*0dd0*/  SHF.R.S32.HI R86, RZ, 0x2, R7 ;  /* 0x00000002ff567819 */ /* 0x000fe20000011407 */
[----:B------:R-:W-:Y:S01]  /*0de0*/  IMAD.IADD R11, R2, 0x1, -R11 ;  /* 0x00000001020b7824 */ /* 0x000fe200078e0a0b */
[----:B------:R-:W-:Y:S01]  /*0df0*/  SHF.R.S32.HI R7, RZ, 0x1f, R7 ;  /* 0x0000001fff077819 */ /* 0x000fe20000011407 */
[----:B------:R-:W-:Y:S01]  /*0e00*/  IMAD.IADD R5, R5, 0x1, -R8 ;  /* 0x0000000105057824 */ /* 0x000fe200078e0a08 */
[--C-:B------:R-:W-:Y:S01]  /*0e10*/  SHF.R.S32.HI R140, RZ, 0x2, R3.reuse ;  /* 0x00000002ff8c7819 */ /* 0x100fe20000011403 */
[--C-:B------:R-:W-:Y:S01]  /*0e20*/  IMAD R9, R9, 0x2, R6.reuse ;  /* 0x0000000209097824 */ /* 0x100fe200078e0206 */
[----:B------:R-:W-:Y:S01]  /*0e30*/  LEA.HI R2, R7, R86, RZ, 0x2 ;  /* 0x0000005607027211 */ /* 0x000fe200078f10ff */
[--C-:B------:R-:W-:Y:S01]  /*0e40*/  IMAD R11, R11, 0x2, R6.reuse ;  /* 0x000000020b0b7824 */ /* 0x100fe200078e0206 */
[----:B------:R-:W-:Y:S01]  /*0e50*/  SHF.R.S32.HI R3, RZ, 0x1f, R3 ;  /* 0x0000001fff037819 */ /* 0x000fe20000011403 */
[----:B------:R-:W-:Y:S01]  /*0e60*/  IMAD R4, R5, 0x2, R6 ;  /* 0x0000000205047824 */ /* 0x000fe200078e0206 */
[----:B------:R-:W-:-:S02]  /*0e70*/  LOP3.LUT R5, R2, 0xffffffc, RZ, 0xc0, !PT ;  /* 0x0ffffffc02057812 */ /* 0x000fc400078ec0ff */
[----:B------:R-:W-:Y:S02]  /*0e80*/  LEA.HI R7, R3, R140, RZ, 0x2 ;  /* 0x0000008c03077211 */ /* 0x000fe400078f10ff */
[--C-:B------:R-:W-:Y:S01]  /*0e90*/  SHF.R.S32.HI R138, RZ, 0x2, R0.reuse ;  /* 0x00000002ff8a7819 */ /* 0x100fe20000011400 */
[----:B------:R-:W-:Y:S01]  /*0ea0*/  IMAD.IADD R6, R86, 0x1, -R5 ;  /* 0x0000000156067824 */ /* 0x000fe200078e0a05 */
[----:B------:R-:W-:Y:S02]  /*0eb0*/  SHF.R.S32.HI R3, RZ, 0x1f, R0 ;  /* 0x0000001fff037819 */ /* 0x000fe40000011400 */
[----:B------:R-:W-:Y:S02]  /*0ec0*/  SHF.R.S32.HI R8, RZ, 0x1f, R9 ;  /* 0x0000001fff087819 */ /* 0x000fe40000011409 */
[----:B------:R-:W-:Y:S02]  /*0ed0*/  SHF.R.S32.HI R2, RZ, 0x1f, R11 ;  /* 0x0000001fff027819 */ /* 0x000fe4000001140b */
[----:B------:R-:W-:-:S02]  /*0ee0*/  LEA.HI R3, R3, R138, RZ, 0x2 ;  /* 0x0000008a03037211 */ /* 0x000fc400078f10ff */
[----:B------:R-:W-:Y:S02]  /*0ef0*/  LEA.HI R8, R8, R9, RZ, 0x2 ;  /* 0x0000000908087211 */ /* 0x000fe400078f10ff */
[----:B------:R-:W-:Y:S02]  /*0f00*/  LEA.HI R2, R2, R11, RZ, 0x2 ;  /* 0x0000000b02027211 */ /* 0x000fe400078f10ff */
[----:B------:R-:W-:Y:S02]  /*0f10*/  LOP3.LUT R8, R8, 0xfffffffc, RZ, 0xc0, !PT ;  /* 0xfffffffc08087812 */ /* 0x000fe400078ec0ff */
[----:B------:R-:W-:Y:S02]  /*0f20*/  LOP3.LUT R3, R3, 0xffffffc, RZ, 0xc0, !PT ;  /* 0x0ffffffc03037812 */ /* 0x000fe400078ec0ff */
[----:B------:R-:W-:Y:S01]  /*0f30*/  LOP3.LUT R2, R2, 0xfffffffc, RZ, 0xc0, !PT ;  /* 0xfffffffc02027812 */ /* 0x000fe200078ec0ff */
[----:B------:R-:W-:Y:S01]  /*0f40*/  IMAD.IADD R9, R9, 0x1, -R8 ;  /* 0x0000000109097824 */ /* 0x000fe200078e0a08 */
[----:B------:R-:W-:Y:S01]  /*0f50*/  LOP3.LUT R10, R10, 0xfffffff8, RZ, 0xc0, !PT ;  /* 0xfffffff80a0a7812 */ /* 0x000fe200078ec0ff */
[----:B------:R-:W-:Y:S01]  /*0f60*/  IMAD.IADD R3, R138, 0x1, -R3 ;  /* 0x000000018a037824 */ /* 0x000fe200078e0a03 */
[----:B------:R-:W-:Y:S01]  /*0f70*/  SHF.R.S32.HI R5, RZ, 0x1f, R4 ;  /* 0x0000001fff057819 */ /* 0x000fe20000011404 */
[----:B------:R-:W-:Y:S01]  /*0f80*/  IMAD.IADD R0, R11, 0x1, -R2 ;  /* 0x000000010b007824 */ /* 0x000fe200078e0a02 */
[----:B------:R-:W-:-:S02]  /*0f90*/  LOP3.LUT R9, R9, R6, RZ, 0x3c, !PT ;  /* 0x0000000609097212 */ /* 0x000fc400078e3cff */
[----:B------:R-:W-:Y:S02]  /*0fa0*/  LEA.HI R5, R5, R4, RZ, 0x2 ;  /* 0x0000000405057211 */ /* 0x000fe400078f10ff */
[----:B------:R-:W-:Y:S01]  /*0fb0*/  LOP3.LUT R3, R0, R3, RZ, 0x3c, !PT ;  /* 0x0000000300037212 */ /* 0x000fe200078e3cff */
[----:B------:R-:W-:Y:S01]  /*0fc0*/  IMAD.U32 R0, RZ, RZ, UR7 ;  /* 0x00000007ff007e24 */ /* 0x000fe2000f8e00ff */
[----:B------:R-:W-:Y:S01]  /*0fd0*/  ULOP3.LUT UR7, UR9, 0xfffffffc, URZ, 0xc0, !UPT ;  /* 0xfffffffc09077892 */ /* 0x000fe2000f8ec03f */
[----:B------:R-:W-:Y:S01]  /*0fe0*/  IADD3 R9, R9, R8, R10 ;  /* 0x0000000809097210 */ /* 0x000fe20007ffe00a */
[----:B------:R-:W-:Y:S01]  /*0ff0*/  USHF.R.S32.HI UR9, URZ, 0x2, UR9 ;  /* 0x000000023f097899 */ /* 0x000fe20008011409 */
[----:B------:R-:W-:Y:S01]  /*1000*/  LEA.HI.SX32 R63, R74, R63, 0x1b ;  /* 0x0000003f4a3f7211 */ /* 0x000fe200078fdaff */
[----:B------:R-:W-:Y:S01]  /*1010*/  UIADD3 UR7, UR15, -UR7, URZ ;  /* 0x800000070f077290 */ /* 0x000fe2000fffe03f */
[----:B------:R-:W-:Y:S01]  /*1020*/  IADD3.X R81, R0, c[0x0][0x1c4], R81, P1, P0 ;  /* 0x0000710000517a10 */ /* 0x000fe20000fe0451 */
[----:B------:R-:W-:Y:S01]  /*1030*/  IMAD R86, R86, 0x10, R9 ;  /* 0x0000001056567824 */ /* 0x000fe200078e0209 */
[----:B------:R-:W-:Y:S01]  /*1040*/  USHF.L.U32 UR17, UR9, 0x3, URZ ;  /* 0x0000000309117899 */ /* 0x000fe2000800063f */
[----:B------:R-:W-:Y:S01]  /*1050*/  LOP3.LUT R34, R34, 0x70, R75, 0xf8, !PT ;  /* 0x0000007022227812 */ /* 0x000fe200078ef84b */
[----:B------:R-:W-:Y:S01]  /*1060*/  ULEA.HI UR5, UR7, UR7, URZ, 0x1 ;  /* 0x0000000707057291 */ /* 0x000fe2000f8f083f */
[----:B------:R-:W-:Y:S01]  /*1070*/  LEA.HI.SX32 R74, R74, 0x1, 0x1b ;  /* 0x000000014a4a7811 */ /* 0x000fe200078fdaff */
[----:B------:R-:W-:Y:S01]  /*1080*/  ULEA.HI UR15, UR15, UR15, URZ, 0x1 ;  /* 0x0000000f0f0f7291 */ /* 0x000fe2000f8f083f */
[C---:B------:R-:W-:Y:S01]  /*1090*/  LOP3.LUT R0, R75.reuse, 0x70, RZ, 0xc0, !PT ;  /* 0x000000704b007812 */ /* 0x040fe200078ec0ff */
[----:B------:R-:W-:Y:S01]  /*10a0*/  ULOP3.LUT UR14, UR5, 0xfffffffe, URZ, 0xc0, !UPT ;  /* 0xfffffffe050e7892 */ /* 0x000fe2000f8ec03f */
[----:B------:R-:W-:Y:S01]  /*10b0*/  LOP3.LUT R75, R75, 0xc, RZ, 0xc0, !PT ;  /* 0x0000000c4b4b7812 */ /* 0x000fe200078ec0ff */
[----:B------:R-:W-:Y:S01]  /*10c0*/  USHF.L.U32 UR5, UR5, 0x6, URZ ;  /* 0x0000000605057899 */ /* 0x000fe2000800063f */
[----:B------:R-:W-:Y:S01]  /*10d0*/  LOP3.LUT R7, R7, 0xffffffc, RZ, 0xc0, !PT ;  /* 0x0ffffffc07077812 */ /* 0x000fe200078ec0ff */
[----:B------:R-:W-:Y:S01]  /*10e0*/  UIADD3 UR6, UR7, -UR14, URZ ;  /* 0x8000000e07067290 */ /* 0x000fe2000fffe03f */
[----:B------:R-:W-:Y:S01]  /*10f0*/  LOP3.LUT R5, R5, 0xfffffffc, RZ, 0xc0, !PT ;  /* 0xfffffffc05057812 */ /* 0x000fe200078ec0ff */
[----:B------:R-:W-:Y:S01]  /*1100*/  ULOP3.LUT UR5, UR5, 0xffffff80, URZ, 0xc0, !UPT ;  /* 0xffffff8005057892 */ /* 0x000fe2000f8ec03f */
[----:B------:R-:W-:Y:S01]  /*1110*/  IMNMX R74, R74, UR8, PT ;  /* 0x000000084a4a7c17 */ /* 0x000fe2000b800200 */
[----:B------:R-:W-:Y:S01]  /*1120*/  ULEA UR4, UR6, UR17, 0x7 ;  /* 0x0000001106047291 */ /* 0x000fe2000f8e383f */
[----:B------:R-:W-:Y:S01]  /*1130*/  IADD3 R35, P0, R0, R75, RZ ;  /* 0x0000004b00237210 */ /* 0x000fe20007f1e0ff */
[----:B------:R-:W-:Y:S01]  /*1140*/  UIADD3 UR5, UR17, UR5, URZ ;  /* 0x0000000511057290 */ /* 0x000fe2000fffe03f */
[----:B------:R-:W-:Y:S01]  /*1150*/  SHF.R.S32.HI R0, RZ, 0x1f, R63 ;  /* 0x0000001fff007819 */ /* 0x000fe2000001143f */
[----:B------:R-:W-:Y:S01]  /*1160*/  USHF.L.U32 UR15, UR15, 0x4, URZ ;  /* 0x000000040f0f7899 */ /* 0x000fe2000800063f */
[----:B------:R-:W-:Y:S01]  /*1170*/  IMAD.IADD R7, R140, 0x1, -R7 ;  /* 0x000000018c077824 */ /* 0x000fe200078e0a07 */
[----:B------:R-:W-:Y:S01]  /*1180*/  USHF.L.U32 UR9, UR9, 0x6, URZ ;  /* 0x0000000609097899 */ /* 0x000fe2000800063f */
[C---:B------:R-:W-:Y:S01]  /*1190*/  IADD3 R36, R34.reuse, UR4, RZ ;  /* 0x0000000422247c10 */ /* 0x040fe2000fffe0ff */
[----:B------:R-:W-:Y:S01]  /*11a0*/  ULOP3.LUT UR8, UR15, 0xffffffe0, URZ, 0xc0, !UPT ;  /* 0xffffffe00f087892 */ /* 0x000fe2000f8ec03f */
[----:B------:R-:W-:Y:S01]  /*11b0*/  IADD3 R40, R34, UR5, RZ ;  /* 0x0000000522287c10 */ /* 0x000fe2000fffe0ff */
[----:B------:R-:W-:Y:S01]  /*11c0*/  UIMAD.WIDE UR14, UR14, 0x400, URZ ;  /* 0x000004000e0e78a5 */ /* 0x000fe2000f8e023f */
[----:B------:R-:W-:Y:S01]  /*11d0*/  IMAD.IADD R4, R4, 0x1, -R5 ;  /* 0x0000000104047824 */ /* 0x000fe200078e0a05 */
[----:B------:R-:W-:Y:S01]  /*11e0*/  USHF.L.U32 UR6, UR6, 0x5, URZ ;  /* 0x0000000506067899 */ /* 0x000fe2000800063f */
[--C-:B------:R-:W-:Y:S01]  /*11f0*/  SHF.R.S32.HI R71, RZ, 0x1f, R70.reuse ;  /* 0x0000001fff477819 */ /* 0x100fe20000011446 */
[----:B------:R-:W-:Y:S01]  /*1200*/  USHF.R.S32.HI UR9, URZ, 0x4, UR9 ;  /* 0x000000043f097899 */ /* 0x000fe20008011409 */
[----:B------:R-:W-:Y:S01]  /*1210*/  IMAD.X R72, RZ, RZ, RZ, P0 ;  /* 0x000000ffff487224 */ /* 0x000fe200000e06ff */
[----:B------:R-:W-:Y:S01]  /*1220*/  UIMAD.WIDE UR14, UR6, 0x10, UR14 ;  /* 0x00000010060e78a5 */ /* 0x000fe2000f8e020e */
[----:B------:R-:W-:Y:S01]  /*1230*/  IMAD R0, R0, c[0x0][0x238], RZ ;  /* 0x00008e0000007a24 */ /* 0x000fe200078e02ff */
[----:B------:R-:W-:Y:S01]  /*1240*/  LOP3.LUT R4, R4, R7, RZ, 0x3c, !PT ;  /* 0x0000000704047212 */ /* 0x000fe200078e3cff */
[----:B------:R-:W-:Y:S01]  /*1250*/  IMAD.SHL.U32 R36, R36, 0x10, RZ ;  /* 0x0000001024247824 */ /* 0x000fe200078e00ff */
[----:B------:R-:W-:Y:S01]  /*1260*/  ULEA UR8, UR11, UR8, 0x6 ;  /* 0x000000080b087291 */ /* 0x000fe2000f8e303f */
[----:B------:R-:W-:Y:S01]  /*1270*/  IMAD.SHL.U32 R40, R40, 0x10, RZ ;  /* 0x0000001028287824 */ /* 0x000fe200078e00ff */
[----:B------:R-:W-:Y:S01]  /*1280*/  USHF.L.U32 UR9, UR9, 0xa, URZ ;  /* 0x0000000a09097899 */ /* 0x000fe2000800063f */
[----:B------:R-:W-:Y:S01]  /*1290*/  IMAD.WIDE.U32 R68, R63, c[0x0][0x238], R70 ;  /* 0x00008e003f447a25 */ /* 0x000fe200078e0046 */
[----:B------:R-:W-:Y:S01]  /*12a0*/  USHF.R.S64 UR6, UR14, 0x1, UR15 ;  /* 0x000000010e067899 */ /* 0x000fe2000800100f */
[----:B------:R-:W-:Y:S01]  /*12b0*/  SHF.R.U64 R72, R35, 0x1, R72 ;  /* 0x0000000123487819 */ /* 0x000fe20000001248 */
[----:B------:R-:W-:Y:S01]  /*12c0*/  ULEA UR17, UR7, UR17, 0x8 ;  /* 0x0000001107117291 */ /* 0x000fe2000f8e403f */
[----:B------:R-:W-:Y:S01]  /*12d0*/  IMAD R45, R63, c[0x0][0x23c], R0 ;  /* 0x00008f003f2d7a24 */ /* 0x000fe200078e0200 */
[--C-:B------:R-:W-:Y:S01]  /*12e0*/  IADD3 R5, R4, R5, R10.reuse ;  /* 0x0000000504057210 */ /* 0x100fe20007ffe00a */
[----:B------:R-:W-:Y:S01]  /*12f0*/  IMAD.SHL.U32 R34, R34, 0x10, RZ ;  /* 0x0000001022227824 */ /* 0x000fe200078e00ff */
[----:B------:R-:W-:Y:S01]  /*1300*/  IADD3 R3, R3, R2, R10 ;  /* 0x0000000203037210 */ /* 0x000fe20007ffe00a */
[----:B------:R-:W-:Y:S01]  /*1310*/  IMAD.IADD R60, R69, 0x1, R45 ;  /* 0x00000001453c7824 */ /* 0x000fe200078e022d */
[----:B------:R-:W-:Y:S01]  /*1320*/  IADD3 R66, P0, R62, R68, RZ ;  /* 0x000000443e427210 */ /* 0x000fe20007f1e0ff */
[----:B------:R-:W-:Y:S01]  /*1330*/  IMAD R140, R140, 0x10, R5 ;  /* 0x000000108c8c7824 */ /* 0x000fe200078e0205 */
[----:B------:R-:W-:Y:S01]  /*1340*/  IADD3 R75, R75, UR8, RZ ;  /* 0x000000084b4b7c10 */ /* 0x000fe2000fffe0ff */
[----:B------:R-:W-:Y:S01]  /*1350*/  IMAD R138, R138, 0x10, R3 ;  /* 0x000000108a8a7824 */ /* 0x000fe200078e0203 */
[----:B------:R-:W-:Y:S01]  /*1360*/  LOP3.LUT R35, R35, UR9, RZ, 0xfc, !PT ;  /* 0x0000000923237c12 */ /* 0x000fe2000f8efcff */
[----:B------:R-:W-:Y:S01]  /*1370*/  CS2R R2, SRZ ;  /* 0x0000000000027805 */ /* 0x000fe2000001ff00 */
[----:B------:R-:W-:Y:S01]  /*1380*/  IADD3 R72, R72, UR6, RZ ;  /* 0x0000000648487c10 */ /* 0x000fe2000fffe0ff */
[----:B------:R-:W-:Y:S01]  /*1390*/  CS2R R4, SRZ ;  /* 0x0000000000047805 */ /* 0x000fe2000001ff00 */
[----:B------:R-:W-:Y:S01]  /*13a0*/  CS2R R6, SRZ ;  /* 0x0000000000067805 */ /* 0x000fe2000001ff00 */
[----:B------:R-:W-:Y:S01]  /*13b0*/  CS2R R10, SRZ ;  /* 0x00000000000a7805 */ /* 0x000fe2000001ff00 */
[----:B------:R-:W-:Y:S01]  /*13c0*/  CS2R R8, SRZ ;  /* 0x0000000000087805 */ /* 0x000fe2000001ff00 */
[----:B------:R-:W-:Y:S01]  /*13d0*/  LOP3.LUT R0, R34, 0x10, RZ, 0x3c, !PT ;  /* 0x0000001022007812 */ /* 0x000fe200078e3cff */
[----:B------:R-:W-:Y:S01]  /*13e0*/  IMAD.X R67, R61, 0x1, R60, P0 ;  /* 0x000000013d437824 */ /* 0x000fe200000e063c */
[----:B--2---:R0:W-:Y:S04]  /*13f0*/  STS.128 [R86.X16], R56 ;  /* 0x0000003856007388 */ /* 0x0041e8000000cc00 */
[----:B------:R0:W-:Y:S04]  /*1400*/  STS.128 [R86.X16+0x1000], R52 ;  /* 0x0010003456007388 */ /* 0x0001e8000000cc00 */
[----:B------:R-:W-:Y:S01]  /*1410*/  BAR.SYNC.DEFER_BLOCKING 0x0 ;  /* 0x0000000000007b1d */ /* 0x000fe20000010000 */
[----:B------:R-:W-:-:S04]  /*1420*/  @!P6 IMAD.MOV.U32 R73, RZ, RZ, c[0x0][0x2b8] ;  /* 0x0000ae00ff49e624 */ /* 0x000fc800078e00ff */
[----:B------:R-:W1:Y:S08]  /*1430*/  LDSM.16.M88.4 R36, [R36] ;  /* 0x000000002424783b */ /* 0x000e700000000200 */
[----:B------:R-:W2:Y:S01]  /*1440*/  LDSM.16.M88.4 R40, [R40+0x1000] ;  /* 0x001000002828783b */ /* 0x000ea20000000200 */
[----:B------:R-:W-:Y:S05]  /*1450*/  @!P3 BRA `(.L_x_354) ;  /* 0x000005e00000b947 */ /* 0x000fea0003800000 */
[----:B0-----:R-:W-:Y:S01]  /*1460*/  IMAD.SHL.U32 R86, R86, 0x10, RZ ;  /* 0x0000001056567824 */ /* 0x001fe200078e00ff */
[----:B------:R-:W-:Y:S01]  /*1470*/  LEA.HI.SX32 R82, R82, 0x1, 0x1b ;  /* 0x0000000152527811 */ /* 0x000fe200078fdaff */
[----:B------:R-:W-:Y:S01]  /*1480*/  CS2R R32, SRZ ;  /* 0x0000000000207805 */ /* 0x000fe2000001ff00 */
[----:B------:R-:W-:Y:S01]  /*1490*/  SEL R84, RZ, 0x1, !P2 ;  /* 0x00000001ff547807 */ /* 0x000fe20005000000 */
[----:B------:R-:W-:Y:S01]  /*14a0*/  CS2R R18, SRZ ;  /* 0x0000000000127805 */ /* 0x000fe2000001ff00 */
[----:B------:R-:W-:Y:S01]  /*14b0*/  SHF.R.S32.HI R85, RZ, 0x4, R86 ;  /* 0x00000004ff557819 */ /* 0x000fe20000011456 */
[----:B------:R-:W-:Y:S01]  /*14c0*/  CS2R R16, SRZ ;  /* 0x0000000000107805 */ /* 0x000fe2000001ff00 */
[----:B------:R-:W-:Y:S01]  /*14d0*/  SEL R83, RZ, 0x1, !P4 ;  /* 0x00000001ff537807 */ /* 0x000fe20006000000 */
[----:B------:R-:W-:Y:S01]  /*14e0*/  CS2R R2, SRZ ;  /* 0x0000000000027805 */ /* 0x000fe2000001ff00 */
        /* <DEDUP_REMOVED lines=12> */
[----:B------:R-:W-:Y:S01]  /*15b0*/  LEA R85, R85, 0x1000, 0x4 ;  /* 0x0000100055557811 */ /* 0x000fe200078e20ff */
[----:B------:R-:W-:-:S02]  /*15c0*/  ULEA UR5, UR5, 0x1000, 0x4 ;  /* 0x0000100005057891 */ /* 0x000fc4000f8e203f */
[----:B------:R-:W-:Y:S02]  /*15d0*/  USHF.L.U32 UR4, UR4, 0x4, URZ ;  /* 0x0000000404047899 */ /* 0x000fe4000800063f */
[----:B------:R-:W-:Y:S02]  /*15e0*/  UMOV UR16, 0x1 ;  /* 0x0000000100107882 */ /* 0x000fe40000000000 */
[----:B------:R-:W-:Y:S02]  /*15f0*/  UMOV UR15, 0x80 ;  /* 0x00000080000f7882 */ /* 0x000fe40000000000 */
[----:B------:R-:W-:Y:S02]  /*1600*/  UMOV UR14, 0x80 ;  /* 0x00000080000e7882 */ /* 0x000fe40000000000 */
.L_x_355:
[-C--:B-12--5:R-:W5:Y:S01]  /*1610*/  IMMA.8816.S8.S8.SAT R32, R36.ROW, R40.reuse.COL, R32 ;  /* 0x0000002824207237 */ /* 0x0a6f620000045420 */
[----:B------:R-:W-:Y:S01]  /*1620*/  LDSM.16.M88.4 R44, [R0+UR4] ;  /* 0x00000004002c783b */ /* 0x000fe20008000200 */
[----:B------:R-:W-:Y:S01]  /*1630*/  UISETP.NE.AND UP0, UPT, UR16, 0x1, UPT ;  /* 0x000000011000788c */ /* 0x000fe2000bf05270 */
[C---:B------:R-:W-:Y:S01]  /*1640*/  LOP3.LUT P1, RZ, R83.reuse, 0x1, RZ, 0xc0, !PT ;  /* 0x0000000153ff7812 */ /* 0x040fe2000782c0ff */
[-C--:B------:R-:W5:Y:S01]  /*1650*/  IMMA.8816.S8.S8.SAT R30, R37.ROW, R40.reuse.COL, R30 ;  /* 0x00000028251e7237 */ /* 0x080f62000004541e */
[----:B------:R-:W-:Y:S01]  /*1660*/  LOP3.LUT P0, RZ, R84, 0x1, RZ, 0xc0, !PT ;  /* 0x0000000154ff7812 */ /* 0x000fe2000780c0ff */
[----:B------:R-:W-:Y:S01]  /*1670*/  UMOV UR8, UR4 ;  /* 0x0000000400087c82 */ /* 0x000fe20008000000 */
[----:B------:R-:W-:Y:S01]  /*1680*/  IADD3 R82, R82, -0x1, RZ ;  /* 0xffffffff52527810 */ /* 0x000fe20007ffe0ff */
[CC--:B------:R-:W5:Y:S01]  /*1690*/  IMMA.8816.S8.S8.SAT R28, R38.reuse.ROW, R40.reuse.COL, R28 ;  /* 0x00000028261c7237 */ /* 0x0c0f62000004541c */
[----:B0-----:R-:W0:Y:S01]  /*16a0*/  LDSM.16.M88.4 R48, [R0+UR5] ;  /* 0x000000050030783b */ /* 0x001e220008000200 */
[----:B------:R-:W-:Y:S01]  /*16b0*/  UMOV UR9, UR5 ;  /* 0x0000000500097c82 */ /* 0x000fe20008000000 */
[----:B------:R-:W-:Y:S01]  /*16c0*/  ISETP.GT.AND P3, PT, R82, 0x1, PT ;  /* 0x000000015200780c */ /* 0x000fe20003f64270 */
[C---:B------:R-:W5:Y:S01]  /*16d0*/  IMMA.8816.S8.S8.SAT R26, R39.reuse.ROW, R40.COL, R26 ;  /* 0x00000028271a7237 */ /* 0x040f62000004541a */
[----:B------:R-:W-:Y:S02]  /*16e0*/  @UP0 UIADD3 UR4, UR4, -0x80, URZ ;  /* 0xffffff8004040890 */ /* 0x000fe4000fffe03f */
[----:B------:R-:W-:Y:S01]  /*16f0*/  @UP0 UIADD3 UR5, UR5, -0x80, URZ ;  /* 0xffffff8005050890 */ /* 0x000fe2000fffe03f */
[-C--:B------:R-:W5:Y:S01]  /*1700*/  IMMA.8816.S8.S8.SAT R24, R39.ROW, R41.reuse.COL, R24 ;  /* 0x0000002927187237 */ /* 0x080f620000045418 */
[----:B------:R1:W2:Y:S01]  /*1710*/  @P1 LDG.E.LTC128B.128.SYS R56, [R78] ;  /* 0x000000004e381381 */ /* 0x0002a200001eed20 */
[----:B------:R-:W-:Y:S02]  /*1720*/  UMOV UR6, UR14 ;  /* 0x0000000e00067c82 */ /* 0x000fe40008000000 */
[-C--:B------:R-:W5:Y:S01]  /*1730*/  IMMA.8816.S8.S8.SAT R22, R38.ROW, R41.reuse.COL, R22 ;  /* 0x0000002926167237 */ /* 0x080f620000045416 */
[----:B------:R-:W-:Y:S02]  /*1740*/  @!UP0 UIADD3 UR4, UR8, 0x80, URZ ;  /* 0x0000008008048890 */ /* 0x000fe4000fffe03f */
[----:B------:R-:W-:Y:S01]  /*1750*/  @!UP0 UIADD3 UR5, UR9, 0x80, URZ ;  /* 0x0000008009058890 */ /* 0x000fe2000fffe03f */
[CC--:B------:R-:W5:Y:S01]  /*1760*/  IMMA.8816.S8.S8.SAT R20, R37.reuse.ROW, R41.reuse.COL, R20 ;  /* 0x0000002925147237 */ /* 0x0c0f620000045414 */
[----:B------:R-:W-:Y:S01]  /*1770*/  UMOV UR7, UR15 ;  /* 0x0000000f00077c82 */ /* 0x000fe20008000000 */
[----:B------:R3:W2:Y:S01]  /*1780*/  @P0 LDG.E.LTC128B.128.SYS R52, [R80] ;  /* 0x0000000050340381 */ /* 0x0006a200001eed20 */
[----:B-1----:R-:W-:Y:S01]  /*1790*/  IADD3 R78, P1, R78, c[0x0][0x1a0], RZ ;  /* 0x000068004e4e7a10 */ /* 0x002fe20007f3e0ff */
[C---:B------:R-:W5:Y:S01]  /*17a0*/  IMMA.8816.S8.S8.SAT R18, R36.reuse.ROW, R41.COL, R18 ;  /* 0x0000002924127237 */ /* 0x040f620000045412 */
[----:B------:R-:W-:Y:S01]  /*17b0*/  ULOP3.LUT UR16, UR16, 0x1, URZ, 0x3c, !UPT ;  /* 0x0000000110107892 */ /* 0x000fe2000f8e3c3f */
[----:B------:R-:W-:Y:S02]  /*17c0*/  ISETP.GT.AND P0, PT, R82, 0x2, PT ;  /* 0x000000025200780c */ /* 0x000fe40003f04270 */
[-C--:B------:R-:W5:Y:S02]  /*17d0*/  IMMA.8816.S8.S8.SAT R16, R36.ROW, R42.reuse.COL, R16 ;  /* 0x0000002a24107237 */ /* 0x080f640000045410 */
[----:B------:R-:W-:Y:S02]  /*17e0*/  SEL R84, R84, RZ, P0 ;  /* 0x000000ff54547207 */ /* 0x000fe40000000000 */
[-C--:B------:R-:W5:Y:S01]  /*17f0*/  IMMA.8816.S8.S8.SAT R14, R37.ROW, R42.reuse.COL, R14 ;  /* 0x0000002a250e7237 */ /* 0x080f62000004540e */
[----:B---3--:R-:W-:Y:S02]  /*1800*/  IADD3 R80, P2, R80, c[0x0][0x1d0], RZ ;  /* 0x0000740050507a10 */ /* 0x008fe40007f5e0ff */
[----:B------:R-:W-:Y:S01]  /*1810*/  SEL R83, R83, RZ, P0 ;  /* 0x000000ff53537207 */ /* 0x000fe20000000000 */
[CC--:B------:R-:W5:Y:S02]  /*1820*/  IMMA.8816.S8.S8.SAT R12, R38.reuse.ROW, R42.reuse.COL, R12 ;  /* 0x0000002a260c7237 */ /* 0x0c0f64000004540c */
[----:B------:R-:W-:Y:S02]  /*1830*/  IADD3.X R81, R81, c[0x0][0x1d4], RZ, P2, !PT ;  /* 0x0000750051517a10 */ /* 0x000fe400017fe4ff */
[C---:B------:R-:W5:Y:S01]  /*1840*/  IMMA.8816.S8.S8.SAT R10, R39.reuse.ROW, R42.COL, R10 ;  /* 0x0000002a270a7237 */ /* 0x040f62000004540a */
[----:B------:R-:W-:Y:S03]  /*1850*/  IADD3.X R79, R79, c[0x0][0x1a4], RZ, P1, !PT ;  /* 0x000069004f4f7a10 */ /* 0x000fe60000ffe4ff */
[-C--:B------:R-:W5:Y:S04]  /*1860*/  IMMA.8816.S8.S8.SAT R8, R39.ROW, R43.reuse.COL, R8 ;  /* 0x0000002b27087237 */ /* 0x080f680000045408 */
[-C--:B------:R-:W5:Y:S04]  /*1870*/  IMMA.8816.S8.S8.SAT R6, R38.ROW, R43.reuse.COL, R6 ;  /* 0x0000002b26067237 */ /* 0x080f680000045406 */
[-C--:B------:R-:W5:Y:S04]  /*1880*/  IMMA.8816.S8.S8.SAT R4, R37.ROW, R43.reuse.COL, R4 ;  /* 0x0000002b25047237 */ /* 0x080f680000045404 */
[----:B------:R-:W5:Y:S04]  /*1890*/  IMMA.8816.S8.S8.SAT R2, R36.ROW, R43.COL, R2 ;  /* 0x0000002b24027237 */ /* 0x000f680000045402 */
[-C--:B0----5:R5:W5:Y:S04]  /*18a0*/  IMMA.8816.S8.S8.SAT R32, R44.ROW, R48.reuse.COL, R32 ;  /* 0x000000302c207237 */ /* 0x0a1b680000045420 */
[-C--:B------:R5:W5:Y:S04]  /*18b0*/  IMMA.8816.S8.S8.SAT R30, R45.ROW, R48.reuse.COL, R30 ;  /* 0x000000302d1e7237 */ /* 0x080b68000004541e */
[CC--:B------:R5:W5:Y:S04]  /*18c0*/  IMMA.8816.S8.S8.SAT R28, R46.reuse.ROW, R48.reuse.COL, R28 ;  /* 0x000000302e1c7237 */ /* 0x0c0b68000004541c */
[C---:B------:R5:W5:Y:S04]  /*18d0*/  IMMA.8816.S8.S8.SAT R26, R47.reuse.ROW, R48.COL, R26 ;  /* 0x000000302f1a7237 */ /* 0x040b68000004541a */
[-C--:B------:R5:W5:Y:S04]  /*18e0*/  IMMA.8816.S8.S8.SAT R24, R47.ROW, R49.reuse.COL, R24 ;  /* 0x000000312f187237 */ /* 0x080b680000045418 */
        /* <DEDUP_REMOVED lines=9> */
[-C--:B------:R5:W5:Y:S04]  /*1980*/  IMMA.8816.S8.S8.SAT R4, R45.ROW, R51.reuse.COL, R4 ;  /* 0x000000332d047237 */ /* 0x080b680000045404 */
[----:B------:R5:W5:Y:S01]  /*1990*/  IMMA.8816.S8.S8.SAT R2, R44.ROW, R51.COL, R2 ;  /* 0x000000332c027237 */ /* 0x000b620000045402 */
[----:B--2---:R0:W-:Y:S01]  /*19a0*/  STS.128 [R86+UR14], R56 ;  /* 0x0000003856007988 */ /* 0x0041e20008000c0e */
[----:B------:R-:W-:Y:S02]  /*19b0*/  @UP0 UIADD3 UR14, UR14, 0x80, URZ ;  /* 0x000000800e0e0890 */ /* 0x000fe4000fffe03f */
[----:B------:R-:W-:Y:S06]  /*19c0*/  @!UP0 UIADD3 UR14, UR6, -0x80, URZ ;  /* 0xffffff80060e8890 */ /* 0x000fec000fffe03f */
[----:B------:R0:W-:Y:S01]  /*19d0*/  STS.128 [R85+UR15], R52 ;  /* 0x0000003455007988 */ /* 0x0001e20008000c0f */
[----:B------:R-:W-:Y:S02]  /*19e0*/  @UP0 UIADD3 UR15, UR15, 0x80, URZ ;  /* 0x000000800f0f0890 */ /* 0x000fe4000fffe03f */
[----:B------:R-:W-:Y:S06]  /*19f0*/  @!UP0 UIADD3 UR15, UR7, -0x80, URZ ;  /* 0xffffff80070f8890 */ /* 0x000fec000fffe03f */
[----:B------:R-:W-:Y:S09]  /*1a00*/  BAR.SYNC.DEFER_BLOCKING 0x0 ;  /* 0x0000000000007b1d */ /* 0x000ff20000010000 */
[----:B------:R0:W1:Y:S08]  /*1a10*/  LDSM.16.M88.4 R36, [R34+UR4] ;  /* 0x000000042224783b */ /* 0x0000700008000200 */
[----:B------:R0:W1:Y:S01]  /*1a20*/  LDSM.16.M88.4 R40, [R34+UR5] ;  /* 0x000000052228783b */ /* 0x0000620008000200 */
[----:B------:R-:W-:-:S05]  /*1a30*/  @P3 BRA `(.L_x_355) ;  /* 0xfffffbd000003947 */ /* 0x000fca000383ffff */
.L_x_354:
[C---:B0-----:R-:W-:Y:S01]  /*1a40*/  ISETP.GE.AND P0, PT, R75.reuse, c[0x0][0x168], PT ;  /* 0x00005a004b007a0c */ /* 0x041fe20003f06270 */
[----:B------:R-:W-:Y:S01]  /*1a50*/  IMAD.WIDE R76, R75, 0x4, R76 ;  /* 0x000000044b4c7825 */ /* 0x000fe200078e024c */
[----:B-12---:R-:W-:Y:S01]  /*1a60*/  CS2R R40, SRZ ;  /* 0x0000000000287805 */ /* 0x006fe2000001ff00 */
[----:B------:R-:W-:-:S09]  /*1a70*/  CS2R R42, SRZ ;  /* 0x00000000002a7805 */ /* 0x000fd2000001ff00 */
[----:B------:R0:W2:Y:S01]  /*1a80*/  @!P0 LDG.E.LTC128B.128.SYS R40, [R76] ;  /* 0x000000004c288381 */ /* 0x0000a200001eed20 */
[----:B------:R-:W-:Y:S01]  /*1a90*/  IADD3 R75, R75, 0x10, RZ ;  /* 0x000000104b4b7810 */ /* 0x000fe20007ffe0ff */
[----:B------:R-:W-:Y:S01]  /*1aa0*/  CS2R R36, SRZ ;  /* 0x0000000000247805 */ /* 0x000fe2000001ff00 */
[----:B------:R-:W-:Y:S02]  /*1ab0*/  CS2R R38, SRZ ;  /* 0x0000000000267805 */ /* 0x000fe4000001ff00 */
[----:B------:R-:W-:-:S12]  /*1ac0*/  ISETP.GE.AND P0, PT, R75, c[0x0][0x168], PT ;  /* 0x00005a004b007a0c */ /* 0x000fd80003f06270 */
[----:B------:R0:W3:Y:S01]  /*1ad0*/  @!P0 LDG.E.LTC128B.128.SYS R36, [R76+0x40] ;  /* 0x000040004c248381 */ /* 0x0000e200001eed20 */
[----:B-----5:R-:W2:Y:S01]  /*1ae0*/  I2F R32, R32 ;  /* 0x0000002000207306 */ /* 0x020ea20000201400 */
[----:B------:R-:W-:Y:S01]  /*1af0*/  IMAD.SHL.U32 R72, R72, 0x2, RZ ;  /* 0x0000000248487824 */ /* 0x000fe200078e00ff */
[----:B------:R-:W-:Y:S02]  /*1b00*/  ULDC UR4, c[0x0][0x174] ;  /* 0x00005d0000047ab9 */ /* 0x000fe40000000800 */
[----:B------:R-:W-:-:S04]  /*1b10*/  USHF.L.U32 UR4, UR4, 0x5, URZ ;  /* 0x0000000504047899 */ /* 0x000fc8000800063f */
[----:B------:R-:W1:Y:S08]  /*1b20*/  I2F R44, R33 ;  /* 0x00000021002c7306 */ /* 0x000e700000201400 */
[----:B------:R-:W0:Y:S08]  /*1b30*/  I2F R18, R18 ;  /* 0x0000001200127306 */ /* 0x000e300000201400 */
        /* <DEDUP_REMOVED lines=13> */
[----:B------:R-:W3:Y:S08]  /*1c10*/  I2F R16, R16 ;  /* 0x0000001000107306 */ /* 0x000ef00000201400 */
[----:B0-----:R-:W0:Y:S08]  /*1c20*/  I2F R76, R17 ;  /* 0x00000011004c7306 */ /* 0x001e300000201400 */
        /* <DEDUP_REMOVED lines=13> */
[----:B------:R-:W-:Y:S01]  /*1d00*/  I2F R90, R9 ;  /* 0x00000009005a7306 */ /* 0x000fe20000201400 */
[----:B--2-4-:R-:W-:-:S02]  /*1d10*/  FFMA R32, R32, R73, R40 ;  /* 0x0000004920207223 */ /* 0x014fc40000000028 */
[-C--:B-1----:R-:W-:Y:S02]  /*1d20*/  FFMA R44, R44, R73.reuse, R41 ;  /* 0x000000492c2c7223 */ /* 0x082fe40000000029 */
[-C--:B------:R-:W-:Y:S01]  /*1d30*/  FFMA R18, R18, R73.reuse, R42 ;  /* 0x0000004912127223 */ /* 0x080fe2000000002a */
[----:B------:R-:W-:Y:S01]  /*1d40*/  FSETP.GT.AND P0, PT, R32, c[0x0][0x2c0], PT ;  /* 0x0000b00020007a0b */ /* 0x000fe20003f04000 */
[-C--:B------:R-:W-:Y:S01]  /*1d50*/  FFMA R46, R46, R73.reuse, R43 ;  /* 0x000000492e2e7223 */ /* 0x080fe2000000002b */
[----:B------:R-:W-:Y:S01]  /*1d60*/  FSETP.GT.AND P1, PT, R44, c[0x0][0x2c0], PT ;  /* 0x0000b0002c007a0b */ /* 0x000fe20003f24000 */
[-C--:B------:R-:W-:Y:S01]  /*1d70*/  FFMA R30, R30, R73.reuse, R40 ;  /* 0x000000491e1e7223 */ /* 0x080fe20000000028 */
[----:B------:R-:W-:Y:S01]  /*1d80*/  FSETP.GT.AND P3, PT, R18, c[0x0][0x2c0], PT ;  /* 0x0000b00012007a0b */ /* 0x000fe20003f64000 */
[-C--:B------:R-:W-:Y:S02]  /*1d90*/  FFMA R48, R48, R73.reuse, R41 ;  /* 0x0000004930307223 */ /* 0x080fe40000000029 */
[----:B------:R-:W-:-:S02]  /*1da0*/  FFMA R20, R20, R73, R42 ;  /* 0x0000004914147223 */ /* 0x000fc4000000002a */
[-C--:B------:R-:W-:Y:S02]  /*1db0*/  FFMA R50, R50, R73.reuse, R43 ;  /* 0x0000004932327223 */ /* 0x080fe4000000002b */
[-C--:B------:R-:W-:Y:S01]  /*1dc0*/  FFMA R28, R28, R73.reuse, R40 ;  /* 0x000000491c1c7223 */ /* 0x080fe20000000028 */
[----:B------:R-:W-:Y:S01]  /*1dd0*/  @!P0 FSETP.GTU.AND P2, PT, |R32|, +INF , PT ;  /* 0x7f8000002000880b */ /* 0x000fe20003f4c200 */
[-C--:B------:R-:W-:Y:S02]  /*1de0*/  FFMA R52, R52, R73.reuse, R41 ;  /* 0x0000004934347223 */ /* 0x080fe40000000029 */
[-C--:B------:R-:W-:Y:S01]  /*1df0*/  FFMA R22, R22, R73.reuse, R42 ;  /* 0x0000004916167223 */ /* 0x080fe2000000002a */
[----:B------:R-:W-:Y:S01]  /*1e00*/  @!P0 FSEL R32, R32, c[0x0][0x2c0], P2 ;  /* 0x0000b00020208a08 */ /* 0x000fe20001000000 */
[-C--:B------:R-:W-:Y:S01]  /*1e10*/  FFMA R54, R54, R73.reuse, R43 ;  /* 0x0000004936367223 */ /* 0x080fe2000000002b */
[----:B------:R-:W-:Y:S01]  /*1e20*/  @!P1 FSETP.GTU.AND P0, PT, |R44|, +INF , PT ;  /* 0x7f8000002c00980b */ /* 0x000fe20003f0c200 */
[----:B------:R-:W-:-:S02]  /*1e30*/  FFMA R26, R26, R73, R40 ;  /* 0x000000491a1a7223 */ /* 0x000fc40000000028 */
[-C--:B------:R-:W-:Y:S01]  /*1e40*/  FFMA R41, R56, R73.reuse, R41 ;  /* 0x0000004938297223 */ /* 0x080fe20000000029 */
[----:B------:R-:W-:Y:S01]  /*1e50*/  @!P1 FSEL R44, R44, c[0x0][0x2c0], P0 ;  /* 0x0000b0002c2c9a08 */ /* 0x000fe20000000000 */
[-C--:B------:R-:W-:Y:S01]  /*1e60*/  FFMA R24, R24, R73.reuse, R42 ;  /* 0x0000004918187223 */ /* 0x080fe2000000002a */
[----:B------:R-:W-:Y:S01]  /*1e70*/  FSETP.GT.AND P2, PT, R46, c[0x0][0x2c0], PT ;  /* 0x0000b0002e007a0b */ /* 0x000fe20003f44000 */
[-C--:B------:R-:W-:Y:S01]  /*1e80*/  FFMA R43, R58, R73.reuse, R43 ;  /* 0x000000493a2b7223 */ /* 0x080fe2000000002b */
[----:B------:R-:W-:Y:S01]  /*1e90*/  FSETP.GT.AND P1, PT, R30, c[0x0][0x2c0], PT ;  /* 0x0000b0001e007a0b */ /* 0x000fe20003f24000 */
[-C--:B---3--:R-:W-:Y:S01]  /*1ea0*/  FFMA R16, R16, R73.reuse, R36 ;  /* 0x0000004910107223 */ /* 0x088fe20000000024 */
[----:B------:R-:W-:Y:S01]  /*1eb0*/  F2I.NTZ R32, R32 ;  /* 0x0000002000207305 */ /* 0x000fe20000203100 */
[-C--:B0-----:R-:W-:Y:S01]  /*1ec0*/  FFMA R76, R76, R73.reuse, R37 ;  /* 0x000000494c4c7223 */ /* 0x081fe20000000025 */
[----:B------:R-:W-:Y:S01]  /*1ed0*/  @!P3 FSETP.GTU.AND P0, PT, |R18|, +INF , PT ;  /* 0x7f8000001200b80b */ /* 0x000fe20003f0c200 */
[----:B------:R-:W-:-:S02]  /*1ee0*/  FFMA R2, R2, R73, R38 ;  /* 0x0000004902027223 */ /* 0x000fc40000000026 */
[-C--:B------:R-:W-:Y:S01]  /*1ef0*/  FFMA R78, R78, R73.reuse, R39 ;  /* 0x000000494e4e7223 */ /* 0x080fe20000000027 */
[----:B------:R-:W-:Y:S01]  /*1f00*/  @!P3 FSEL R18, R18, c[0x0][0x2c0], P0 ;  /* 0x0000b0001212ba08 */ /* 0x000fe20000000000 */
[-C--:B------:R-:W-:Y:S01]  /*1f10*/  FFMA R14, R14, R73.reuse, R36 ;  /* 0x000000490e0e7223 */ /* 0x080fe20000000024 */
[----:B------:R-:W-:Y:S01]  /*1f20*/  FSETP.GT.AND P3, PT, R48, c[0x0][0x2c0], PT ;  /* 0x0000b00030007a0b */ /* 0x000fe20003f64000 */
[-C--:B------:R-:W-:Y:S01]  /*1f30*/  FFMA R80, R80, R73.reuse, R37 ;  /* 0x0000004950507223 */ /* 0x080fe20000000025 */
[----:B------:R-:W0:Y:S01]  /*1f40*/  F2I.NTZ R3, R44 ;  /* 0x0000002c00037305 */ /* 0x000e220000203100 */
[-C--:B------:R-:W-:Y:S02]  /*1f50*/  FFMA R4, R4, R73.reuse, R38 ;  /* 0x0000004904047223 */ /* 0x080fe40000000026 */
        /* <DEDUP_REMOVED lines=8> */
[----:B------:R-:W-:Y:S01]  /*1fe0*/  F2I.NTZ R18, R18 ;  /* 0x0000001200127305 */ /* 0x000fe20000203100 */
[-C--:B------:R-:W-:Y:S02]  /*1ff0*/  FFMA R10, R10, R73.reuse, R36 ;  /* 0x000000490a0a7223 */ /* 0x080fe40000000024 */
[-C--:B------:R-:W-:Y:S01]  /*2000*/  FFMA R37, R88, R73.reuse, R37 ;  /* 0x0000004958257223 */ /* 0x080fe20000000025 */
[----:B------:R-:W-:Y:S01]  /*2010*/  @!P1 FSETP.GTU.AND P0, PT, |R30|, +INF , PT ;  /* 0x7f8000001e00980b */ /* 0x000fe20003f0c200 */
[-C--:B------:R-:W-:Y:S01]  /*2020*/  FFMA R8, R8, R73.reuse, R38 ;  /* 0x0000004908087223 */ /* 0x080fe20000000026 */
[----:B0-----:R-:W-:Y:S01]  /*2030*/  I2IP.S8.S32.SAT R3, R3, R32, RZ ;  /* 0x0000002003037239 */ /* 0x001fe200000010ff */
[----:B------:R-:W-:Y:S01]  /*2040*/  FFMA R39, R90, R73, R39 ;  /* 0x000000495a277223 */ /* 0x000fe20000000027 */
[----:B------:R-:W-:Y:S01]  /*2050*/  @!P1 FSEL R30, R30, c[0x0][0x2c0], P0 ;  /* 0x0000b0001e1e9a08 */ /* 0x000fe20000000000 */
[----:B------:R-:W0:Y:S01]  /*2060*/  F2I.NTZ R5, R46 ;  /* 0x0000002e00057305 */ /* 0x000e220000203100 */
[----:B------:R-:W-:-:S02]  /*2070*/  FSETP.GT.AND P1, PT, R50, c[0x0][0x2c0], PT ;  /* 0x0000b00032007a0b */ /* 0x000fc40003f24000 */
[----:B------:R-:W-:Y:S02]  /*2080*/  FSETP.GT.AND P4, PT, R37, c[0x0][0x2c0], PT ;  /* 0x0000b00025007a0b */ /* 0x000fe40003f84000 */
[----:B------:R1:W-:Y:S02]  /*2090*/  STS.U16 [R72+0x5000], R3 ;  /* 0x0050000348007388 */ /* 0x0003e40000000400 */
[C---:B------:R-:W-:Y:S01]  /*20a0*/  @!P3 FSETP.GTU.AND P0, PT, |R48|.reuse, +INF , PT ;  /* 0x7f8000003000b80b */ /* 0x040fe20003f0c200 */
[----:B------:R-:W-:Y:S03]  /*20b0*/  F2I.NTZ R30, R30 ;  /* 0x0000001e001e7305 */ /* 0x000fe60000203100 */
[----:B------:R-:W-:Y:S02]  /*20c0*/  @!P3 FSEL R48, R48, c[0x0][0x2c0], P0 ;  /* 0x0000b0003030ba08 */ /* 0x000fe40000000000 */
[----:B------:R-:W-:-:S02]  /*20d0*/  FSETP.GT.AND P3, PT, R28, c[0x0][0x2c0], PT ;  /* 0x0000b0001c007a0b */ /* 0x000fc40003f64000 */
[----:B-1----:R-:W-:Y:S02]  /*20e0*/  IADD3 R3, R70, 0x400, RZ ;  /* 0x0000040046037810 */ /* 0x002fe40007ffe0ff */
[----:B------:R-:W1:Y:S01]  /*20f0*/  F2I.NTZ R7, R48 ;  /* 0x0000003000077305 */ /* 0x000e620000203100 */
[----:B0-----:R-:W-:Y:S02]  /*2100*/  I2IP.S8.S32.SAT R5, R5, R18, RZ ;  /* 0x0000001205057239 */ /* 0x001fe400000010ff */
[----:B------:R-:W-:-:S04]  /*2110*/  @!P2 FSETP.GTU.AND P0, PT, |R20|, +INF , PT ;  /* 0x7f8000001400a80b */ /* 0x000fc80003f0c200 */
[----:B------:R-:W-:Y:S02]  /*2120*/  @!P2 FSEL R20, R20, c[0x0][0x2c0], P0 ;  /* 0x0000b0001414aa08 */ /* 0x000fe40000000000 */
[----:B------:R-:W-:Y:S01]  /*2130*/  FSETP.GT.AND P2, PT, R52, c[0x0][0x2c0], PT ;  /* 0x0000b00034007a0b */ /* 0x000fe20003f44000 */
[----:B------:R-:W-:Y:S03]  /*2140*/  STS.U16 [R72+0x5002], R5 ;  /* 0x0050020548007388 */ /* 0x000fe60000000400 */
[----:B------:R-:W-:Y:S02]  /*2150*/  F2I.NTZ R20, R20 ;  /* 0x0000001400147305 */ /* 0x000fe40000203100 */
[----:B------:R-:W-:Y:S02]  /*2160*/  @!P1 FSETP.GTU.AND P0, PT, |R50|, +INF , PT ;  /* 0x7f8000003200980b */ /* 0x000fe40003f0c200 */
[----:B-1----:R-:W-:-:S02]  /*2170*/  I2IP.S8.S32.SAT R7, R7, R30, RZ ;  /* 0x0000001e07077239 */ /* 0x002fc400000010ff */
[----:B------:R-:W-:Y:S02]  /*2180*/  @!P1 FSEL R50, R50, c[0x0][0x2c0], P0 ;  /* 0x0000b00032329a08 */ /* 0x000fe40000000000 */
[----:B------:R-:W-:-:S04]  /*2190*/  FSETP.GT.AND P1, PT, R22, c[0x0][0x2c0], PT ;  /* 0x0000b00016007a0b */ /* 0x000fc80003f24000 */
[----:B------:R-:W0:Y:S01]  /*21a0*/  F2I.NTZ R9, R50 ;  /* 0x0000003200097305 */ /* 0x000e220000203100 */
[----:B------:R-:W-:Y:S01]  /*21b0*/  STS.U16 [R72+0x5080], R7 ;  /* 0x0050800748007388 */ /* 0x000fe20000000400 */
[----:B------:R-:W-:-:S04]  /*21c0*/  @!P3 FSETP.GTU.AND P0, PT, |R28|, +INF , PT ;  /* 0x7f8000001c00b80b */ /* 0x000fc80003f0c200 */
[----:B------:R-:W-:Y:S02]  /*21d0*/  @!P3 FSEL R28, R28, c[0x0][0x2c0], P0 ;  /* 0x0000b0001c1cba08 */ /* 0x000fe40000000000 */
[----:B------:R-:W-:-:S04]  /*21e0*/  FSETP.GT.AND P3, PT, R54, c[0x0][0x2c0], PT ;  /* 0x0000b00036007a0b */ /* 0x000fc80003f64000 */
[----:B------:R-:W-:Y:S02]  /*21f0*/  F2I.NTZ R28, R28 ;  /* 0x0000001c001c7305 */ /* 0x000fe40000203100 */
[C---:B------:R-:W-:Y:S02]  /*2200*/  @!P2 FSETP.GTU.AND P0, PT, |R52|.reuse, +INF , PT ;  /* 0x7f8000003400a80b */ /* 0x040fe40003f0c200 */
[----:B0-----:R-:W-:Y:S02]  /*2210*/  I2IP.S8.S32.SAT R9, R9, R20, RZ ;  /* 0x0000001409097239 */ /* 0x001fe400000010ff */
        /* <DEDUP_REMOVED lines=18> */
[----:B------:R-:W-:Y:S02]  /*2340*/  @!P1 FSETP.GTU.AND P0, PT, |R41|, +INF , PT ;  /* 0x7f8000002900980b */ /* 0x000fe40003f0c200 */
        /* <DEDUP_REMOVED lines=32> */
[----:B------:R-:W-:Y:S02]  /*2550*/  FSETP.GT.AND P1, PT, R4, c[0x0][0x2c0], PT ;  /* 0x0000b00004007a0b */ /* 0x000fe40003f24000 */
[----:B------:R-:W-:-:S02]  /*2560*/  IADD3 R16, R70, 0x200, RZ ;  /* 0x0000020046107810 */ /* 0x000fc40007ffe0ff */
[----:B------:R-:W0:Y:S01]  /*2570*/  F2I.NTZ R17, R78 ;  /* 0x0000004e00117305 */ /* 0x000e220000203100 */
[----:B------:R1:W-:Y:S01]  /*2580*/  STS.U16 [R72+0x5400], R15 ;  /* 0x0054000f48007388 */ /* 0x0003e20000000400 */
        /* <DEDUP_REMOVED lines=9> */
[----:B------:R0:W2:Y:S01]  /*2620*/  F2I.NTZ R19, R80 ;  /* 0x0000005000137305 */ /* 0x0000a20000203100 */
[----:B------:R3:W-:Y:S01]  /*2630*/  STS.U16 [R72+0x5402], R17 ;  /* 0x0054021148007388 */ /* 0x0007e20000000400 */
[----:B------:R-:W-:-:S04]  /*2640*/  @!P1 FSETP.GTU.AND P0, PT, |R4|, +INF , PT ;  /* 0x7f8000000400980b */ /* 0x000fc80003f0c200 */
[----:B------:R-:W-:Y:S02]  /*2650*/  @!P1 FSEL R4, R4, c[0x0][0x2c0], P0 ;  /* 0x0000b00004049a08 */ /* 0x000fe40000000000 */
[----:B------:R-:W-:Y:S01]  /*2660*/  FSETP.GT.AND P1, PT, R84, c[0x0][0x2c0], PT ;  /* 0x0000b00054007a0b */ /* 0x000fe20003f24000 */
[----:B0-----:R-:W-:-:S03]  /*2670*/  CS2R R80, SRZ ;  /* 0x0000000000507805 */ /* 0x001fc6000001ff00 */
[----:B------:R-:W-:Y:S02]  /*2680*/  F2I.NTZ R4, R4 ;  /* 0x0000000400047305 */ /* 0x000fe40000203100 */
[C---:B------:R-:W-:Y:S02]  /*2690*/  @!P3 FSETP.GTU.AND P0, PT, |R82|.reuse, +INF , PT ;  /* 0x7f8000005200b80b */ /* 0x040fe40003f0c200 */
[----:B--2---:R-:W-:Y:S02]  /*26a0*/  I2IP.S8.S32.SAT R19, R19, R14, RZ ;  /* 0x0000000e13137239 */ /* 0x004fe400000010ff */
[----:B------:R-:W-:Y:S01]  /*26b0*/  @!P3 FSEL R82, R82, c[0x0][0x2c0], P0 ;  /* 0x0000b0005252ba08 */ /* 0x000fe20000000000 */
[----:B-1----:R-:W-:Y:S01]  /*26c0*/  CS2R R14, SRZ ;  /* 0x00000000000e7805 */ /* 0x002fe2000001ff00 */
[----:B------:R-:W-:-:S04]  /*26d0*/  FSETP.GT.AND P3, PT, R6, c[0x0][0x2c0], PT ;  /* 0x0000b00006007a0b */ /* 0x000fc80003f64000 */
[----:B------:R0:W1:Y:S01]  /*26e0*/  F2I.NTZ R21, R82 ;  /* 0x0000005200157305 */ /* 0x0000620000203100 */
[----:B------:R3:W-:Y:S01]  /*26f0*/  STS.U16 [R72+0x5480], R19 ;  /* 0x0054801348007388 */ /* 0x0007e20000000400 */
[----:B------:R-:W-:-:S04]  /*2700*/  @!P2 FSETP.GTU.AND P0, PT, |R12|, +INF , PT ;  /* 0x7f8000000c00a80b */ /* 0x000fc80003f0c200 */
[----:B------:R-:W-:Y:S02]  /*2710*/  @!P2 FSEL R12, R12, c[0x0][0x2c0], P0 ;  /* 0x0000b0000c0caa08 */ /* 0x000fe40000000000 */
[----:B------:R-:W-:Y:S01]  /*2720*/  FSETP.GT.AND P2, PT, R86, c[0x0][0x2c0], PT ;  /* 0x0000b00056007a0b */ /* 0x000fe20003f44000 */
[----:B0-----:R-:W-:-:S03]  /*2730*/  CS2R R82, SRZ ;  /* 0x0000000000527805 */ /* 0x001fc6000001ff00 */
[----:B------:R-:W-:Y:S02]  /*2740*/  F2I.NTZ R12, R12 ;  /* 0x0000000c000c7305 */ /* 0x000fe40000203100 */
[C---:B------:R-:W-:Y:S02]  /*2750*/  @!P1 FSETP.GTU.AND P0, PT, |R84|.reuse, +INF , PT ;  /* 0x7f8000005400980b */ /* 0x040fe40003f0c200 */
[----:B-1----:R-:W-:Y:S02]  /*2760*/  I2IP.S8.S32.SAT R21, R21, R4, RZ ;  /* 0x0000000415157239 */ /* 0x002fe400000010ff */
[----:B------:R-:W-:Y:S01]  /*2770*/  @!P1 FSEL R84, R84, c[0x0][0x2c0], P0 ;  /* 0x0000b00054549a08 */ /* 0x000fe20000000000 */
[----:B------:R-:W-:Y:S01]  /*2780*/  CS2R R4, SRZ ;  /* 0x0000000000047805 */ /* 0x000fe2000001ff00 */
        /* <DEDUP_REMOVED lines=9> */
[----:B------:R-:W-:Y:S01]  /*2820*/  @!P2 FSEL R86, R86, c[0x0][0x2c0], P0 ;  /* 0x0000b0005656aa08 */ /* 0x000fe20000000000 */
[----:B------:R-:W-:Y:S01]  /*2830*/  CS2R R12, SRZ ;  /* 0x00000000000c7805 */ /* 0x000fe2000001ff00 */
[----:B------:R-:W-:-:S04]  /*2840*/  FSETP.GT.AND P2, PT, R39, c[0x0][0x2c0], PT ;  /* 0x0000b00027007a0b */ /* 0x000fc80003f44000 */
[----:B------:R-:W0:Y:S01]  /*2850*/  F2I.NTZ R25, R86 ;  /* 0x0000005600197305 */ /* 0x000e220000203100 */
[----:B------:R-:W-:Y:S01]  /*2860*/  STS.U16 [R72+0x5500], R23 ;  /* 0x0055001748007388 */ /* 0x000fe20000000400 */
[----:B------:R-:W-:-:S04]  /*2870*/  @!P1 FSETP.GTU.AND P0, PT, |R10|, +INF , PT ;  /* 0x7f8000000a00980b */ /* 0x000fc80003f0c200 */
[----:B------:R-:W-:Y:S02]  /*2880*/  @!P1 FSEL R10, R10, c[0x0][0x2c0], P0 ;  /* 0x0000b0000a0a9a08 */ /* 0x000fe40000000000 */
[----:B------:R-:W-:-:S04]  /*2890*/  @!P2 FSETP.GTU.AND P1, PT, |R39|, +INF , PT ;  /* 0x7f8000002700a80b */ /* 0x000fc80003f2c200 */
[----:B------:R-:W-:Y:S01]  /*28a0*/  @!P2 FSEL R39, R39, c[0x0][0x2c0], P1 ;  /* 0x0000b0002727aa08 */ /* 0x000fe20000800000 */
[----:B------:R-:W-:Y:S01]  /*28b0*/  F2I.NTZ R10, R10 ;  /* 0x0000000a000a7305 */ /* 0x000fe20000203100 */
[----:B------:R-:W-:Y:S02]  /*28c0*/  @!P4 FSETP.GTU.AND P0, PT, |R37|, +INF , PT ;  /* 0x7f8000002500c80b */ /* 0x000fe40003f0c200 */
[----:B0-----:R-:W-:Y:S02]  /*28d0*/  I2IP.S8.S32.SAT R25, R25, R6, RZ ;  /* 0x0000000619197239 */ /* 0x001fe400000010ff */
[----:B------:R-:W-:Y:S01]  /*28e0*/  @!P4 FSEL R37, R37, c[0x0][0x2c0], P0 ;  /* 0x0000b0002525ca08 */ /* 0x000fe20000000000 */
[----:B------:R-:W-:Y:S02]  /*28f0*/  CS2R R6, SRZ ;  /* 0x0000000000067805 */ /* 0x000fe4000001ff00 */
[----:B------:R-:W-:Y:S03]  /*2900*/  F2I.NTZ R39, R39 ;  /* 0x0000002700277305 */ /* 0x000fe60000203100 */
[----:B------:R-:W-:Y:S02]  /*2910*/  STS.U16 [R72+0x5502], R25 ;  /* 0x0055021948007388 */ /* 0x000fe40000000400 */
[----:B------:R-:W-:-:S03]  /*2920*/  @!P3 FSETP.GTU.AND P0, PT, |R8|, +INF , PT ;  /* 0x7f8000000800b80b */ /* 0x000fc60003f0c200 */
[----:B------:R-:W0:Y:S01]  /*2930*/  F2I.NTZ R37, R37 ;  /* 0x0000002500257305 */ /* 0x000e220000203100 */
[----:B------:R-:W-:-:S07]  /*2940*/  @!P3 FSEL R8, R8, c[0x0][0x2c0], P0 ;  /* 0x0000b0000808ba08 */ /* 0x000fce0000000000 */
[----:B------:R-:W1:Y:S01]  /*2950*/  F2I.NTZ R8, R8 ;  /* 0x0000000800087305 */ /* 0x000e620000203100 */
[----:B------:R-:W-:-:S04]  /*2960*/  ISETP.GE.AND P0, PT, R63, R74, PT ;  /* 0x0000004a3f00720c */ /* 0x000fc80003f06270 */
[----:B------:R-:W-:Y:S02]  /*2970*/  ISETP.LT.AND P3, PT, R70, UR4, !P0 ;  /* 0x0000000446007c0c */ /* 0x000fe4000c761270 */
[----:B------:R-:W-:Y:S02]  /*2980*/  ISETP.LT.AND P2, PT, R16, UR4, !P0 ;  /* 0x0000000410007c0c */ /* 0x000fe4000c741270 */
[----:B0-----:R-:W-:Y:S02]  /*2990*/  I2IP.S8.S32.SAT R37, R37, R10, RZ ;  /* 0x0000000a25257239 */ /* 0x001fe400000010ff */
[----:B------:R-:W-:Y:S01]  /*29a0*/  ISETP.LT.AND P1, PT, R3, UR4, !P0 ;  /* 0x0000000403007c0c */ /* 0x000fe2000c721270 */
[----:B------:R-:W-:Y:S01]  /*29b0*/  CS2R R10, SRZ ;  /* 0x00000000000a7805 */ /* 0x000fe2000001ff00 */
[----:B------:R-:W-:Y:S02]  /*29c0*/  ISETP.LT.AND P0, PT, R2, UR4, !P0 ;  /* 0x0000000402007c0c */ /* 0x000fe4000c701270 */
[----:B-1----:R-:W-:-:S02]  /*29d0*/  I2IP.S8.S32.SAT R39, R39, R8, RZ ;  /* 0x0000000827277239 */ /* 0x002fc400000010ff */
[----:B------:R-:W-:Y:S01]  /*29e0*/  STS.U16 [R72+0x5580], R37 ;  /* 0x0055802548007388 */ /* 0x000fe20000000400 */
[----:B------:R-:W-:-:S05]  /*29f0*/  CS2R R8, SRZ ;  /* 0x0000000000087805 */ /* 0x000fca000001ff00 */
[----:B------:R-:W-:Y:S04]  /*2a00*/  STS.U16 [R72+0x5582], R39 ;  /* 0x0055822748007388 */ /* 0x000fe80000000400 */
[----:B------:R-:W-:Y:S05]  /*2a10*/  BAR.SYNC.DEFER_BLOCKING 0x0 ;  /* 0x0000000000007b1d */ /* 0x000fea0000010000 */
[----:B------:R-:W2:Y:S04]  /*2a20*/  @P3 LDG.E.LTC128B.128.SYS R80, [R66] ;  /* 0x0000000042503381 */ /* 0x000ea800001eed20 */
[----:B------:R-:W2:Y:S04]  /*2a30*/  @P2 LDG.E.LTC128B.128.SYS R12, [R66+0x200] ;  /* 0x00020000420c2381 */ /* 0x000ea800001eed20 */
[----:B------:R-:W2:Y:S04]  /*2a40*/  @P1 LDG.E.LTC128B.128.SYS R8, [R66+0x400] ;  /* 0x0004000042081381 */ /* 0x000ea800001eed20 */
[----:B------:R-:W2:Y:S01]  /*2a50*/  @P0 LDG.E.LTC128B.128.SYS R4, [R66+0x600] ;  /* 0x0006000042040381 */ /* 0x000ea200001eed20 */
[----:B---3--:R-:W-:Y:S01]  /*2a60*/  IMAD.MOV.U32 R17, RZ, RZ, c[0x0][0x250] ;  /* 0x00009400ff117624 */ /* 0x008fe200078e00ff */
[----:B------:R-:W-:Y:S01]  /*2a70*/  ISETP.GE.AND P3, PT, R70, UR4, PT ;  /* 0x0000000446007c0c */ /* 0x000fe2000bf66270 */
[----:B------:R-:W-:Y:S01]  /*2a80*/  IMAD.MOV.U32 R19, RZ, RZ, c[0x0][0x254] ;  /* 0x00009500ff137624 */ /* 0x000fe200078e00ff */
[----:B------:R-:W-:-:S02]  /*2a90*/  ISETP.GE.AND P2, PT, R16, UR4, PT ;  /* 0x0000000410007c0c */ /* 0x000fc4000bf46270 */
[----:B------:R-:W-:-:S04]  /*2aa0*/  IADD3 R17, P1, P0, R68, c[0x0][0x248], -R17 ;  /* 0x0000920044117a10 */ /* 0x000fc8000783e811 */
[----:B------:R-:W-:Y:S02]  /*2ab0*/  IADD3.X R60, R60, c[0x0][0x24c], ~R19, P1, P0 ;  /* 0x000093003c3c7a10 */ /* 0x000fe40000fe0c13 */
[----:B------:R-:W-:-:S04]  /*2ac0*/  IADD3 R62, P1, P0, R62, c[0x0][0x238], R17 ;  /* 0x00008e003e3e7a10 */ /* 0x000fc8000783e011 */
[----:B------:R-:W-:Y:S02]  /*2ad0*/  IADD3.X R63, R61, c[0x0][0x23c], R60, P1, P0 ;  /* 0x00008f003d3f7a10 */ /* 0x000fe40000fe043c */
[----:B------:R-:W-:Y:S02]  /*2ae0*/  ISETP.GE.AND P1, PT, R3, UR4, PT ;  /* 0x0000000403007c0c */ /* 0x000fe4000bf26270 */
[----:B------:R-:W-:Y:S01]  /*2af0*/  ISETP.GE.AND P0, PT, R2, UR4, PT ;  /* 0x0000000402007c0c */ /* 0x000fe2000bf06270 */
[----:B------:R-:W-:Y:S01]  /*2b00*/  IMAD.U32 R3, RZ, RZ, UR17 ;  /* 0x00000011ff037e24 */ /* 0x000fe2000f8e00ff */
[----:B--2---:R0:W-:Y:S04]  /*2b10*/  STS.128 [R140.X16+0x1000], R80 ;  /* 0x001000508c007388 */ /* 0x0041e8000000cc00 */
[----:B------:R1:W-:Y:S04]  /*2b20*/  STS.128 [R138.X16+0x1000], R12 ;  /* 0x0010000c8a007388 */ /* 0x0003e8000000cc00 */
[----:B------:R2:W-:Y:S04]  /*2b30*/  STS.128 [R140.X16+0x1800], R8 ;  /* 0x001800088c007388 */ /* 0x0005e8000000cc00 */
[----:B------:R2:W-:Y:S04]  /*2b40*/  STS.128 [R138.X16+0x1800], R4 ;  /* 0x001800048a007388 */ /* 0x0005e8000000cc00 */
[----:B------:R-:W-:Y:S05]  /*2b50*/  BAR.SYNC.DEFER_BLOCKING 0x0 ;  /* 0x0000000000007b1d */ /* 0x000fea0000010000 */
[----:B0-----:R0:W3:Y:S04]  /*2b60*/  @!P3 LDG.E.LTC128B.128.SYS R80, [R62] ;  /* 0x000000003e50b381 */ /* 0x0010e800001eed20 */
[----:B-1----:R0:W3:Y:S04]  /*2b70*/  @!P2 LDG.E.LTC128B.128.SYS R12, [R62+0x200] ;  /* 0x000200003e0ca381 */ /* 0x0020e800001eed20 */
[----:B--2---:R0:W2:Y:S04]  /*2b80*/  @!P1 LDG.E.LTC128B.128.SYS R8, [R62+0x400] ;  /* 0x000400003e089381 */ /* 0x0040a800001eed20 */
[----:B------:R0:W2:Y:S01]  /*2b90*/  @!P0 LDG.E.LTC128B.128.SYS R4, [R62+0x600] ;  /* 0x000600003e048381 */ /* 0x0000a200001eed20 */
[----:B------:R-:W-:Y:S01]  /*2ba0*/  IMAD R79, R3, 0x10, R34 ;  /* 0x00000010034f7824 */ /* 0x000fe200078e0222 */
[----:B------:R-:W-:Y:S01]  /*2bb0*/  PRMT R65, R65, 0x9910, RZ ;  /* 0x0000991041417816 */ /* 0x000fe200000000ff */
[----:B------:R-:W-:Y:S01]  /*2bc0*/  IMAD R78, R3, 0x10, R0 ;  /* 0x00000010034e7824 */ /* 0x000fe200078e0200 */
[----:B------:R-:W-:Y:S02]  /*2bd0*/  LDS.U R2, [R35+0x5100] ;  /* 0x0051000023027984 */ /* 0x000fe40000001800 */
[----:B------:R-:W-:-:S02]  /*2be0*/  ISETP.NE.AND P0, PT, R65, RZ, PT ;  /* 0x000000ff4100720c */ /* 0x000fc40003f05270 */
[----:B------:R-:W-:Y:S04]  /*2bf0*/  LDS.U R132, [R35+0x5180] ;  /* 0x0051800023847984 */ /* 0x000fe80000001800 */
[----:B------:R-:W1:Y:S08]  /*2c00*/  LDSM.16.M88.4 R16, [R79+0x1000] ;  /* 0x001000004f10783b */ /* 0x000e700000000200 */
[----:B------:R-:W0:Y:S08]  /*2c10*/  LDSM.16.M88.4 R44, [R79+0x1800] ;  /* 0x001800004f2c783b */ /* 0x000e300000000200 */
[----:B------:R-:W-:Y:S04]  /*2c20*/  LDS.U R0, [R35+0x5500] ;  /* 0x0055000023007984 */ /* 0x000fe80000001800 */
[----:B------:R-:W0:Y:S08]  /*2c30*/  LDSM.16.M88.4 R40, [R78+0x1000] ;  /* 0x001000004e28783b */ /* 0x000e300000000200 */
[----:B------:R-:W0:Y:S08]  /*2c40*/  LDSM.16.M88.4 R36, [R78+0x1800] ;  /* 0x001800004e24783b */ /* 0x000e300000000200 */
[----:B------:R-:W0:Y:S04]  /*2c50*/  LDS.U R21, [R35+0x5580] ;  /* 0x0055800023157984 */ /* 0x000e280000001800 */
[----:B------:R-:W0:Y:S01]  /*2c60*/  LDS.U R130, [R35+0x5200] ;  /* 0x0052000023827984 */ /* 0x000e220000001800 */
[C---:B-1----:R-:W5:Y:S03]  /*2c70*/  IMMA.8816.S8.S8.SAT R76, R2.reuse.ROW, R16.COL, RZ ;  /* 0x00000010024c7237 */ /* 0x042f6600000454ff */
[----:B------:R-:W1:Y:S01]  /*2c80*/  LDS.U R20, [R35+0x5600] ;  /* 0x0056000023147984 */ /* 0x000e620000001800 */
[C---:B------:R-:W5:Y:S03]  /*2c90*/  IMMA.8816.S8.S8.SAT R70, R2.reuse.ROW, R17.COL, RZ ;  /* 0x0000001102467237 */ /* 0x040f6600000454ff */
[----:B------:R-:W1:Y:S01]  /*2ca0*/  LDS.U R126, [R35+0x5280] ;  /* 0x00528000237e7984 */ /* 0x000e620000001800 */
[C---:B------:R-:W5:Y:S03]  /*2cb0*/  IMMA.8816.S8.S8.SAT R68, R2.reuse.ROW, R18.COL, RZ ;  /* 0x0000001202447237 */ /* 0x040f6600000454ff */
[----:B------:R-:W1:Y:S01]  /*2cc0*/  LDS.U R48, [R35+0x5300] ;  /* 0x0053000023307984 */ /* 0x000e620000001800 */
[C---:B0-----:R-:W5:Y:S03]  /*2cd0*/  IMMA.8816.S8.S8.SAT R62, R2.reuse.ROW, R19.COL, RZ ;  /* 0x00000013023e7237 */ /* 0x041f6600000454ff */
[----:B------:R-:W-:Y:S01]  /*2ce0*/  LDS.U R124, [R35+0x5700] ;  /* 0x00570000237c7984 */ /* 0x000fe20000001800 */
[C---:B------:R-:W5:Y:S03]  /*2cf0*/  IMMA.8816.S8.S8.SAT R60, R2.reuse.ROW, R44.COL, RZ ;  /* 0x0000002c023c7237 */ /* 0x040f6600000454ff */
[----:B------:R-:W-:Y:S01]  /*2d00*/  LDS.U R165, [R35+0x5000] ;  /* 0x0050000023a57984 */ /* 0x000fe20000001800 */
[C---:B------:R-:W5:Y:S03]  /*2d10*/  IMMA.8816.S8.S8.SAT R52, R2.reuse.ROW, R46.COL, RZ ;  /* 0x0000002e02347237 */ /* 0x040f6600000454ff */
[----:B------:R-:W-:Y:S01]  /*2d20*/  LDS.U R164, [R35+0x5080] ;  /* 0x0050800023a47984 */ /* 0x000fe20000001800 */
[----:B------:R-:W5:Y:S03]  /*2d30*/  IMMA.8816.S8.S8.SAT R54, R2.ROW, R45.COL, RZ ;  /* 0x0000002d02367237 */ /* 0x000f6600000454ff */
[----:B------:R-:W-:Y:S01]  /*2d40*/  LDS.U R142, [R35+0x5380] ;  /* 0x00538000238e7984 */ /* 0x000fe20000001800 */
[C---:B------:R-:W-:Y:S03]  /*2d50*/  IMMA.8816.S8.S8.SAT R122, R132.reuse.ROW, R16.COL, RZ ;  /* 0x00000010847a7237 */ /* 0x040fe600000454ff */
[----:B------:R-:W-:Y:S01]  /*2d60*/  LDS.U R163, [R35+0x5400] ;  /* 0x0054000023a37984 */ /* 0x000fe20000001800 */
[C---:B------:R-:W-:Y:S03]  /*2d70*/  IMMA.8816.S8.S8.SAT R112, R132.reuse.ROW, R17.COL, RZ ;  /* 0x0000001184707237 */ /* 0x040fe600000454ff */
[----:B------:R-:W-:Y:S01]  /*2d80*/  LDS.U R162, [R35+0x5480] ;  /* 0x0054800023a27984 */ /* 0x000fe20000001800 */
[C---:B------:R-:W-:Y:S03]  /*2d90*/  IMMA.8816.S8.S8.SAT R110, R132.reuse.ROW, R18.COL, RZ ;  /* 0x00000012846e7237 */ /* 0x040fe600000454ff */
[----:B------:R-:W-:Y:S01]  /*2da0*/  LDS.U R148, [R35+0x5780] ;  /* 0x0057800023947984 */ /* 0x000fe20000001800 */
[C---:B------:R-:W-:Y:S04]  /*2db0*/  IMMA.8816.S8.S8.SAT R100, R132.reuse.ROW, R19.COL, RZ ;  /* 0x0000001384647237 */ /* 0x040fe800000454ff */
[C---:B------:R-:W-:Y:S04]  /*2dc0*/  IMMA.8816.S8.S8.SAT R98, R132.reuse.ROW, R44.COL, RZ ;  /* 0x0000002c84627237 */ /* 0x040fe800000454ff */
[C---:B------:R-:W-:Y:S04]  /*2dd0*/  IMMA.8816.S8.S8.SAT R86, R132.reuse.ROW, R46.COL, RZ ;  /* 0x0000002e84567237 */ /* 0x040fe800000454ff */
[----:B------:R-:W-:Y:S04]  /*2de0*/  IMMA.8816.S8.S8.SAT R88, R132.ROW, R45.COL, RZ ;  /* 0x0000002d84587237 */ /* 0x000fe800000454ff */
[-C--:B------:R-:W5:Y:S04]  /*2df0*/  IMMA.8816.S8.S8.SAT R2, R2.ROW, R47.reuse.COL, RZ ;  /* 0x0000002f02027237 */ /* 0x080f6800000454ff */
[----:B------:R-:W5:Y:S04]  /*2e00*/  IMMA.8816.S8.S8.SAT R132, R132.ROW, R47.COL, RZ ;  /* 0x0000002f84847237 */ /* 0x000f6800000454ff */
[C---:B-----5:R-:W-:Y:S04]  /*2e10*/  IMMA.8816.S8.S8.SAT R76, R0.reuse.ROW, R40.COL, R76 ;  /* 0x00000028004c7237 */ /* 0x060fe8000004544c */
[C---:B------:R-:W-:Y:S04]  /*2e20*/  IMMA.8816.S8.S8.SAT R70, R0.reuse.ROW, R41.COL, R70 ;  /* 0x0000002900467237 */ /* 0x040fe80000045446 */
[C---:B------:R-:W-:Y:S04]  /*2e30*/  IMMA.8816.S8.S8.SAT R68, R0.reuse.ROW, R42.COL, R68 ;  /* 0x0000002a00447237 */ /* 0x040fe80000045444 */
[C---:B------:R-:W-:Y:S04]  /*2e40*/  IMMA.8816.S8.S8.SAT R62, R0.reuse.ROW, R43.COL, R62 ;  /* 0x0000002b003e7237 */ /* 0x040fe8000004543e */
[C---:B------:R-:W-:Y:S04]  /*2e50*/  IMMA.8816.S8.S8.SAT R60, R0.reuse.ROW, R36.COL, R60 ;  /* 0x00000024003c7237 */ /* 0x040fe8000004543c */
[C---:B------:R-:W-:Y:S04]  /*2e60*/  IMMA.8816.S8.S8.SAT R52, R0.reuse.ROW, R38.COL, R52 ;  /* 0x0000002600347237 */ /* 0x040fe80000045434 */
[C---:B------:R-:W-:Y:S04]  /*2e70*/  IMMA.8816.S8.S8.SAT R54, R0.reuse.ROW, R37.COL, R54 ;  /* 0x0000002500367237 */ /* 0x040fe80000045436 */
[----:B------:R5:W-:Y:S02]  /*2e80*/  IMMA.8816.S8.S8.SAT R2, R0.ROW, R39.COL, R2 ;  /* 0x0000002700027237 */ /* 0x000be40000045402 */
[----:B-----5:R-:W0:Y:S02]  /*2e90*/  LDS.U R0, [R35+0x5680] ;  /* 0x0056800023007984 */ /* 0x020e240000001800 */
[C---:B------:R-:W-:Y:S04]  /*2ea0*/  IMMA.8816.S8.S8.SAT R122, R21.reuse.ROW, R40.COL, R122 ;  /* 0x00000028157a7237 */ /* 0x040fe8000004547a */
[C---:B------:R-:W-:Y:S04]  /*2eb0*/  IMMA.8816.S8.S8.SAT R112, R21.reuse.ROW, R41.COL, R112 ;  /* 0x0000002915707237 */ /* 0x040fe80000045470 */
[C---:B------:R-:W-:Y:S04]  /*2ec0*/  IMMA.8816.S8.S8.SAT R110, R21.reuse.ROW, R42.COL, R110 ;  /* 0x0000002a156e7237 */ /* 0x040fe8000004546e */
[C---:B------:R-:W-:Y:S04]  /*2ed0*/  IMMA.8816.S8.S8.SAT R100, R21.reuse.ROW, R43.COL, R100 ;  /* 0x0000002b15647237 */ /* 0x040fe80000045464 */
[C---:B------:R-:W-:Y:S04]  /*2ee0*/  IMMA.8816.S8.S8.SAT R98, R21.reuse.ROW, R36.COL, R98 ;  /* 0x0000002415627237 */ /* 0x040fe80000045462 */
[C---:B------:R-:W-:Y:S04]  /*2ef0*/  IMMA.8816.S8.S8.SAT R86, R21.reuse.ROW, R38.COL, R86 ;  /* 0x0000002615567237 */ /* 0x040fe80000045456 */
[C---:B------:R-:W-:Y:S04]  /*2f00*/  IMMA.8816.S8.S8.SAT R88, R21.reuse.ROW, R37.COL, R88 ;  /* 0x0000002515587237 */ /* 0x040fe80000045458 */
[----:B------:R5:W-:Y:S02]  /*2f10*/  IMMA.8816.S8.S8.SAT R132, R21.ROW, R39.COL, R132 ;  /* 0x0000002715847237 */ /* 0x000be40000045484 */
[----:B-----5:R-:W-:-:S02]  /*2f20*/  @P0 SHF.R.S32.HI R21, RZ, 0x1f, R64 ;  /* 0x0000001fff150819 */ /* 0x020fc40000011440 */
[C---:B------:R-:W5:Y:S02]  /*2f30*/  IMMA.8816.S8.S8.SAT R120, R130.reuse.ROW, R16.COL, RZ ;  /* 0x0000001082787237 */ /* 0x040f6400000454ff */
[----:B------:R-:W-:Y:S02]  /*2f40*/  @P0 LEA.HI R21, R21, R64, RZ, 0x4 ;  /* 0x0000004015150211 */ /* 0x000fe400078f20ff */
[C---:B------:R-:W5:Y:S02]  /*2f50*/  IMMA.8816.S8.S8.SAT R114, R130.reuse.ROW, R17.COL, RZ ;  /* 0x0000001182727237 */ /* 0x040f6400000454ff */
[----:B------:R-:W-:Y:S02]  /*2f60*/  @P0 LOP3.LUT R23, R21, 0xfffffff0, RZ, 0xc0, !PT ;  /* 0xfffffff015170812 */ /* 0x000fe400078ec0ff */
[C---:B------:R-:W5:Y:S01]  /*2f70*/  IMMA.8816.S8.S8.SAT R108, R130.reuse.ROW, R18.COL, RZ ;  /* 0x00000012826c7237 */ /* 0x040f6200000454ff */
[----:B------:R-:W-:Y:S02]  /*2f80*/  @P0 SHF.R.S32.HI R21, RZ, 0x4, R21 ;  /* 0x00000004ff150819 */ /* 0x000fe40000011415 */
[----:B------:R-:W-:Y:S01]  /*2f90*/  @P0 IMAD.IADD R64, R64, 0x1, -R23 ;  /* 0x0000000140400824 */ /* 0x000fe200078e0a17 */
[C---:B------:R-:W5:Y:S04]  /*2fa0*/  IMMA.8816.S8.S8.SAT R102, R130.reuse.ROW, R19.COL, RZ ;  /* 0x0000001382667237 */ /* 0x040f6800000454ff */
[C---:B------:R-:W5:Y:S04]  /*2fb0*/  IMMA.8816.S8.S8.SAT R96, R130.reuse.ROW, R44.COL, RZ ;  /* 0x0000002c82607237 */ /* 0x040f6800000454ff */
[C---:B------:R-:W5:Y:S04]  /*2fc0*/  IMMA.8816.S8.S8.SAT R84, R130.reuse.ROW, R46.COL, RZ ;  /* 0x0000002e82547237 */ /* 0x040f6800000454ff */
[C---:B------:R-:W5:Y:S04]  /*2fd0*/  IMMA.8816.S8.S8.SAT R90, R130.reuse.ROW, R45.COL, RZ ;  /* 0x0000002d825a7237 */ /* 0x040f6800000454ff */
[----:B------:R-:W5:Y:S04]  /*2fe0*/  IMMA.8816.S8.S8.SAT R130, R130.ROW, R47.COL, RZ ;  /* 0x0000002f82827237 */ /* 0x000f6800000454ff */
[C---:B-1---5:R-:W-:Y:S04]  /*2ff0*/  IMMA.8816.S8.S8.SAT R120, R20.reuse.ROW, R40.COL, R120 ;  /* 0x0000002814787237 */ /* 0x062fe80000045478 */
[C---:B------:R-:W-:Y:S04]  /*3000*/  IMMA.8816.S8.S8.SAT R114, R20.reuse.ROW, R41.COL, R114 ;  /* 0x0000002914727237 */ /* 0x040fe80000045472 */
[C---:B------:R-:W-:Y:S04]  /*3010*/  IMMA.8816.S8.S8.SAT R108, R20.reuse.ROW, R42.COL, R108 ;  /* 0x0000002a146c7237 */ /* 0x040fe8000004546c */
[C---:B------:R-:W-:Y:S04]  /*3020*/  IMMA.8816.S8.S8.SAT R102, R20.reuse.ROW, R43.COL, R102 ;  /* 0x0000002b14667237 */ /* 0x040fe80000045466 */
[C---:B------:R-:W-:Y:S04]  /*3030*/  IMMA.8816.S8.S8.SAT R96, R20.reuse.ROW, R36.COL, R96 ;  /* 0x0000002414607237 */ /* 0x040fe80000045460 */
[C---:B------:R-:W-:Y:S04]  /*3040*/  IMMA.8816.S8.S8.SAT R84, R20.reuse.ROW, R38.COL, R84 ;  /* 0x0000002614547237 */ /* 0x040fe80000045454 */
[C---:B------:R-:W-:Y:S04]  /*3050*/  IMMA.8816.S8.S8.SAT R90, R20.reuse.ROW, R37.COL, R90 ;  /* 0x00000025145a7237 */ /* 0x040fe8000004545a */
[----:B------:R5:W-:Y:S02]  /*3060*/  IMMA.8816.S8.S8.SAT R130, R20.ROW, R39.COL, R130 ;  /* 0x0000002714827237 */ /* 0x000be40000045482 */
[----:B-----5:R-:W-:-:S02]  /*3070*/  IMAD.MOV.U32 R20, RZ, RZ, 0x800 ;  /* 0x00000800ff147424 */ /* 0x020fc400078e00ff */
[C---:B------:R-:W5:Y:S02]  /*3080*/  IMMA.8816.S8.S8.SAT R118, R126.reuse.ROW, R16.COL, RZ ;  /* 0x000000107e767237 */ /* 0x040f6400000454ff */
[----:B------:R-:W-:Y:S01]  /*3090*/  @P0 IMAD R20, R21, 0x400, R64 ;  /* 0x0000040015140824 */ /* 0x000fe200078e0240 */
[----:B------:R-:W-:Y:S01]  /*30a0*/  ISETP.NE.U32.AND P0, PT, RZ, c[0x0][0x2e8], PT ;  /* 0x0000ba00ff007a0c */ /* 0x000fe20003f05070 */
[C---:B------:R-:W5:Y:S02]  /*30b0*/  IMMA.8816.S8.S8.SAT R116, R126.reuse.ROW, R17.COL, RZ ;  /* 0x000000117e747237 */ /* 0x040f6400000454ff */
[----:B------:R-:W-:Y:S01]  /*30c0*/  IMAD.IADD R125, R20, 0x1, R35 ;  /* 0x00000001147d7824 */ /* 0x000fe200078e0223 */
[----:B------:R-:W-:Y:S01]  /*30d0*/  ISETP.NE.AND.EX P0, PT, RZ, c[0x0][0x2ec], PT, P0 ;  /* 0x0000bb00ff007a0c */ /* 0x000fe20003f05300 */
[C---:B------:R-:W5:Y:S04]  /*30e0*/  IMMA.8816.S8.S8.SAT R106, R126.reuse.ROW, R18.COL, RZ ;  /* 0x000000127e6a7237 */ /* 0x040f6800000454ff */
[C---:B------:R-:W5:Y:S04]  /*30f0*/  IMMA.8816.S8.S8.SAT R104, R126.reuse.ROW, R19.COL, RZ ;  /* 0x000000137e687237 */ /* 0x040f6800000454ff */
[C---:B------:R-:W5:Y:S04]  /*3100*/  IMMA.8816.S8.S8.SAT R94, R126.reuse.ROW, R44.COL, RZ ;  /* 0x0000002c7e5e7237 */ /* 0x040f6800000454ff */
[C---:B------:R-:W5:Y:S04]  /*3110*/  IMMA.8816.S8.S8.SAT R128, R126.reuse.ROW, R46.COL, RZ ;  /* 0x0000002e7e807237 */ /* 0x040f6800000454ff */
[C---:B------:R-:W5:Y:S04]  /*3120*/  IMMA.8816.S8.S8.SAT R92, R126.reuse.ROW, R45.COL, RZ ;  /* 0x0000002d7e5c7237 */ /* 0x040f6800000454ff */
[----:B------:R-:W5:Y:S04]  /*3130*/  IMMA.8816.S8.S8.SAT R126, R126.ROW, R47.COL, RZ ;  /* 0x0000002f7e7e7237 */ /* 0x000f6800000454ff */
[C---:B------:R-:W5:Y:S04]  /*3140*/  IMMA.8816.S8.S8.SAT R74, R48.reuse.ROW, R16.COL, RZ ;  /* 0x00000010304a7237 */ /* 0x040f6800000454ff */
[C---:B------:R-:W5:Y:S04]  /*3150*/  IMMA.8816.S8.S8.SAT R72, R48.reuse.ROW, R17.COL, RZ ;  /* 0x0000001130487237 */ /* 0x040f6800000454ff */
[C---:B------:R-:W5:Y:S01]  /*3160*/  IMMA.8816.S8.S8.SAT R66, R48.reuse.ROW, R18.COL, RZ ;  /* 0x0000001230427237 */ /* 0x040f6200000454ff */
[----:B---3--:R-:W-:Y:S03]  /*3170*/  STS.128 [R140.X16+0x1080], R80 ;  /* 0x001080508c007388 */ /* 0x008fe6000000cc00 */
[C---:B------:R-:W5:Y:S01]  /*3180*/  IMMA.8816.S8.S8.SAT R64, R48.reuse.ROW, R19.COL, RZ ;  /* 0x0000001330407237 */ /* 0x040f6200000454ff */
[----:B------:R-:W-:Y:S03]  /*3190*/  STS.128 [R138.X16+0x1080], R12 ;  /* 0x0010800c8a007388 */ /* 0x000fe6000000cc00 */
[C---:B------:R-:W5:Y:S01]  /*31a0*/  IMMA.8816.S8.S8.SAT R58, R48.reuse.ROW, R44.COL, RZ ;  /* 0x0000002c303a7237 */ /* 0x040f6200000454ff */
[----:B--2---:R-:W-:Y:S03]  /*31b0*/  STS.128 [R140.X16+0x1880], R8 ;  /* 0x001880088c007388 */ /* 0x004fe6000000cc00 */
[C---:B------:R-:W5:Y:S01]  /*31c0*/  IMMA.8816.S8.S8.SAT R50, R48.reuse.ROW, R46.COL, RZ ;  /* 0x0000002e30327237 */ /* 0x040f6200000454ff */
[----:B------:R-:W-:Y:S03]  /*31d0*/  STS.128 [R138.X16+0x1880], R4 ;  /* 0x001880048a007388 */ /* 0x000fe6000000cc00 */
[C---:B------:R-:W5:Y:S01]  /*31e0*/  IMMA.8816.S8.S8.SAT R56, R48.reuse.ROW, R45.COL, RZ ;  /* 0x0000002d30387237 */ /* 0x040f6200000454ff */
[----:B------:R-:W-:Y:S05]  /*31f0*/  BAR.SYNC.DEFER_BLOCKING 0x0 ;  /* 0x0000000000007b1d */ /* 0x000fea0000010000 */
[----:B------:R-:W5:Y:S04]  /*3200*/  IMMA.8816.S8.S8.SAT R48, R48.ROW, R47.COL, RZ ;  /* 0x0000002f30307237 */ /* 0x000f6800000454ff */
[C---:B0----5:R-:W5:Y:S04]  /*3210*/  IMMA.8816.S8.S8.SAT R118, R0.reuse.ROW, R40.COL, R118 ;  /* 0x0000002800767237 */ /* 0x061f680000045476 */
[C---:B------:R-:W5:Y:S04]  /*3220*/  IMMA.8816.S8.S8.SAT R116, R0.reuse.ROW, R41.COL, R116 ;  /* 0x0000002900747237 */ /* 0x040f680000045474 */
[C---:B------:R-:W-:Y:S04]  /*3230*/  IMMA.8816.S8.S8.SAT R106, R0.reuse.ROW, R42.COL, R106 ;  /* 0x0000002a006a7237 */ /* 0x040fe8000004546a */
[C---:B------:R-:W-:Y:S01]  /*3240*/  IMMA.8816.S8.S8.SAT R104, R0.reuse.ROW, R43.COL, R104 ;  /* 0x0000002b00687237 */ /* 0x040fe20000045468 */
[----:B------:R-:W-:Y:S03]  /*3250*/  LDS.U R141, [R125+0x5280] ;  /* 0x005280007d8d7984 */ /* 0x000fe60000001800 */
[C---:B------:R-:W-:Y:S01]  /*3260*/  IMMA.8816.S8.S8.SAT R94, R0.reuse.ROW, R36.COL, R94 ;  /* 0x00000024005e7237 */ /* 0x040fe2000004545e */
[----:B------:R-:W-:Y:S03]  /*3270*/  LDSM.16.M88.4 R28, [R79+0x1880] ;  /* 0x001880004f1c783b */ /* 0x000fe60000000200 */
[C---:B------:R-:W-:Y:S04]  /*3280*/  IMMA.8816.S8.S8.SAT R128, R0.reuse.ROW, R38.COL, R128 ;  /* 0x0000002600807237 */ /* 0x040fe80000045480 */
[C---:B------:R-:W-:Y:S01]  /*3290*/  IMMA.8816.S8.S8.SAT R92, R0.reuse.ROW, R37.COL, R92 ;  /* 0x00000025005c7237 */ /* 0x040fe2000004545c */
[----:B------:R-:W0:Y:S03]  /*32a0*/  LDS.U R144, [R125+0x5180] ;  /* 0x005180007d907984 */ /* 0x000e260000001800 */
[----:B------:R5:W-:Y:S01]  /*32b0*/  IMMA.8816.S8.S8.SAT R126, R0.ROW, R39.COL, R126 ;  /* 0x00000027007e7237 */ /* 0x000be2000004547e */
[----:B------:R-:W-:Y:S03]  /*32c0*/  LDS.U R143, [R125+0x5200] ;  /* 0x005200007d8f7984 */ /* 0x000fe60000001800 */
[C---:B------:R-:W-:Y:S01]  /*32d0*/  IMMA.8816.S8.S8.SAT R74, R124.reuse.ROW, R40.COL, R74 ;  /* 0x000000287c4a7237 */ /* 0x040fe2000004544a */
[----:B------:R-:W-:Y:S03]  /*32e0*/  LDS.U R139, [R125+0x5300] ;  /* 0x005300007d8b7984 */ /* 0x000fe60000001800 */
[C---:B------:R-:W-:Y:S01]  /*32f0*/  IMMA.8816.S8.S8.SAT R72, R124.reuse.ROW, R41.COL, R72 ;  /* 0x000000297c487237 */ /* 0x040fe20000045448 */
[----:B------:R-:W1:Y:S03]  /*3300*/  LDSM.16.M88.4 R32, [R79+0x1080] ;  /* 0x001080004f20783b */ /* 0x000e660000000200 */
[C---:B------:R-:W-:Y:S04]  /*3310*/  IMMA.8816.S8.S8.SAT R66, R124.reuse.ROW, R42.COL, R66 ;  /* 0x0000002a7c427237 */ /* 0x040fe80000045442 */
[C---:B------:R-:W-:Y:S01]  /*3320*/  IMMA.8816.S8.S8.SAT R64, R124.reuse.ROW, R43.COL, R64 ;  /* 0x0000002b7c407237 */ /* 0x040fe20000045440 */
[----:B------:R-:W2:Y:S03]  /*3330*/  LDS.U R149, [R125+0x5100] ;  /* 0x005100007d957984 */ /* 0x000ea60000001800 */
[C---:B------:R-:W-:Y:S01]  /*3340*/  IMMA.8816.S8.S8.SAT R58, R124.reuse.ROW, R36.COL, R58 ;  /* 0x000000247c3a7237 */ /* 0x040fe2000004543a */
[----:B------:R-:W3:Y:S03]  /*3350*/  LDS.U R161, [R125+0x5000] ;  /* 0x005000007da17984 */ /* 0x000ee60000001800 */
[C---:B------:R-:W-:Y:S01]  /*3360*/  IMMA.8816.S8.S8.SAT R50, R124.reuse.ROW, R38.COL, R50 ;  /* 0x000000267c327237 */ /* 0x040fe20000045432 */
[----:B------:R-:W2:Y:S03]  /*3370*/  LDS.U R160, [R125+0x5080] ;  /* 0x005080007da07984 */ /* 0x000ea60000001800 */
[C---:B------:R-:W-:Y:S01]  /*3380*/  IMMA.8816.S8.S8.SAT R56, R124.reuse.ROW, R37.COL, R56 ;  /* 0x000000257c387237 */ /* 0x040fe20000045438 */
[----:B------:R-:W2:Y:S03]  /*3390*/  LDS.U R159, [R125+0x5380] ;  /* 0x005380007d9f7984 */ /* 0x000ea60000001800 */
[----:B------:R-:W-:Y:S01]  /*33a0*/  IMMA.8816.S8.S8.SAT R48, R124.ROW, R39.COL, R48 ;  /* 0x000000277c307237 */ /* 0x000fe20000045430 */
[----:B------:R-:W-:Y:S03]  /*33b0*/  LDS.U R158, [R125+0x5400] ;  /* 0x005400007d9e7984 */ /* 0x000fe60000001800 */
[----:B------:R-:W-:Y:S01]  /*33c0*/  IMMA.8816.S8.S8.SAT R136, R142.ROW, R16.COL, RZ ;  /* 0x000000108e887237 */ /* 0x000fe200000454ff */
[----:B------:R-:W-:Y:S03]  /*33d0*/  LDS.U R157, [R125+0x5480] ;  /* 0x005480007d9d7984 */ /* 0x000fe60000001800 */
[----:B------:R-:W-:Y:S01]  /*33e0*/  IMMA.8816.S8.S8.SAT R134, R165.ROW, R17.COL, RZ ;  /* 0x00000011a5867237 */ /* 0x000fe200000454ff */
[----:B------:R-:W-:Y:S03]  /*33f0*/  LDS.U R156, [R125+0x5500] ;  /* 0x005500007d9c7984 */ /* 0x000fe60000001800 */
[C---:B0-----:R-:W-:Y:S01]  /*3400*/  IMMA.8816.S8.S8.SAT R98, R144.reuse.ROW, R28.COL, R98 ;  /* 0x0000001c90627237 */ /* 0x041fe20000045462 */
[----:B------:R-:W-:Y:S03]  /*3410*/  LDS.U R155, [R125+0x5580] ;  /* 0x005580007d9b7984 */ /* 0x000fe60000001800 */
[C---:B------:R-:W-:Y:S01]  /*3420*/  IMMA.8816.S8.S8.SAT R86, R144.reuse.ROW, R30.COL, R86 ;  /* 0x0000001e90567237 */ /* 0x040fe20000045456 */
[----:B------:R-:W-:Y:S03]  /*3430*/  LDS.U R154, [R125+0x5600] ;  /* 0x005600007d9a7984 */ /* 0x000fe60000001800 */
[C---:B-1----:R-:W-:Y:S01]  /*3440*/  IMMA.8816.S8.S8.SAT R122, R144.reuse.ROW, R32.COL, R122 ;  /* 0x00000020907a7237 */ /* 0x042fe2000004547a */
[----:B------:R-:W-:Y:S03]  /*3450*/  LDS.U R153, [R125+0x5680] ;  /* 0x005680007d997984 */ /* 0x000fe60000001800 */
[C---:B------:R-:W-:Y:S01]  /*3460*/  IMMA.8816.S8.S8.SAT R112, R144.reuse.ROW, R33.COL, R112 ;  /* 0x0000002190707237 */ /* 0x040fe20000045470 */
[----:B------:R-:W-:Y:S03]  /*3470*/  LDS.U R152, [R125+0x5700] ;  /* 0x005700007d987984 */ /* 0x000fe60000001800 */
[C---:B------:R-:W-:Y:S01]  /*3480*/  IMMA.8816.S8.S8.SAT R110, R144.reuse.ROW, R34.COL, R110 ;  /* 0x00000022906e7237 */ /* 0x040fe2000004546e */
[----:B-----5:R0:W-:Y:S03]  /*3490*/  LDS.U R0, [R125+0x5780] ;  /* 0x005780007d007984 */ /* 0x0201e60000001800 */
[C---:B------:R-:W-:Y:S01]  /*34a0*/  IMMA.8816.S8.S8.SAT R100, R144.reuse.ROW, R35.COL, R100 ;  /* 0x0000002390647237 */ /* 0x040fe20000045464 */
[----:B------:R-:W1:Y:S03]  /*34b0*/  LDSM.16.M88.4 R24, [R78+0x1080] ;  /* 0x001080004e18783b */ /* 0x000e660000000200 */
[----:B------:R-:W-:Y:S04]  /*34c0*/  IMMA.8816.S8.S8.SAT R88, R144.ROW, R29.COL, R88 ;  /* 0x0000001d90587237 */ /* 0x000fe80000045458 */
[----:B0-----:R-:W5:Y:S01]  /*34d0*/  IMMA.8816.S8.S8.SAT R124, R142.ROW, R17.COL, RZ ;  /* 0x000000118e7c7237 */ /* 0x001f6200000454ff */
[----:B------:R0:W1:Y:S03]  /*34e0*/  LDSM.16.M88.4 R20, [R78+0x1880] ;  /* 0x001880004e14783b */ /* 0x0000660000000200 */
[C---:B------:R-:W-:Y:S04]  /*34f0*/  IMMA.8816.S8.S8.SAT R118, R141.reuse.ROW, R32.COL, R118 ;  /* 0x000000208d767237 */ /* 0x040fe80000045476 */
[----:B------:R-:W-:Y:S01]  /*3500*/  IMMA.8816.S8.S8.SAT R116, R141.ROW, R33.COL, R116 ;  /* 0x000000218d747237 */ /* 0x000fe20000045474 */
[----:B------:R2:W-:Y:S03]  /*3510*/  STS.128 [R140.X16+0x1000], R80 ;  /* 0x001000508c007388 */ /* 0x0005e6000000cc00 */
[----:B0-----:R-:W5:Y:S01]  /*3520*/  IMMA.8816.S8.S8.SAT R78, R165.ROW, R16.COL, RZ ;  /* 0x00000010a54e7237 */ /* 0x001f6200000454ff */
[----:B------:R0:W-:Y:S03]  /*3530*/  STS.128 [R138.X16+0x1000], R12 ;  /* 0x0010000c8a007388 */ /* 0x0001e6000000cc00 */
[----:B-----5:R-:W-:Y:S01]  /*3540*/  IMMA.8816.S8.S8.SAT R124, R148.ROW, R41.COL, R124 ;  /* 0x00000029947c7237 */ /* 0x020fe2000004547c */
[----:B------:R0:W-:Y:S03]  /*3550*/  STS.128 [R140.X16+0x1800], R8 ;  /* 0x001800088c007388 */ /* 0x0001e6000000cc00 */
[----:B------:R-:W-:Y:S01]  /*3560*/  IMMA.8816.S8.S8.SAT R106, R141.ROW, R34.COL, R106 ;  /* 0x000000228d6a7237 */ /* 0x000fe2000004546a */
[----:B------:R1:W-:Y:S03]  /*3570*/  STS.128 [R138.X16+0x1800], R4 ;  /* 0x001800048a007388 */ /* 0x0003e6000000cc00 */
[C---:B------:R-:W-:Y:S04]  /*3580*/  IMMA.8816.S8.S8.SAT R78, R163.reuse.ROW, R40.COL, R78 ;  /* 0x00000028a34e7237 */ /* 0x040fe8000004544e */
[C---:B--2---:R-:W5:Y:S04]  /*3590*/  IMMA.8816.S8.S8.SAT R80, R164.reuse.ROW, R16.COL, RZ ;  /* 0x00000010a4507237 */ /* 0x044f6800000454ff */
[----:B------:R-:W5:Y:S04]  /*35a0*/  IMMA.8816.S8.S8.SAT R82, R164.ROW, R17.COL, RZ ;  /* 0x00000011a4527237 */ /* 0x000f6800000454ff */
[-C--:B0-----:R-:W-:Y:S04]  /*35b0*/  IMMA.8816.S8.S8.SAT R12, R163.ROW, R41.reuse.COL, R134 ;  /* 0x00000029a30c7237 */ /* 0x081fe80000045486 */
[CC--:B-----5:R-:W-:Y:S04]  /*35c0*/  IMMA.8816.S8.S8.SAT R16, R162.reuse.ROW, R40.reuse.COL, R80 ;  /* 0x00000028a2107237 */ /* 0x0e0fe80000045450 */
[----:B------:R-:W-:Y:S04]  /*35d0*/  IMMA.8816.S8.S8.SAT R14, R162.ROW, R41.COL, R82 ;  /* 0x00000029a20e7237 */ /* 0x000fe80000045452 */
[----:B------:R-:W-:Y:S04]  /*35e0*/  IMMA.8816.S8.S8.SAT R80, R148.ROW, R40.COL, R136 ;  /* 0x0000002894507237 */ /* 0x000fe80000045488 */
[----:B------:R-:W-:Y:S04]  /*35f0*/  IMMA.8816.S8.S8.SAT R82, R141.ROW, R30.COL, R128 ;  /* 0x0000001e8d527237 */ /* 0x000fe80000045480 */
[-C--:B------:R-:W-:Y:S04]  /*3600*/  IMMA.8816.S8.S8.SAT R8, R144.ROW, R31.reuse.COL, R132 ;  /* 0x0000001f90087237 */ /* 0x080fe80000045484 */
[----:B------:R-:W-:Y:S04]  /*3610*/  IMMA.8816.S8.S8.SAT R10, R143.ROW, R31.COL, R130 ;  /* 0x0000001f8f0a7237 */ /* 0x000fe80000045482 */
[C---:B------:R-:W-:Y:S04]  /*3620*/  IMMA.8816.S8.S8.SAT R104, R141.reuse.ROW, R35.COL, R104 ;  /* 0x000000238d687237 */ /* 0x040fe80000045468 */
[C---:B------:R-:W-:Y:S04]  /*3630*/  IMMA.8816.S8.S8.SAT R94, R141.reuse.ROW, R28.COL, R94 ;  /* 0x0000001c8d5e7237 */ /* 0x040fe8000004545e */
[C---:B------:R-:W-:Y:S04]  /*3640*/  IMMA.8816.S8.S8.SAT R92, R141.reuse.ROW, R29.COL, R92 ;  /* 0x0000001d8d5c7237 */ /* 0x040fe8000004545c */
[----:B------:R-:W-:Y:S04]  /*3650*/  IMMA.8816.S8.S8.SAT R40, R141.ROW, R31.COL, R126 ;  /* 0x0000001f8d287237 */ /* 0x000fe8000004547e */
[----:B------:R-:W5:Y:S04]  /*3660*/  IMMA.8816.S8.S8.SAT R128, R164.ROW, R18.COL, RZ ;  /* 0x00000012a4807237 */ /* 0x000f6800000454ff */
[C---:B------:R-:W-:Y:S04]  /*3670*/  IMMA.8816.S8.S8.SAT R74, R139.reuse.ROW, R32.COL, R74 ;  /* 0x000000208b4a7237 */ /* 0x040fe8000004544a */
[C---:B------:R-:W-:Y:S04]  /*3680*/  IMMA.8816.S8.S8.SAT R72, R139.reuse.ROW, R33.COL, R72 ;  /* 0x000000218b487237 */ /* 0x040fe80000045448 */
[C---:B------:R-:W-:Y:S04]  /*3690*/  IMMA.8816.S8.S8.SAT R66, R139.reuse.ROW, R34.COL, R66 ;  /* 0x000000228b427237 */ /* 0x040fe80000045442 */
[C---:B------:R-:W-:Y:S04]  /*36a0*/  IMMA.8816.S8.S8.SAT R64, R139.reuse.ROW, R35.COL, R64 ;  /* 0x000000238b407237 */ /* 0x040fe80000045440 */
[C---:B------:R-:W-:Y:S04]  /*36b0*/  IMMA.8816.S8.S8.SAT R58, R139.reuse.ROW, R28.COL, R58 ;  /* 0x0000001c8b3a7237 */ /* 0x040fe8000004543a */
[C---:B------:R-:W-:Y:S04]  /*36c0*/  IMMA.8816.S8.S8.SAT R50, R139.reuse.ROW, R30.COL, R50 ;  /* 0x0000001e8b327237 */ /* 0x040fe80000045432 */
[C---:B------:R-:W-:Y:S04]  /*36d0*/  IMMA.8816.S8.S8.SAT R56, R139.reuse.ROW, R29.COL, R56 ;  /* 0x0000001d8b387237 */ /* 0x040fe80000045438 */
[----:B------:R-:W-:Y:S04]  /*36e0*/  IMMA.8816.S8.S8.SAT R48, R139.ROW, R31.COL, R48 ;  /* 0x0000001f8b307237 */ /* 0x000fe80000045430 */
[C---:B------:R-:W-:Y:S04]  /*36f0*/  IMMA.8816.S8.S8.SAT R120, R143.reuse.ROW, R32.COL, R120 ;  /* 0x000000208f787237 */ /* 0x040fe80000045478 */
[C---:B------:R-:W-:Y:S04]  /*3700*/  IMMA.8816.S8.S8.SAT R114, R143.reuse.ROW, R33.COL, R114 ;  /* 0x000000218f727237 */ /* 0x040fe80000045472 */
[C---:B------:R-:W-:Y:S04]  /*3710*/  IMMA.8816.S8.S8.SAT R108, R143.reuse.ROW, R34.COL, R108 ;  /* 0x000000228f6c7237 */ /* 0x040fe8000004546c */
[C---:B------:R-:W-:Y:S04]  /*3720*/  IMMA.8816.S8.S8.SAT R102, R143.reuse.ROW, R35.COL, R102 ;  /* 0x000000238f667237 */ /* 0x040fe80000045466 */
[C---:B------:R-:W-:Y:S04]  /*3730*/  IMMA.8816.S8.S8.SAT R96, R143.reuse.ROW, R28.COL, R96 ;  /* 0x0000001c8f607237 */ /* 0x040fe80000045460 */
[C---:B------:R-:W-:Y:S04]  /*3740*/  IMMA.8816.S8.S8.SAT R84, R143.reuse.ROW, R30.COL, R84 ;  /* 0x0000001e8f547237 */ /* 0x040fe80000045454 */
[----:B------:R-:W-:Y:S04]  /*3750*/  IMMA.8816.S8.S8.SAT R90, R143.ROW, R29.COL, R90 ;  /* 0x0000001d8f5a7237 */ /* 0x000fe8000004545a */
[CC--:B------:R-:W5:Y:S04]  /*3760*/  IMMA.8816.S8.S8.SAT R126, R165.reuse.ROW, R18.reuse.COL, RZ ;  /* 0x00000012a57e7237 */ /* 0x0c0f6800000454ff */
[----:B------:R-:W5:Y:S04]  /*3770*/  IMMA.8816.S8.S8.SAT R132, R142.ROW, R18.COL, RZ ;  /* 0x000000128e847237 */ /* 0x000f6800000454ff */
[-C--:B------:R-:W5:Y:S04]  /*3780*/  IMMA.8816.S8.S8.SAT R136, R165.ROW, R19.reuse.COL, RZ ;  /* 0x00000013a5887237 */ /* 0x080f6800000454ff */
[-C--:B------:R-:W5:Y:S04]  /*3790*/  IMMA.8816.S8.S8.SAT R130, R164.ROW, R19.reuse.COL, RZ ;  /* 0x00000013a4827237 */ /* 0x080f6800000454ff */
[C---:B------:R-:W5:Y:S04]  /*37a0*/  IMMA.8816.S8.S8.SAT R134, R142.reuse.ROW, R19.COL, RZ ;  /* 0x000000138e867237 */ /* 0x040f6800000454ff */
[C---:B-1----:R-:W5:Y:S04]  /*37b0*/  IMMA.8816.S8.S8.SAT R138, R142.reuse.ROW, R44.COL, RZ ;  /* 0x0000002c8e8a7237 */ /* 0x042f6800000454ff */
[C---:B------:R-:W5:Y:S04]  /*37c0*/  IMMA.8816.S8.S8.SAT R140, R142.reuse.ROW, R46.COL, RZ ;  /* 0x0000002e8e8c7237 */ /* 0x040f6800000454ff */
[C---:B------:R-:W5:Y:S04]  /*37d0*/  IMMA.8816.S8.S8.SAT R144, R142.reuse.ROW, R45.COL, RZ ;  /* 0x0000002d8e907237 */ /* 0x040f6800000454ff */
[----:B------:R-:W5:Y:S04]  /*37e0*/  IMMA.8816.S8.S8.SAT R142, R142.ROW, R47.COL, RZ ;  /* 0x0000002f8e8e7237 */ /* 0x000f6800000454ff */
[-C--:B-----5:R-:W-:Y:S04]  /*37f0*/  IMMA.8816.S8.S8.SAT R18, R162.ROW, R42.reuse.COL, R128 ;  /* 0x0000002aa2127237 */ /* 0x0a0fe80000045480 */
[CC--:B------:R-:W-:Y:S04]  /*3800*/  IMMA.8816.S8.S8.SAT R126, R163.reuse.ROW, R42.reuse.COL, R126 ;  /* 0x0000002aa37e7237 */ /* 0x0c0fe8000004547e */
[----:B------:R-:W-:Y:S04]  /*3810*/  IMMA.8816.S8.S8.SAT R132, R148.ROW, R42.COL, R132 ;  /* 0x0000002a94847237 */ /* 0x000fe80000045484 */
[-C--:B------:R-:W-:Y:S04]  /*3820*/  IMMA.8816.S8.S8.SAT R128, R163.ROW, R43.reuse.COL, R136 ;  /* 0x0000002ba3807237 */ /* 0x080fe80000045488 */
[-C--:B------:R-:W-:Y:S04]  /*3830*/  IMMA.8816.S8.S8.SAT R130, R162.ROW, R43.reuse.COL, R130 ;  /* 0x0000002ba2827237 */ /* 0x080fe80000045482 */
[----:B------:R-:W-:Y:S04]  /*3840*/  IMMA.8816.S8.S8.SAT R42, R148.ROW, R43.COL, R134 ;  /* 0x0000002b942a7237 */ /* 0x000fe80000045486 */
[-C--:B------:R-:W5:Y:S04]  /*3850*/  IMMA.8816.S8.S8.SAT R6, R165.ROW, R44.reuse.COL, RZ ;  /* 0x0000002ca5067237 */ /* 0x080f6800000454ff */
        /* <DEDUP_REMOVED lines=12> */
[----:B------:R-:W-:Y:S04]  /*3920*/  IMMA.8816.S8.S8.SAT R142, R148.ROW, R39.COL, R142 ;  /* 0x00000027948e7237 */ /* 0x000fe8000004548e */
[-C--:B------:R-:W5:Y:S04]  /*3930*/  IMMA.8816.S8.S8.SAT R150, R165.ROW, R45.reuse.COL, RZ ;  /* 0x0000002da5967237 */ /* 0x080f6800000454ff */
[----:B------:R-:W5:Y:S04]  /*3940*/  IMMA.8816.S8.S8.SAT R148, R164.ROW, R45.COL, RZ ;  /* 0x0000002da4947237 */ /* 0x000f6800000454ff */
[CC--:B-----5:R-:W-:Y:S04]  /*3950*/  IMMA.8816.S8.S8.SAT R6, R163.reuse.ROW, R36.reuse.COL, R6 ;  /* 0x00000024a3067237 */ /* 0x0e0fe80000045406 */
[C---:B------:R-:W-:Y:S04]  /*3960*/  IMMA.8816.S8.S8.SAT R4, R162.reuse.ROW, R36.COL, R4 ;  /* 0x00000024a2047237 */ /* 0x040fe80000045404 */
[-C--:B------:R-:W-:Y:S04]  /*3970*/  IMMA.8816.S8.S8.SAT R44, R163.ROW, R37.reuse.COL, R150 ;  /* 0x00000025a32c7237 */ /* 0x080fe80000045496 */
[----:B------:R-:W-:Y:S04]  /*3980*/  IMMA.8816.S8.S8.SAT R36, R162.ROW, R37.COL, R148 ;  /* 0x00000025a2247237 */ /* 0x000fe80000045494 */
[CC--:B------:R-:W5:Y:S04]  /*3990*/  IMMA.8816.S8.S8.SAT R136, R165.reuse.ROW, R46.reuse.COL, RZ ;  /* 0x0000002ea5887237 */ /* 0x0c0f6800000454ff */
[C---:B------:R-:W5:Y:S04]  /*39a0*/  IMMA.8816.S8.S8.SAT R134, R164.reuse.ROW, R46.COL, RZ ;  /* 0x0000002ea4867237 */ /* 0x040f6800000454ff */
[-C--:B------:R-:W5:Y:S04]  /*39b0*/  IMMA.8816.S8.S8.SAT R148, R165.ROW, R47.reuse.COL, RZ ;  /* 0x0000002fa5947237 */ /* 0x080f6800000454ff */
[----:B------:R-:W5:Y:S04]  /*39c0*/  IMMA.8816.S8.S8.SAT R46, R164.ROW, R47.COL, RZ ;  /* 0x0000002fa42e7237 */ /* 0x000f6800000454ff */
[-C--:B-----5:R-:W5:Y:S04]  /*39d0*/  IMMA.8816.S8.S8.SAT R136, R163.ROW, R38.reuse.COL, R136 ;  /* 0x00000026a3887237 */ /* 0x0a0f680000045488 */
[----:B------:R5:W-:Y:S02]  /*39e0*/  IMMA.8816.S8.S8.SAT R134, R162.ROW, R38.COL, R134 ;  /* 0x00000026a2867237 */ /* 0x000be40000045486 */
[----:B-----5:R-:W-:-:S02]  /*39f0*/  @P0 IMAD.MOV.U32 R38, RZ, RZ, c[0x0][0x2e8] ;  /* 0x0000ba00ff260624 */ /* 0x020fc400078e00ff */
[-C--:B------:R-:W5:Y:S04]  /*3a00*/  IMMA.8816.S8.S8.SAT R148, R163.ROW, R39.reuse.COL, R148 ;  /* 0x00000027a3947237 */ /* 0x080f680000045494 */
[----:B------:R5:W5:Y:S02]  /*3a10*/  IMMA.8816.S8.S8.SAT R46, R162.ROW, R39.COL, R46 ;  /* 0x00000027a22e7237 */ /* 0x000b64000004542e */
[----:B-----5:R-:W-:Y:S01]  /*3a20*/  @P0 IMAD.MOV.U32 R39, RZ, RZ, c[0x0][0x2ec] ;  /* 0x0000bb00ff270624 */ /* 0x020fe200078e00ff */
[----:B------:R-:W-:Y:S07]  /*3a30*/  BAR.SYNC.DEFER_BLOCKING 0x0 ;  /* 0x0000000000007b1d */ /* 0x000fee0000010000 */
[----:B------:R0:W4:Y:S01]  /*3a40*/  @P0 LDG.E.SYS R38, [R38] ;  /* 0x0000000026260381 */ /* 0x00012200001ee900 */
[----:B------:R-:W-:Y:S01]  /*3a50*/  ISETP.NE.AND P1, PT, RZ, c[0x0][0x160], PT ;  /* 0x00005800ff007a0c */ /* 0x000fe20003f25270 */
[----:B---3--:R-:W5:Y:S01]  /*3a60*/  IMMA.8816.S8.S8.SAT R78, R161.ROW, R32.COL, R78 ;  /* 0x00000020a14e7237 */ /* 0x008f62000004544e */
[----:B------:R-:W-:-:S02]  /*3a70*/  ULDC UR5, c[0x0][0x17c] ;  /* 0x00005f0000057ab9 */ /* 0x000fc40000000800 */
[----:B------:R-:W-:Y:S01]  /*3a80*/  UIMAD UR11, UR11, UR5, UR13 ;  /* 0x000000050b0b72a4 */ /* 0x000fe2000f8e020d */
[C---:B------:R-:W5:Y:S01]  /*3a90*/  IMMA.8816.S8.S8.SAT R12, R161.reuse.ROW, R33.COL, R12 ;  /* 0x00000021a10c7237 */ /* 0x040f62000004540c */
[----:B------:R-:W-:Y:S02]  /*3aa0*/  UMOV UR4, 0x4 ;  /* 0x0000000400047882 */ /* 0x000fe40000000000 */
[----:B------:R-:W-:Y:S01]  /*3ab0*/  ULDC.64 UR6, c[0x0][0x330] ;  /* 0x0000cc0000067ab9 */ /* 0x000fe20000000a00 */
[----:B------:R-:W5:Y:S01]  /*3ac0*/  IMMA.8816.S8.S8.SAT R126, R161.ROW, R34.COL, R126 ;  /* 0x00000022a17e7237 */ /* 0x000f62000004547e */
[----:B------:R-:W-:-:S03]  /*3ad0*/  UIMAD.WIDE UR6, UR11, UR4, UR6 ;  /* 0x000000040b0672a5 */ /* 0x000fc6000f8e0206 */
[----:B------:R-:W5:Y:S01]  /*3ae0*/  IMMA.8816.S8.S8.SAT R128, R161.ROW, R35.COL, R128 ;  /* 0x00000023a1807237 */ /* 0x000f620000045480 */
[----:B------:R-:W-:-:S03]  /*3af0*/  ULDC.64 UR4, c[0x0][0x280] ;  /* 0x0000a00000047ab9 */ /* 0x000fc60000000a00 */
[C---:B------:R-:W5:Y:S04]  /*3b00*/  IMMA.8816.S8.S8.SAT R6, R161.reuse.ROW, R28.COL, R6 ;  /* 0x0000001ca1067237 */ /* 0x040f680000045406 */
[C---:B------:R-:W5:Y:S04]  /*3b10*/  IMMA.8816.S8.S8.SAT R136, R161.reuse.ROW, R30.COL, R136 ;  /* 0x0000001ea1887237 */ /* 0x040f680000045488 */
[C---:B------:R-:W5:Y:S04]  /*3b20*/  IMMA.8816.S8.S8.SAT R44, R161.reuse.ROW, R29.COL, R44 ;  /* 0x0000001da12c7237 */ /* 0x040f68000004542c */
[----:B------:R-:W5:Y:S04]  /*3b30*/  IMMA.8816.S8.S8.SAT R148, R161.ROW, R31.COL, R148 ;  /* 0x0000001fa1947237 */ /* 0x000f680000045494 */
[C---:B------:R-:W5:Y:S04]  /*3b40*/  IMMA.8816.S8.S8.SAT R16, R160.reuse.ROW, R32.COL, R16 ;  /* 0x00000020a0107237 */ /* 0x040f680000045410 */
[C---:B------:R-:W5:Y:S04]  /*3b50*/  IMMA.8816.S8.S8.SAT R14, R160.reuse.ROW, R33.COL, R14 ;  /* 0x00000021a00e7237 */ /* 0x040f68000004540e */
[C---:B------:R-:W5:Y:S04]  /*3b60*/  IMMA.8816.S8.S8.SAT R18, R160.reuse.ROW, R34.COL, R18 ;  /* 0x00000022a0127237 */ /* 0x040f680000045412 */
[C---:B------:R-:W5:Y:S04]  /*3b70*/  IMMA.8816.S8.S8.SAT R130, R160.reuse.ROW, R35.COL, R130 ;  /* 0x00000023a0827237 */ /* 0x040f680000045482 */
        /* <DEDUP_REMOVED lines=12> */
[C---:B-----5:R-:W5:Y:S04]  /*3c40*/  IMMA.8816.S8.S8.SAT R78, R158.reuse.ROW, R24.COL, R78 ;  /* 0x000000189e4e7237 */ /* 0x060f68000004544e */
        /* <DEDUP_REMOVED lines=49> */
[----:B------:R-:W5:Y:S01]  /*3f60*/  IMMA.8816.S8.S8.SAT R66, R152.ROW, R26.COL, R66 ;  /* 0x0000001a98427237 */ /* 0x000f620000045442 */
[----:B------:R-:W-:-:S03]  /*3f70*/  @!P0 IMAD.MOV.U32 R38, RZ, RZ, c[0x0][0x2d8] ;  /* 0x0000b600ff268624 */ /* 0x000fc600078e00ff */
        /* <DEDUP_REMOVED lines=10> */
[----:B------:R5:W5:Y:S02]  /*4020*/  IMMA.8816.S8.S8.SAT R140, R0.ROW, R22.COL, R140 ;  /* 0x00000016008c7237 */ /* 0x000b64000004548c */
[----:B-----5:R-:W-:-:S02]  /*4030*/  IMAD.MOV.U32 R22, RZ, RZ, c[0x0][0x2a8] ;  /* 0x0000aa00ff167624 */ /* 0x020fc400078e00ff */
[C---:B------:R-:W5:Y:S04]  /*4040*/  IMMA.8816.S8.S8.SAT R144, R0.reuse.ROW, R21.COL, R144 ;  /* 0x0000001500907237 */ /* 0x040f680000045490 */
[----:B------:R5:W5:Y:S02]  /*4050*/  IMMA.8816.S8.S8.SAT R142, R0.ROW, R23.COL, R142 ;  /* 0x00000017008e7237 */ /* 0x000b64000004548e */
[----:B-----5:R-:W-:Y:S02]  /*4060*/  IMAD.MOV.U32 R23, RZ, RZ, c[0x0][0x2e0] ;  /* 0x0000b800ff177624 */ /* 0x020fe400078e00ff */
[----:B------:R-:W-:Y:S01]  /*4070*/  IMAD.MOV.U32 R0, RZ, RZ, c[0x0][0x2ac] ;  /* 0x0000ab00ff007624 */ /* 0x000fe200078e00ff */
[----:B------:R-:W-:Y:S05]  /*4080*/  @!P1 BRA `(.L_x_356) ;  /* 0x0000017000009947 */ /* 0x000fea0003800000 */
[----:B0-----:R-:W-:Y:S01]  /*4090*/  IMAD.MOV.U32 R20, RZ, RZ, c[0x0][0x160] ;  /* 0x00005800ff147624 */ /* 0x001fe200078e00ff */
[----:B------:R-:W-:-:S04]  /*40a0*/  MOV R21, 0xffffffff ;  /* 0xffffffff00157802 */ /* 0x000fc80000000f00 */
[----:B------:R-:W-:-:S12]  /*40b0*/  ISETP.NE.AND P0, PT, R20, 0x2, PT ;  /* 0x000000021400780c */ /* 0x000fd80003f05270 */
[----:B------:R-:W-:Y:S05]  /*40c0*/  @P0 BRA `(.L_x_357) ;  /* 0x0000023000000947 */ /* 0x000fea0003800000 */
[----:B------:R-:W-:Y:S02]  /*40d0*/  USHF.R.S32.HI UR8, URZ, 0x1f, UR10 ;  /* 0x0000001f3f087899 */ /* 0x000fe4000801140a */
[----:B------:R-:W-:Y:S02]  /*40e0*/  ULDC.64 UR4, c[0x0][0x318] ;  /* 0x0000c60000047ab9 */ /* 0x000fe40000000a00 */
[----:B------:R-:W-:Y:S02]  /*40f0*/  ULDC.64 UR14, c[0x0][0x2a8] ;  /* 0x0000aa00000e7ab9 */ /* 0x000fe40000000a00 */
[----:B------:R-:W-:Y:S02]  /*4100*/  UIMAD UR9, UR8, UR4, URZ ;  /* 0x00000004080972a4 */ /* 0x000fe4000f8e023f */
[----:B------:R-:W-:Y:S02]  /*4110*/  UIMAD.WIDE.U32 UR14, UR10, UR4, UR14 ;  /* 0x000000040a0e72a5 */ /* 0x000fe4000f8e000e */
[----:B------:R-:W-:-:S02]  /*4120*/  UIMAD UR5, UR10, UR5, UR9 ;  /* 0x000000050a0572a4 */ /* 0x000fc4000f8e0209 */
[----:B------:R-:W-:Y:S02]  /*4130*/  ULDC.64 UR6, c[0x0][0x310] ;  /* 0x0000c40000067ab9 */ /* 0x000fe40000000a00 */
[----:B------:R-:W-:Y:S01]  /*4140*/  ULDC.64 UR16, c[0x0][0x280] ;  /* 0x0000a00000107ab9 */ /* 0x000fe20000000a00 */
[----:B------:R-:W-:Y:S01]  /*4150*/  IMAD.U32 R24, RZ, RZ, UR14 ;  /* 0x0000000eff187e24 */ /* 0x000fe2000f8e00ff */
[----:B------:R-:W-:Y:S01]  /*4160*/  UIMAD UR8, UR8, UR6, URZ ;  /* 0x00000006080872a4 */ /* 0x000fe2000f8e023f */
[----:B------:R-:W-:Y:S01]  /*4170*/  IMAD.U32 R25, RZ, RZ, UR15 ;  /* 0x0000000fff197e24 */ /* 0x000fe2000f8e00ff */
[----:B------:R-:W-:Y:S02]  /*4180*/  UIMAD.WIDE.U32 UR16, UR10, UR6, UR16 ;  /* 0x000000060a1072a5 */ /* 0x000fe4000f8e0010 */
[----:B------:R-:W-:Y:S01]  /*4190*/  UIADD3 UR4, UR15, UR5, URZ ;  /* 0x000000050f047290 */ /* 0x000fe2000fffe03f */
[----:B------:R-:W-:Y:S01]  /*41a0*/  MOV R22, R24 ;  /* 0x0000001800167202 */ /* 0x000fe20000000f00 */
[----:B------:R-:W-:-:S04]  /*41b0*/  UIMAD UR7, UR10, UR7, UR8 ;  /* 0x000000070a0772a4 */ /* 0x000fc8000f8e0208 */
[----:B------:R-:W-:Y:S01]  /*41c0*/  MOV R0, UR4 ;  /* 0x0000000400007c02 */ /* 0x000fe20008000f00 */
[----:B------:R-:W-:Y:S02]  /*41d0*/  UIADD3 UR5, UR17, UR7, URZ ;  /* 0x0000000711057290 */ /* 0x000fe4000fffe03f */
[----:B------:R-:W-:Y:S01]  /*41e0*/  UMOV UR4, UR16 ;  /* 0x0000001000047c82 */ /* 0x000fe20008000000 */
[----:B------:R-:W-:Y:S05]  /*41f0*/  BRA `(.L_x_357) ;  /* 0x0000010000007947 */ /* 0x000fea0003800000 */
.L_x_356:
[----:B0-----:R-:W-:Y:S01]  /*4200*/  IMAD.MOV.U32 R20, RZ, RZ, c[0x0][0x184] ;  /* 0x00006100ff147624 */ /* 0x001fe200078e00ff */
[----:B------:R-:W-:-:S04]  /*4210*/  MOV R21, 0xffffffff ;  /* 0xffffffff00157802 */ /* 0x000fc80000000f00 */
[----:B------:R-:W-:-:S12]  /*4220*/  ISETP.GE.AND P0, PT, R20, 0x2, PT ;  /* 0x000000021400780c */ /* 0x000fd80003f06270 */
[----:B------:R-:W-:Y:S05]  /*4230*/  @!P0 BRA `(.L_x_357) ;  /* 0x000000c000008947 */ /* 0x000fea0003800000 */
[----:B------:R-:W0:Y:S01]  /*4240*/  S2R R0, SR_TID.X ;  /* 0x0000000000007919 */ /* 0x000e220000002100 */
[----:B------:R-:W-:Y:S01]  /*4250*/  IMAD.MOV.U32 R21, RZ, RZ, -0x1 ;  /* 0xffffffffff157424 */ /* 0x000fe200078e00ff */
[----:B------:R-:W-:Y:S01]  /*4260*/  IADD3 R20, R20, -0x1, RZ ;  /* 0xffffffff14147810 */ /* 0x000fe20007ffe0ff */
[----:B------:R-:W-:Y:S01]  /*4270*/  IMAD.MOV.U32 R23, RZ, RZ, -0x1 ;  /* 0xffffffffff177424 */ /* 0x000fe200078e00ff */
[----:B------:R-:W-:Y:S01]  /*4280*/  ULDC.64 UR4, c[0x0][0x280] ;  /* 0x0000a00000047ab9 */ /* 0x000fe20000000a00 */
[----:B0-----:R-:W-:-:S12]  /*4290*/  ISETP.GT.AND P0, PT, R0, RZ, PT ;  /* 0x000000ff0000720c */ /* 0x001fd80003f04270 */
[----:B------:R-:W2:Y:S01]  /*42a0*/  @!P0 LDG.E.STRONG.GPU R21, [UR6] ;  /* 0x00000006ff158981 */ /* 0x000ea2000c1f4900 */
[----:B------:R-:W-:Y:S01]  /*42b0*/  ISETP.NE.AND P0, PT, R20, UR10, PT ;  /* 0x0000000a14007c0c */ /* 0x000fe2000bf05270 */
[----:B------:R-:W-:Y:S02]  /*42c0*/  IMAD.MOV.U32 R22, RZ, RZ, c[0x0][0x2a8] ;  /* 0x0000aa00ff167624 */ /* 0x000fe400078e00ff */
[----:B------:R-:W-:Y:S01]  /*42d0*/  IMAD.MOV.U32 R0, RZ, RZ, c[0x0][0x2ac] ;  /* 0x0000ab00ff007624 */ /* 0x000fe200078e00ff */
[----:B------:R-:W-:Y:S01]  /*42e0*/  FSEL R23, R23, c[0x0][0x2e0], P0 ;  /* 0x0000b80017177a08 */ /* 0x000fe20000000000 */
[----:B--2---:R-:W-:-:S05]  /*42f0*/  CCTL.IVALL ;  /* 0x00000000ff00798f */ /* 0x004fca0002000000 */
.L_x_357:
[----:B------:R-:W0:Y:S01]  /*4300*/  S2R R20, SR_TID.X ;  /* 0x0000000000147919 */ /* 0x000e220000002100 */
[----:B------:R-:W-:Y:S01]  /*4310*/  IMAD.MOV.U32 R26, RZ, RZ, c[0x0][0x184] ;  /* 0x00006100ff1a7624 */ /* 0x000fe200078e00ff */
[----:B------:R-:W-:Y:S02]  /*4320*/  ULDC.64 UR6, c[0x0][0x270] ;  /* 0x00009c0000067ab9 */ /* 0x000fe40000000a00 */
[----:B------:R-:W-:-:S02]  /*4330*/  ULDC.64 UR8, c[0x0][0x278] ;  /* 0x00009e0000087ab9 */ /* 0x000fc40000000a00 */
[----:B------:R-:W-:-:S04]  /*4340*/  ISETP.GE.AND P0, PT, R26, 0x2, PT ;  /* 0x000000021a00780c */ /* 0x000fc80003f06270 */
[----:B------:R-:W-:Y:S02]  /*4350*/  ISETP.NE.OR P2, PT, RZ, c[0x0][0x160], !P0 ;  /* 0x00005800ff007a0c */ /* 0x000fe40004745670 */
[----:B0-----:R-:W-:-:S04]  /*4360*/  SHF.R.S32.HI R25, RZ, 0x1f, R20 ;  /* 0x0000001fff197819 */ /* 0x001fc80000011414 */
[----:B------:R-:W-:-:S04]  /*4370*/  LEA.HI R25, R25, R20, RZ, 0x5 ;  /* 0x0000001419197211 */ /* 0x000fc800078f28ff */
[----:B------:R-:W-:Y:S02]  /*4380*/  LOP3.LUT R27, R25, 0xffffffe0, RZ, 0xc0, !PT ;  /* 0xffffffe0191b7812 */ /* 0x000fe400078ec0ff */
[----:B------:R-:W-:-:S03]  /*4390*/  SHF.R.S32.HI R25, RZ, 0x5, R25 ;  /* 0x00000005ff197819 */ /* 0x000fc60000011419 */
[----:B------:R-:W-:Y:S02]  /*43a0*/  IMAD.IADD R24, R20, 0x1, -R27 ;  /* 0x0000000114187824 */ /* 0x000fe400078e0a1b */
[----:B------:R-:W-:Y:S02]  /*43b0*/  IMAD R25, R146, 0x4, R25 ;  /* 0x0000000492197824 */ /* 0x000fe400078e0219 */
[----:B------:R-:W-:Y:S02]  /*43c0*/  IMAD R28, R147, 0x100, R24 ;  /* 0x00000100931c7824 */ /* 0x000fe400078e0218 */
[----:B------:R-:W-:-:S03]  /*43d0*/  IMAD.SHL.U32 R24, R25, 0x2, RZ ;  /* 0x0000000219187824 */ /* 0x000fc600078e00ff */
[----:B------:R-:W-:Y:S02]  /*43e0*/  SHF.L.U32 R28, R28, 0x3, RZ ;  /* 0x000000031c1c7819 */ /* 0x000fe400000006ff */
[----:B------:R-:W-:Y:S02]  /*43f0*/  SHF.R.S32.HI R29, RZ, 0x1f, R24 ;  /* 0x0000001fff1d7819 */ /* 0x000fe40000011418 */
[----:B------:R-:W-:Y:S02]  /*4400*/  SHF.R.S32.HI R27, RZ, 0x1f, R28 ;  /* 0x0000001fff1b7819 */ /* 0x000fe4000001141c */
[----:B------:R-:W-:Y:S01]  /*4410*/  LOP3.LUT R32, R28, 0xfffffff8, RZ, 0xc0, !PT ;  /* 0xfffffff81c207812 */ /* 0x000fe200078ec0ff */
[----:B------:R-:W-:Y:S01]  /*4420*/  IMAD R25, R29, c[0x0][0x290], RZ ;  /* 0x0000a4001d197a24 */ /* 0x000fe200078e02ff */
[----:B------:R-:W-:Y:S01]  /*4430*/  LOP3.LUT R33, R27, 0x1fffffff, RZ, 0xc0, !PT ;  /* 0x1fffffff1b217812 */ /* 0x000fe200078ec0ff */
[----:B------:R-:W-:Y:S02]  /*4440*/  IMAD R27, R29, c[0x0][0x268], RZ ;  /* 0x00009a001d1b7a24 */ /* 0x000fe400078e02ff */
[----:B------:R-:W-:-:S02]  /*4450*/  IMAD R25, R24, c[0x0][0x294], R25 ;  /* 0x0000a50018197a24 */ /* 0x000fc400078e0219 */
[----:B------:R-:W-:-:S04]  /*4460*/  IMAD.WIDE.U32 R30, R24, c[0x0][0x290], R32 ;  /* 0x0000a400181e7a25 */ /* 0x000fc800078e0020 */
[----:B------:R-:W-:-:S04]  /*4470*/  IMAD.WIDE.U32 R32, R24, c[0x0][0x268], R32 ;  /* 0x00009a0018207a25 */ /* 0x000fc800078e0020 */
[----:B------:R-:W-:Y:S01]  /*4480*/  IMAD R27, R24, c[0x0][0x26c], R27 ;  /* 0x00009b00181b7a24 */ /* 0x000fe200078e021b */
[----:B------:R-:W-:Y:S01]  /*4490*/  IADD3 R26, P1, R32, UR4, RZ ;  /* 0x00000004201a7c10 */ /* 0x000fe2000ff3e0ff */
[----:B------:R-:W-:Y:S01]  /*44a0*/  IMAD.IADD R25, R31, 0x1, R25 ;  /* 0x000000011f197824 */ /* 0x000fe200078e0219 */
[----:B------:R-:W-:Y:S02]  /*44b0*/  IADD3 R32, P0, R22, R30, RZ ;  /* 0x0000001e16207210 */ /* 0x000fe40007f1e0ff */
[----:B------:R-:W-:Y:S02]  /*44c0*/  IADD3.X R27, R33, UR5, R27, P1, !PT ;  /* 0x00000005211b7c10 */ /* 0x000fe40008ffe41b */
[----:B------:R-:W-:Y:S01]  /*44d0*/  IADD3.X R33, R0, R25, RZ, P0, !PT ;  /* 0x0000001900217210 */ /* 0x000fe200007fe4ff */
[----:B------:R-:W-:Y:S05]  /*44e0*/  @P2 BRA `(.L_x_358) ;  /* 0x0000032000002947 */ /* 0x000fea0003800000 */
[----:B------:R-:W-:-:S12]  /*44f0*/  ISETP.NE.AND P0, PT, R21, UR10, PT ;  /* 0x0000000a15007c0c */ /* 0x000fd8000bf05270 */
[----:B------:R-:W-:Y:S01]  /*4500*/  BAR.RED.AND.DEFER_BLOCKING 0x0, P0 ;  /* 0x0000000000007b1d */ /* 0x000fe20000014400 */
[----:B------:R-:W-:-:S04]  /*4510*/  ISETP.NE.AND P1, PT, RZ, UR10, PT ;  /* 0x0000000aff007c0c */ /* 0x000fc8000bf25270 */
[----:B------:R-:W-:Y:S02]  /*4520*/  SEL R26, R26, R32, !P1 ;  /* 0x000000201a1a7207 */ /* 0x000fe40004800000 */
[----:B------:R-:W-:Y:S01]  /*4530*/  SEL R27, R27, R33, !P1 ;  /* 0x000000211b1b7207 */ /* 0x000fe20004800000 */
[----:B------:R-:W0:Y:S02]  /*4540*/  B2R.RESULT RZ, P0 ;  /* 0x0000000000ff731c */ /* 0x000e240000004000 */
[----:B0-----:R-:W-:Y:S05]  /*4550*/  @!P0 BRA `(.L_x_359) ;  /* 0x000001a000008947 */ /* 0x001fea0003800000 */
[----:B------:R-:W-:-:S12]  /*4560*/  ISETP.GT.AND P1, PT, R20, RZ, PT ;  /* 0x000000ff1400720c */ /* 0x000fd80003f24270 */
.L_x_361:
[----:B------:R-:W-:Y:S05]  /*4570*/  @P1 BRA `(.L_x_360) ;  /* 0x000000d000001947 */ /* 0x000fea0003800000 */
[----:B------:R-:W0:Y:S01]  /*4580*/  S2UR UR6, SR_CTAID.X ;  /* 0x00000000000679c3 */ /* 0x000e220000002500 */
[----:B------:R-:W-:Y:S02]  /*4590*/  UMOV UR5, 0xffffffff ;  /* 0xffffffff00057882 */ /* 0x000fe40000000000 */
[----:B------:R-:W-:Y:S02]  /*45a0*/  ULDC UR4, c[0x0][0x188] ;  /* 0x0000620000047ab9 */ /* 0x000fe40000000800 */
[----:B------:R-:W-:-:S03]  /*45b0*/  USHF.L.U32 UR4, UR5, UR4, URZ ;  /* 0x0000000405047299 */ /* 0x000fc6000800063f */
[----:B------:R-:W-:Y:S02]  /*45c0*/  ULDC UR5, c[0x0][0x17c] ;  /* 0x00005f0000057ab9 */ /* 0x000fe40000000800 */
[----:B0-----:R-:W-:-:S03]  /*45d0*/  ULOP3.LUT UR6, UR6, UR4, URZ, 0x30, !UPT ;  /* 0x0000000406067292 */ /* 0x001fc6000f8e303f */
[----:B------:R-:W-:Y:S02]  /*45e0*/  UMOV UR4, 0x4 ;  /* 0x0000000400047882 */ /* 0x000fe40000000000 */
[----:B------:R-:W-:-:S04]  /*45f0*/  UIADD3 UR6, UR12, UR6, URZ ;  /* 0x000000060c067290 */ /* 0x000fc8000fffe03f */
[----:B------:R-:W-:-:S03]  /*4600*/  UIMAD UR5, UR6, UR5, UR13 ;  /* 0x00000005060572a4 */ /* 0x000fc6000f8e020d */
[----:B------:R-:W-:Y:S02]  /*4610*/  ULDC.64 UR6, c[0x0][0x330] ;  /* 0x0000cc0000067ab9 */ /* 0x000fe40000000a00 */
[----:B------:R-:W-:-:S09]  /*4620*/  UIMAD.WIDE UR4, UR5, UR4, UR6 ;  /* 0x00000004050472a5 */ /* 0x000fd2000f8e0206 */
[----:B------:R-:W2:Y:S02]  /*4630*/  LDG.E.STRONG.GPU R21, [UR4] ;  /* 0x00000004ff157981 */ /* 0x000ea4000c1f4900 */
[----:B--2---:R-:W-:-:S05]  /*4640*/  CCTL.IVALL ;  /* 0x00000000ff00798f */ /* 0x004fca0002000000 */
.L_x_360:
[----:B------:R-:W-:Y:S01]  /*4650*/  ISETP.NE.AND P0, PT, R21, UR10, PT ;  /* 0x0000000a15007c0c */ /* 0x000fe2000bf05270 */
[----:B------:R-:W-:Y:S11]  /*4660*/  WARPSYNC 0xffffffff ;  /* 0xffffffff00007948 */ /* 0x000ff60003800000 */
[----:B------:R-:W-:Y:S05]  /*4670*/  BAR.RED.AND.DEFER_BLOCKING 0x0, P0 ;  /* 0x0000000000007b1d */ /* 0x000fea0000014400 */
[----:B------:R-:W0:Y:S02]  /*4680*/  B2R.RESULT RZ, P0 ;  /* 0x0000000000ff731c */ /* 0x000e240000004000 */
[----:B0-----:R-:W-:Y:S05]  /*4690*/  @!P0 BRA `(.L_x_359) ;  /* 0x0000006000008947 */ /* 0x001fea0003800000 */
.L_x_362:
[----:B------:R-:W-:Y:S01]  /*46a0*/  VOTE.ANY R20, PT, PT ;  /* 0x0000000000147806 */ /* 0x000fe200038e0100 */
[----:B------:R-:W-:Y:S01]  /*46b0*/  YIELD ;  /* 0x0000000000007946 */ /* 0x000fe20003800000 */
[----:B------:R-:W-:-:S02]  /*46c0*/  VOTEU.ANY UR4, UPT, PT ;  /* 0x0000000000047886 */ /* 0x000fc400038e0100 */
[----:B------:R-:W-:-:S12]  /*46d0*/  LOP3.LUT P0, RZ, R20, UR4, RZ, 0xc, !PT ;  /* 0x0000000414ff7c12 */ /* 0x000fd8000f800cff */
[----:B----4-:R-:W-:Y:S05]  /*46e0*/  @!P0 BRA.U `(.L_x_361) ;  /* 0xfffffe8100008947 */ /* 0x010fea000383ffff */
[----:B------:R-:W-:Y:S05]  /*46f0*/  BRA `(.L_x_362) ;  /* 0xffffffa000007947 */ /* 0x000fea000383ffff */
.L_x_359:
[----:B------:R-:W-:Y:S04]  /*4700*/  WARPSYNC 0xffffffff ;  /* 0xffffffff00007948 */ /* 0x000fe80003800000 */
[----:B------:R-:W-:-:S07]  /*4710*/  ISETP.NE.AND P0, PT, RZ, UR10, PT ;  /* 0x0000000aff007c0c */ /* 0x000fce000bf05270 */
[----:B------:R-:W-:Y:S05]  /*4720*/  BAR.SYNC.DEFER_BLOCKING 0x0 ;  /* 0x0000000000007b1d */ /* 0x000fea0000010000 */
[----:B------:R-:W-:Y:S01]  /*4730*/  VOTEU.ANY UP0, P0 ;  /* 0x00000000003f7886 */ /* 0x000fe20000000100 */
[----:B------:R-:W-:Y:S05]  /*4740*/  MEMBAR.SC.GPU ;  /* 0x0000000000007992 */ /* 0x000fea0000002000 */
[----:B------:R-:W-:-:S00]  /*4750*/  ERRBAR ;  /* 0x00000000000079ab */ /* 0x000fc00000000000 */
[----:B------:R-:W-:-:S05]  /*4760*/  CCTL.IVALL ;  /* 0x00000000ff00798f */ /* 0x000fca0002000000 */
[----:B------:R-:W-:Y:S02]  /*4770*/  ULDC UR14, c[0x0][0x2a0] ;  /* 0x0000a800000e7ab9 */ /* 0x000fe40000000800 */
[----:B------:R-:W-:Y:S02]  /*4780*/  ULDC UR11, c[0x0][0x2a4] ;  /* 0x0000a900000b7ab9 */ /* 0x000fe40000000800 */
[----:B------:R-:W-:Y:S02]  /*4790*/  ULDC UR5, c[0x0][0x298] ;  /* 0x0000a60000057ab9 */ /* 0x000fe40000000800 */
[----:B------:R-:W-:Y:S02]  /*47a0*/  ULDC UR4, c[0x0][0x29c] ;  /* 0x0000a70000047ab9 */ /* 0x000fe40000000800 */
[----:B------:R-:W-:Y:S02]  /*47b0*/  ULDC.64 UR8, c[0x0][0x278] ;  /* 0x00009e0000087ab9 */ /* 0x000fe40000000a00 */
[----:B------:R-:W-:-:S02]  /*47c0*/  ULDC.64 UR6, c[0x0][0x270] ;  /* 0x00009c0000067ab9 */ /* 0x000fc40000000a00 */
[----:B------:R-:W-:Y:S02]  /*47d0*/  USEL UR8, UR8, UR14, !UP0 ;  /* 0x0000000e08087287 */ /* 0x000fe4000c000000 */
[----:B------:R-:W-:Y:S02]  /*47e0*/  USEL UR9, UR9, UR11, !UP0 ;  /* 0x0000000b09097287 */ /* 0x000fe4000c000000 */
[----:B------:R-:W-:Y:S02]  /*47f0*/  USEL UR6, UR6, UR5, !UP0 ;  /* 0x0000000506067287 */ /* 0x000fe4000c000000 */
[----:B------:R-:W-:-:S03]  /*4800*/  USEL UR7, UR7, UR4, !UP0 ;  /* 0x0000000407077287 */ /* 0x000fc6000c000000 */
.L_x_358:
[----:B------:R-:W-:Y:S01]  /*4810*/  ULDC.64 UR4, c[0x0][0x170] ;  /* 0x00005c0000047ab9 */ /* 0x000fe20000000a00 */
[----:B------:R-:W-:Y:S01]  /*4820*/  CS2R R20, SRZ ;  /* 0x0000000000147805 */ /* 0x000fe2000001ff00 */
[----:B------:R-:W-:Y:S02]  /*4830*/  USHF.R.S32.HI UR11, URZ, 0x1f, UR5 ;  /* 0x0000001f3f0b7899 */ /* 0x000fe40008011405 */
[----:B------:R-:W-:-:S02]  /*4840*/  USHF.L.U32 UR14, UR4, 0x5, URZ ;  /* 0x00000005040e7899 */ /* 0x000fc4000800063f */
[----:B------:R-:W-:-:S04]  /*4850*/  ULEA.HI UR5, UR11, UR5, URZ, 0x5 ;  /* 0x000000050b057291 */ /* 0x000fc8000f8f283f */
[----:B------:R-:W-:-:S06]  /*4860*/  USHF.R.S32.HI UR5, URZ, 0x5, UR5 ;  /* 0x000000053f057899 */ /* 0x000fcc0008011405 */
[----:B------:R-:W-:-:S04]  /*4870*/  ISETP.GE.AND P5, PT, R24, UR5, PT ;  /* 0x0000000518007c0c */ /* 0x000fc8000bfa6270 */
[----:B------:R-:W-:-:S12]  /*4880*/  ISETP.LT.AND P4, PT, R28, UR14, !P5 ;  /* 0x0000000e1c007c0c */ /* 0x000fd8000ef81270 */
[----:B------:R-:W2:Y:S01]  /*4890*/  @P4 LDG.E.LTC128B.64.SYS R20, [R26] ;  /* 0x000000001a144381 */ /* 0x000ea200001eeb20 */
[----:B------:R-:W0:Y:S08]  /*48a0*/  I2F R39, R12 ;  /* 0x0000000c00277306 */ /* 0x000e300000201400 */
[----:B------:R-:W1:Y:S08]  /*48b0*/  I2F R35, R13 ;  /* 0x0000000d00237306 */ /* 0x000e700000201400 */
[----:B------:R3:W0:Y:S08]  /*48c0*/  I2F R29, R78 ;  /* 0x0000004e001d7306 */ /* 0x0006300000201400 */
[----:B------:R-:W0:Y:S08]  /*48d0*/  I2F R79, R79 ;  /* 0x0000004f004f7306 */ /* 0x000e300000201400 */
[----:B------:R0:W-:Y:S08]  /*48e0*/  I2F R31, R126 ;  /* 0x0000007e001f7306 */ /* 0x0001f00000201400 */
[----:B------:R-:W0:Y:S08]  /*48f0*/  I2F R13, R128 ;  /* 0x00000080000d7306 */ /* 0x000e300000201400 */
[----:B------:R-:W0:Y:S08]  /*4900*/  I2F R129, R129 ;  /* 0x0000008100817306 */ /* 0x000e300000201400 */
[----:B------:R-:W0:Y:S01]  /*4910*/  I2F R127, R127 ;  /* 0x0000007f007f7306 */ /* 0x000e220000201400 */
[----:B--2---:R-:W-:-:S02]  /*4920*/  PRMT R34, R20, 0xaaa2, R20 ;  /* 0x0000aaa214227816 */ /* 0x004fc40000000014 */
[--C-:B------:R-:W-:Y:S02]  /*4930*/  PRMT R147, R20, 0xbbb3, R20.reuse ;  /* 0x0000bbb314937816 */ /* 0x100fe40000000014 */
[----:B------:R-:W-:Y:S02]  /*4940*/  IADD3 R34, R34, 0x4b400000, RZ ;  /* 0x4b40000022227810 */ /* 0x000fe40007ffe0ff */
[--C-:B------:R-:W-:Y:S02]  /*4950*/  PRMT R146, R20, 0x8880, R20.reuse ;  /* 0x0000888014927816 */ /* 0x100fe40000000014 */
[----:B---3--:R-:W-:Y:S01]  /*4960*/  IADD3 R78, R147, 0x4b400000, RZ ;  /* 0x4b400000934e7810 */ /* 0x008fe20007ffe0ff */
[----:B------:R-:W-:Y:S01]  /*4970*/  FADD R34, R34, -12582912 ;  /* 0xcb40000022227421 */ /* 0x000fe20000000000 */
[----:B------:R-:W-:Y:S02]  /*4980*/  IADD3 R12, R146, 0x4b400000, RZ ;  /* 0x4b400000920c7810 */ /* 0x000fe40007ffe0ff */
[----:B0-----:R-:W-:Y:S01]  /*4990*/  PRMT R126, R20, 0x9991, R20 ;  /* 0x00009991147e7816 */ /* 0x001fe20000000014 */
[----:B----4-:R-:W-:-:S02]  /*49a0*/  FFMA R34, R39, R38, R34 ;  /* 0x0000002627227223 */ /* 0x010fc40000000022 */
[----:B------:R-:W-:Y:S01]  /*49b0*/  FADD R39, R78, -12582912 ;  /* 0xcb4000004e277421 */ /* 0x000fe20000000000 */
[----:B------:R-:W-:Y:S01]  /*49c0*/  IADD3 R126, R126, 0x4b400000, RZ ;  /* 0x4b4000007e7e7810 */ /* 0x000fe20007ffe0ff */
[----:B------:R-:W-:Y:S01]  /*49d0*/  FADD R78, R12, -12582912 ;  /* 0xcb4000000c4e7421 */ /* 0x000fe20000000000 */
[-C--:B------:R-:W-:Y:S01]  /*49e0*/  FSETP.GT.AND P0, PT, R34, R23.reuse, PT ;  /* 0x000000172200720b */ /* 0x080fe20003f04000 */
[-C--:B-1----:R-:W-:Y:S01]  /*49f0*/  FFMA R12, R35, R38.reuse, R39 ;  /* 0x00000026230c7223 */ /* 0x082fe20000000027 */
[--C-:B------:R-:W-:Y:S01]  /*4a00*/  PRMT R35, R21, 0xaaa2, R21.reuse ;  /* 0x0000aaa215237816 */ /* 0x100fe20000000015 */
[-C--:B------:R-:W-:Y:S01]  /*4a10*/  FFMA R78, R29, R38.reuse, R78 ;  /* 0x000000261d4e7223 */ /* 0x080fe2000000004e */
[----:B------:R-:W-:Y:S01]  /*4a20*/  PRMT R29, R21, 0xbbb3, R21 ;  /* 0x0000bbb3151d7816 */ /* 0x000fe20000000015 */
[----:B------:R-:W-:Y:S01]  /*4a30*/  FADD R126, R126, -12582912 ;  /* 0xcb4000007e7e7421 */ /* 0x000fe20000000000 */
[-C--:B------:R-:W-:Y:S02]  /*4a40*/  FSETP.GT.AND P1, PT, R12, R23.reuse, PT ;  /* 0x000000170c00720b */ /* 0x080fe40003f24000 */
[----:B------:R-:W-:Y:S01]  /*4a50*/  FSETP.GT.AND P3, PT, R78, R23, PT ;  /* 0x000000174e00720b */ /* 0x000fe20003f64000 */
[----:B------:R-:W-:Y:S01]  /*4a60*/  FFMA R126, R79, R38, R126 ;  /* 0x000000264f7e7223 */ /* 0x000fe2000000007e */
[----:B------:R-:W-:-:S02]  /*4a70*/  IADD3 R35, R35, 0x4b400000, RZ ;  /* 0x4b40000023237810 */ /* 0x000fc40007ffe0ff */
[----:B------:R-:W-:Y:S02]  /*4a80*/  @!P0 FSETP.GTU.AND P2, PT, |R34|, +INF , PT ;  /* 0x7f8000002200880b */ /* 0x000fe40003f4c200 */
[----:B------:R-:W-:Y:S01]  /*4a90*/  IADD3 R29, R29, 0x4b400000, RZ ;  /* 0x4b4000001d1d7810 */ /* 0x000fe20007ffe0ff */
[----:B------:R-:W-:Y:S01]  /*4aa0*/  FADD R35, R35, -12582912 ;  /* 0xcb40000023237421 */ /* 0x000fe20000000000 */
[----:B------:R-:W-:Y:S02]  /*4ab0*/  @!P0 FSEL R34, R23, R34, !P2 ;  /* 0x0000002217228208 */ /* 0x000fe40005000000 */
[----:B------:R-:W-:Y:S01]  /*4ac0*/  @!P1 FSETP.GTU.AND P0, PT, |R12|, +INF , PT ;  /* 0x7f8000000c00980b */ /* 0x000fe20003f0c200 */
[----:B------:R-:W-:Y:S01]  /*4ad0*/  FFMA R128, R13, R38, R35 ;  /* 0x000000260d807223 */ /* 0x000fe20000000023 */
[----:B------:R-:W-:Y:S01]  /*4ae0*/  PRMT R39, R21, 0x8880, R21 ;  /* 0x0000888015277816 */ /* 0x000fe20000000015 */
[----:B------:R-:W-:Y:S01]  /*4af0*/  FADD R29, R29, -12582912 ;  /* 0xcb4000001d1d7421 */ /* 0x000fe20000000000 */
[----:B------:R-:W-:Y:S01]  /*4b00*/  @!P1 FSEL R12, R23, R12, !P0 ;  /* 0x0000000c170c9208 */ /* 0x000fe20004000000 */
[----:B------:R-:W-:Y:S01]  /*4b10*/  F2I.NTZ R34, R34 ;  /* 0x0000002200227305 */ /* 0x000fe20000203100 */
[-C--:B------:R-:W-:Y:S01]  /*4b20*/  FSETP.GT.AND P2, PT, R126, R23.reuse, PT ;  /* 0x000000177e00720b */ /* 0x080fe20003f44000 */
[----:B------:R-:W-:Y:S01]  /*4b30*/  FFMA R146, R129, R38, R29 ;  /* 0x0000002681927223 */ /* 0x000fe2000000001d */
[----:B------:R-:W-:-:S02]  /*4b40*/  FSETP.GT.AND P1, PT, R128, R23, PT ;  /* 0x000000178000720b */ /* 0x000fc40003f24000 */
[----:B------:R-:W-:Y:S02]  /*4b50*/  IADD3 R39, R39, 0x4b400000, RZ ;  /* 0x4b40000027277810 */ /* 0x000fe40007ffe0ff */
[----:B------:R-:W-:Y:S01]  /*4b60*/  @!P3 FSETP.GTU.AND P0, PT, |R78|, +INF , PT ;  /* 0x7f8000004e00b80b */ /* 0x000fe20003f0c200 */
[----:B------:R-:W0:Y:S01]  /*4b70*/  F2I.NTZ R13, R12 ;  /* 0x0000000c000d7305 */ /* 0x000e220000203100 */
[----:B------:R-:W-:Y:S01]  /*4b80*/  PRMT R35, R21, 0x9991, R21 ;  /* 0x0000999115237816 */ /* 0x000fe20000000015 */
[----:B------:R-:W-:Y:S01]  /*4b90*/  FADD R39, R39, -12582912 ;  /* 0xcb40000027277421 */ /* 0x000fe20000000000 */
[----:B------:R-:W-:Y:S02]  /*4ba0*/  @!P3 FSEL R78, R23, R78, !P0 ;  /* 0x0000004e174eb208 */ /* 0x000fe40004000000 */
[----:B------:R-:W-:Y:S01]  /*4bb0*/  FSETP.GT.AND P3, PT, R146, R23, PT ;  /* 0x000000179200720b */ /* 0x000fe20003f64000 */
[----:B------:R-:W-:Y:S01]  /*4bc0*/  FFMA R150, R31, R38, R39 ;  /* 0x000000261f967223 */ /* 0x000fe20000000027 */
[----:B------:R-:W-:-:S02]  /*4bd0*/  IADD3 R35, R35, 0x4b400000, RZ ;  /* 0x4b40000023237810 */ /* 0x000fc40007ffe0ff */
[----:B------:R-:W-:Y:S01]  /*4be0*/  F2I.NTZ R78, R78 ;  /* 0x0000004e004e7305 */ /* 0x000fe20000203100 */
[----:B------:R-:W-:Y:S02]  /*4bf0*/  IADD3 R29, R28, 0x100, RZ ;  /* 0x000001001c1d7810 */ /* 0x000fe40007ffe0ff */
[----:B------:R-:W-:Y:S01]  /*4c00*/  @!P2 FSETP.GTU.AND P0, PT, |R126|, +INF , PT ;  /* 0x7f8000007e00a80b */ /* 0x000fe20003f0c200 */
[----:B------:R-:W-:Y:S01]  /*4c10*/  FADD R152, R35, -12582912 ;  /* 0xcb40000023987421 */ /* 0x000fe20000000000 */
[----:B------:R-:W-:Y:S02]  /*4c20*/  ISETP.LT.AND P5, PT, R29, UR14, !P5 ;  /* 0x0000000e1d007c0c */ /* 0x000fe4000efa1270 */
[----:B------:R-:W-:Y:S01]  /*4c30*/  @!P2 FSEL R126, R23, R126, !P0 ;  /* 0x0000007e177ea208 */ /* 0x000fe20004000000 */
[----:B------:R-:W-:Y:S01]  /*4c40*/  FFMA R152, R127, R38, R152 ;  /* 0x000000267f987223 */ /* 0x000fe20000000098 */
[----:B------:R-:W-:Y:S02]  /*4c50*/  FSETP.GT.AND P2, PT, R150, R23, PT ;  /* 0x000000179600720b */ /* 0x000fe40003f44000 */
[----:B0-----:R-:W-:-:S02]  /*4c60*/  I2IP.S8.S32.SAT R12, R13, R34, RZ ;  /* 0x000000220d0c7239 */ /* 0x001fc400000010ff */
[----:B------:R-:W0:Y:S02]  /*4c70*/  F2I.NTZ R31, R126 ;  /* 0x0000007e001f7305 */ /* 0x000e240000203100 */
[----:B------:R-:W-:-:S04]  /*4c80*/  @!P1 FSETP.GTU.AND P0, PT, |R128|, +INF , PT ;  /* 0x7f8000008000980b */ /* 0x000fc80003f0c200 */
[----:B------:R-:W-:Y:S02]  /*4c90*/  @!P1 FSEL R128, R23, R128, !P0 ;  /* 0x0000008017809208 */ /* 0x000fe40004000000 */
[----:B------:R-:W-:-:S04]  /*4ca0*/  FSETP.GT.AND P1, PT, R152, R23, PT ;  /* 0x000000179800720b */ /* 0x000fc80003f24000 */
[----:B------:R-:W-:Y:S02]  /*4cb0*/  F2I.NTZ R128, R128 ;  /* 0x0000008000807305 */ /* 0x000fe40000203100 */
[----:B------:R-:W-:Y:S02]  /*4cc0*/  @!P3 FSETP.GTU.AND P0, PT, |R146|, +INF , PT ;  /* 0x7f8000009200b80b */ /* 0x000fe40003f0c200 */
[----:B0-----:R-:W-:Y:S02]  /*4cd0*/  I2IP.S8.S32.SAT R12, R31, R78, R12 ;  /* 0x0000004e1f0c7239 */ /* 0x001fe4000000100c */
[----:B------:R-:W-:-:S06]  /*4ce0*/  @!P3 FSEL R146, R23, R146, !P0 ;  /* 0x000000921792b208 */ /* 0x000fcc0004000000 */
[----:B------:R-:W0:Y:S02]  /*4cf0*/  F2I.NTZ R35, R146 ;  /* 0x0000009200237305 */ /* 0x000e240000203100 */
[----:B------:R-:W-:-:S04]  /*4d00*/  @!P2 FSETP.GTU.AND P0, PT, |R150|, +INF , PT ;  /* 0x7f8000009600a80b */ /* 0x000fc80003f0c200 */
[----:B------:R-:W-:-:S06]  /*4d10*/  @!P2 FSEL R150, R23, R150, !P0 ;  /* 0x000000961796a208 */ /* 0x000fcc0004000000 */
[----:B------:R-:W-:Y:S02]  /*4d20*/  F2I.NTZ R150, R150 ;  /* 0x0000009600967305 */ /* 0x000fe40000203100 */
[----:B------:R-:W-:Y:S02]  /*4d30*/  @!P1 FSETP.GTU.AND P0, PT, |R152|, +INF , PT ;  /* 0x7f8000009800980b */ /* 0x000fe40003f0c200 */
[----:B0-----:R-:W-:Y:S02]  /*4d40*/  I2IP.S8.S32.SAT R13, R35, R128, RZ ;  /* 0x00000080230d7239 */ /* 0x001fe400000010ff */
[----:B------:R-:W-:-:S06]  /*4d50*/  @!P1 FSEL R152, R23, R152, !P0 ;  /* 0x0000009817989208 */ /* 0x000fcc0004000000 */
[----:B------:R-:W0:Y:S02]  /*4d60*/  F2I.NTZ R39, R152 ;  /* 0x0000009800277305 */ /* 0x000e240000203100 */
[----:B0-----:R-:W-:-:S08]  /*4d70*/  I2IP.S8.S32.SAT R13, R39, R150, R13 ;  /* 0x00000096270d7239 */ /* 0x001fd0000000100d */
[----:B------:R0:W-:Y:S04]  /*4d80*/  @P4 STG.E.64.SYS [R32], R12 ;  /* 0x0000000c20004386 */ /* 0x0001e8000010eb00 */
[----:B------:R-:W2:Y:S01]  /*4d90*/  @P5 LDG.E.LTC128B.64.SYS R20, [R26.64+UR6] ;  /* 0x000000061a145981 */ /* 0x000ea2000c1eeb20 */
[----:B------:R-:W1:Y:S01]  /*4da0*/  I2F R39, R14 ;  /* 0x0000000e00277306 */ /* 0x000e620000201400 */
[----:B------:R-:W-:-:S07]  /*4db0*/  ISETP.GE.AND P4, PT, R24, UR5, PT ;  /* 0x0000000518007c0c */ /* 0x000fce000bf86270 */
[----:B------:R-:W3:Y:S08]  /*4dc0*/  I2F R15, R15 ;  /* 0x0000000f000f7306 */ /* 0x000ef00000201400 */
[----:B------:R0:W0:Y:S08]  /*4dd0*/  I2F R31, R16 ;  /* 0x00000010001f7306 */ /* 0x0000300000201400 */
[----:B------:R0:W-:Y:S08]  /*4de0*/  I2F R35, R18 ;  /* 0x0000001200237306 */ /* 0x0001f00000201400 */
[----:B------:R-:W0:Y:S08]  /*4df0*/  I2F R17, R17 ;  /* 0x0000001100117306 */ /* 0x000e300000201400 */
[----:B------:R-:W-:Y:S08]  /*4e00*/  I2F R131, R131 ;  /* 0x0000008300837306 */ /* 0x000ff00000201400 */
[----:B------:R-:W-:Y:S01]  /*4e10*/  I2F R19, R19 ;  /* 0x0000001300137306 */ /* 0x000fe20000201400 */
[----:B--2---:R-:W-:-:S02]  /*4e20*/  PRMT R78, R20, 0xaaa2, R20 ;  /* 0x0000aaa2144e7816 */ /* 0x004fc40000000014 */
[--C-:B------:R-:W-:Y:S02]  /*4e30*/  PRMT R34, R20, 0xbbb3, R20.reuse ;  /* 0x0000bbb314227816 */ /* 0x100fe40000000014 */
[----:B------:R-:W-:Y:S02]  /*4e40*/  IADD3 R78, R78, 0x4b400000, RZ ;  /* 0x4b4000004e4e7810 */ /* 0x000fe40007ffe0ff */
[--C-:B0-----:R-:W-:Y:S02]  /*4e50*/  PRMT R13, R20, 0x8880, R20.reuse ;  /* 0x00008880140d7816 */ /* 0x101fe40000000014 */
[----:B------:R-:W-:Y:S01]  /*4e60*/  IADD3 R16, R34, 0x4b400000, RZ ;  /* 0x4b40000022107810 */ /* 0x000fe20007ffe0ff */
[----:B------:R-:W-:Y:S01]  /*4e70*/  FADD R12, R78, -12582912 ;  /* 0xcb4000004e0c7421 */ /* 0x000fe20000000000 */
[----:B------:R-:W-:Y:S02]  /*4e80*/  IADD3 R14, R13, 0x4b400000, RZ ;  /* 0x4b4000000d0e7810 */ /* 0x000fe40007ffe0ff */
[----:B------:R-:W-:Y:S01]  /*4e90*/  PRMT R34, R20, 0x9991, R20 ;  /* 0x0000999114227816 */ /* 0x000fe20000000014 */
[-C--:B-1----:R-:W-:Y:S01]  /*4ea0*/  FFMA R12, R39, R38.reuse, R12 ;  /* 0x00000026270c7223 */ /* 0x082fe2000000000c */
[----:B------:R-:W0:Y:S01]  /*4eb0*/  I2F R13, R130 ;  /* 0x00000082000d7306 */ /* 0x000e220000201400 */
[----:B------:R-:W-:Y:S01]  /*4ec0*/  FADD R18, R16, -12582912 ;  /* 0xcb40000010127421 */ /* 0x000fe20000000000 */
[----:B------:R-:W-:Y:S01]  /*4ed0*/  IADD3 R34, R34, 0x4b400000, RZ ;  /* 0x4b40000022227810 */ /* 0x000fe20007ffe0ff */
[----:B------:R-:W-:Y:S01]  /*4ee0*/  FADD R16, R14, -12582912 ;  /* 0xcb4000000e107421 */ /* 0x000fe20000000000 */
[-C--:B------:R-:W-:Y:S01]  /*4ef0*/  FSETP.GT.AND P0, PT, R12, R23.reuse, PT ;  /* 0x000000170c00720b */ /* 0x080fe20003f04000 */
[-C--:B---3--:R-:W-:Y:S01]  /*4f00*/  FFMA R14, R15, R38.reuse, R18 ;  /* 0x000000260f0e7223 */ /* 0x088fe20000000012 */
[--C-:B------:R-:W-:Y:S01]  /*4f10*/  PRMT R15, R21, 0xaaa2, R21.reuse ;  /* 0x0000aaa2150f7816 */ /* 0x100fe20000000015 */
[----:B------:R-:W-:Y:S01]  /*4f20*/  FFMA R16, R31, R38, R16 ;  /* 0x000000261f107223 */ /* 0x000fe20000000010 */
[----:B------:R-:W-:Y:S01]  /*4f30*/  PRMT R18, R21, 0xbbb3, R21 ;  /* 0x0000bbb315127816 */ /* 0x000fe20000000015 */
[----:B------:R-:W-:Y:S01]  /*4f40*/  FADD R34, R34, -12582912 ;  /* 0xcb40000022227421 */ /* 0x000fe20000000000 */
[----:B------:R-:W-:-:S02]  /*4f50*/  FSETP.GT.AND P1, PT, R14, R23, PT ;  /* 0x000000170e00720b */ /* 0x000fc40003f24000 */
[-C--:B------:R-:W-:Y:S01]  /*4f60*/  FSETP.GT.AND P3, PT, R16, R23.reuse, PT ;  /* 0x000000171000720b */ /* 0x080fe20003f64000 */
[----:B------:R-:W-:Y:S01]  /*4f70*/  FFMA R34, R17, R38, R34 ;  /* 0x0000002611227223 */ /* 0x000fe20000000022 */
[----:B------:R-:W-:Y:S02]  /*4f80*/  IADD3 R15, R15, 0x4b400000, RZ ;  /* 0x4b4000000f0f7810 */ /* 0x000fe40007ffe0ff */
[----:B------:R-:W-:Y:S02]  /*4f90*/  @!P0 FSETP.GTU.AND P2, PT, |R12|, +INF , PT ;  /* 0x7f8000000c00880b */ /* 0x000fe40003f4c200 */
[----:B------:R-:W-:Y:S01]  /*4fa0*/  IADD3 R18, R18, 0x4b400000, RZ ;  /* 0x4b40000012127810 */ /* 0x000fe20007ffe0ff */
[----:B------:R-:W-:Y:S01]  /*4fb0*/  FADD R15, R15, -12582912 ;  /* 0xcb4000000f0f7421 */ /* 0x000fe20000000000 */
[----:B------:R-:W-:Y:S02]  /*4fc0*/  @!P0 FSEL R12, R23, R12, !P2 ;  /* 0x0000000c170c8208 */ /* 0x000fe40005000000 */
[----:B------:R-:W-:Y:S01]  /*4fd0*/  @!P1 FSETP.GTU.AND P0, PT, |R14|, +INF , PT ;  /* 0x7f8000000e00980b */ /* 0x000fe20003f0c200 */
[----:B0-----:R-:W-:Y:S01]  /*4fe0*/  FFMA R78, R13, R38, R15 ;  /* 0x000000260d4e7223 */ /* 0x001fe2000000000f */
        /* <DEDUP_REMOVED lines=9> */
[----:B------:R0:W1:Y:S01]  /*5080*/  F2I.NTZ R13, R14 ;  /* 0x0000000e000d7305 */ /* 0x0000620000203100 */
[----:B------:R-:W-:Y:S01]  /*5090*/  PRMT R15, R21, 0x9991, R21 ;  /* 0x00009991150f7816 */ /* 0x000fe20000000015 */
[----:B------:R-:W-:Y:S01]  /*50a0*/  FADD R31, R31, -12582912 ;  /* 0xcb4000001f1f7421 */ /* 0x000fe20000000000 */
[----:B------:R-:W-:Y:S02]  /*50b0*/  @!P3 FSEL R16, R23, R16, !P0 ;  /* 0x000000101710b208 */ /* 0x000fe40004000000 */
[----:B------:R-:W-:Y:S01]  /*50c0*/  FSETP.GT.AND P3, PT, R18, R23, PT ;  /* 0x000000171200720b */ /* 0x000fe20003f64000 */
[----:B------:R-:W-:Y:S01]  /*50d0*/  FFMA R126, R35, R38, R31 ;  /* 0x00000026237e7223 */ /* 0x000fe2000000001f */
[----:B------:R-:W-:-:S02]  /*50e0*/  IADD3 R15, R15, 0x4b400000, RZ ;  /* 0x4b4000000f0f7810 */ /* 0x000fc40007ffe0ff */
[----:B------:R-:W-:Y:S01]  /*50f0*/  F2I.NTZ R16, R16 ;  /* 0x0000001000107305 */ /* 0x000fe20000203100 */
[----:B0-----:R-:W-:Y:S02]  /*5100*/  IADD3 R14, R28, 0x200, RZ ;  /* 0x000002001c0e7810 */ /* 0x001fe40007ffe0ff */
[----:B------:R-:W-:Y:S01]  /*5110*/  @!P2 FSETP.GTU.AND P0, PT, |R34|, +INF , PT ;  /* 0x7f8000002200a80b */ /* 0x000fe20003f0c200 */
[----:B------:R-:W-:Y:S01]  /*5120*/  FADD R128, R15, -12582912 ;  /* 0xcb4000000f807421 */ /* 0x000fe20000000000 */
[----:B------:R-:W-:Y:S02]  /*5130*/  ISETP.LT.AND P6, PT, R14, UR14, !P4 ;  /* 0x0000000e0e007c0c */ /* 0x000fe4000e7c1270 */
[----:B------:R-:W-:Y:S01]  /*5140*/  @!P2 FSEL R34, R23, R34, !P0 ;  /* 0x000000221722a208 */ /* 0x000fe20004000000 */
[----:B------:R-:W-:Y:S01]  /*5150*/  FFMA R128, R19, R38, R128 ;  /* 0x0000002613807223 */ /* 0x000fe20000000080 */
[----:B------:R-:W-:Y:S02]  /*5160*/  FSETP.GT.AND P2, PT, R126, R23, PT ;  /* 0x000000177e00720b */ /* 0x000fe40003f44000 */
[----:B-1----:R-:W-:-:S02]  /*5170*/  I2IP.S8.S32.SAT R12, R13, R12, RZ ;  /* 0x0000000c0d0c7239 */ /* 0x002fc400000010ff */
[----:B------:R-:W0:Y:S02]  /*5180*/  F2I.NTZ R15, R34 ;  /* 0x00000022000f7305 */ /* 0x000e240000203100 */
[----:B------:R-:W-:-:S04]  /*5190*/  @!P1 FSETP.GTU.AND P0, PT, |R78|, +INF , PT ;  /* 0x7f8000004e00980b */ /* 0x000fc80003f0c200 */
[----:B------:R-:W-:Y:S02]  /*51a0*/  @!P1 FSEL R78, R23, R78, !P0 ;  /* 0x0000004e174e9208 */ /* 0x000fe40004000000 */
[----:B------:R-:W-:-:S04]  /*51b0*/  FSETP.GT.AND P1, PT, R128, R23, PT ;  /* 0x000000178000720b */ /* 0x000fc80003f24000 */
[----:B------:R-:W-:Y:S02]  /*51c0*/  F2I.NTZ R78, R78 ;  /* 0x0000004e004e7305 */ /* 0x000fe40000203100 */
[----:B------:R-:W-:Y:S02]  /*51d0*/  @!P3 FSETP.GTU.AND P0, PT, |R18|, +INF , PT ;  /* 0x7f8000001200b80b */ /* 0x000fe40003f0c200 */
[----:B0-----:R-:W-:Y:S01]  /*51e0*/  I2IP.S8.S32.SAT R12, R15, R16, R12 ;  /* 0x000000100f0c7239 */ /* 0x001fe2000000100c */
[----:B------:R-:W-:Y:S01]  /*51f0*/  IMAD.U32 R16, RZ, RZ, UR7 ;  /* 0x00000007ff107e24 */ /* 0x000fe2000f8e00ff */
        /* <DEDUP_REMOVED lines=9> */
[----:B------:R-:W-:-:S04]  /*5290*/  IADD3 R32, P0, R32, c[0x0][0x298], RZ ;  /* 0x0000a60020207a10 */ /* 0x000fc80007f1e0ff */
[----:B------:R-:W-:Y:S02]  /*52a0*/  IADD3.X R33, R33, c[0x0][0x29c], RZ, P0, !PT ;  /* 0x0000a70021217a10 */ /* 0x000fe400007fe4ff */
[----:B0-----:R-:W-:Y:S01]  /*52b0*/  I2IP.S8.S32.SAT R13, R17, R126, R13 ;  /* 0x0000007e110d7239 */ /* 0x001fe2000000100d */
[----:B------:R-:W-:-:S05]  /*52c0*/  IMAD.U32 R17, RZ, RZ, UR6 ;  /* 0x00000006ff117e24 */ /* 0x000fca000f8e00ff */
[----:B------:R-:W-:Y:S02]  /*52d0*/  IADD3 R18, P1, P0, R26, UR6, R17 ;  /* 0x000000061a127c10 */ /* 0x000fe4000f83e011 */
[----:B------:R0:W-:Y:S02]  /*52e0*/  @P5 STG.E.64.SYS [R32], R12 ;  /* 0x0000000c20005386 */ /* 0x0001e4000010eb00 */
[----:B------:R-:W-:-:S08]  /*52f0*/  IADD3.X R19, R27, UR7, R16, P1, P0 ;  /* 0x000000071b137c10 */ /* 0x000fd00008fe0410 */
[----:B------:R-:W2:Y:S01]  /*5300*/  @P6 LDG.E.LTC128B.64.SYS R20, [R18] ;  /* 0x0000000012146381 */ /* 0x000ea200001eeb20 */
[----:B------:R1:W3:Y:S08]  /*5310*/  I2F R35, R70 ;  /* 0x0000004600237306 */ /* 0x0002f00000201400 */
[----:B------:R-:W0:Y:S08]  /*5320*/  I2F R71, R71 ;  /* 0x0000004700477306 */ /* 0x000e300000201400 */
[----:B------:R-:W0:Y:S08]  /*5330*/  I2F R15, R76 ;  /* 0x0000004c000f7306 */ /* 0x000e300000201400 */
[----:B------:R0:W-:Y:S08]  /*5340*/  I2F R31, R68 ;  /* 0x00000044001f7306 */ /* 0x0001f00000201400 */
[----:B------:R-:W0:Y:S08]  /*5350*/  I2F R77, R77 ;  /* 0x0000004d004d7306 */ /* 0x000e300000201400 */
[----:B------:R-:W-:Y:S08]  /*5360*/  I2F R63, R63 ;  /* 0x0000003f003f7306 */ /* 0x000ff00000201400 */
[----:B------:R-:W-:Y:S01]  /*5370*/  I2F R69, R69 ;  /* 0x0000004500457306 */ /* 0x000fe20000201400 */
[----:B--2---:R-:W-:-:S02]  /*5380*/  PRMT R39, R20, 0xaaa2, R20 ;  /* 0x0000aaa214277816 */ /* 0x004fc40000000014 */
[--C-:B------:R-:W-:Y:S02]  /*5390*/  PRMT R34, R20, 0xbbb3, R20.reuse ;  /* 0x0000bbb314227816 */ /* 0x100fe40000000014 */
[----:B------:R-:W-:Y:S02]  /*53a0*/  IADD3 R39, R39, 0x4b400000, RZ ;  /* 0x4b40000027277810 */ /* 0x000fe40007ffe0ff */
[----:B------:R-:W-:Y:S02]  /*53b0*/  IADD3 R34, R34, 0x4b400000, RZ ;  /* 0x4b40000022227810 */ /* 0x000fe40007ffe0ff */
[C-C-:B0-----:R-:W-:Y:S01]  /*53c0*/  PRMT R13, R20.reuse, 0x8880, R20.reuse ;  /* 0x00008880140d7816 */ /* 0x141fe20000000014 */
[----:B------:R-:W-:Y:S01]  /*53d0*/  FADD R12, R39, -12582912 ;  /* 0xcb400000270c7421 */ /* 0x000fe20000000000 */
[----:B-1----:R-:W-:Y:S01]  /*53e0*/  PRMT R70, R20, 0x9991, R20 ;  /* 0x0000999114467816 */ /* 0x002fe20000000014 */
[----:B------:R-:W-:Y:S01]  /*53f0*/  FADD R34, R34, -12582912 ;  /* 0xcb40000022227421 */ /* 0x000fe20000000000 */
[----:B------:R-:W-:Y:S01]  /*5400*/  PRMT R39, R21, 0x8880, R21 ;  /* 0x0000888015277816 */ /* 0x000fe20000000015 */
[-C--:B---3--:R-:W-:Y:S01]  /*5410*/  FFMA R12, R35, R38.reuse, R12 ;  /* 0x00000026230c7223 */ /* 0x088fe2000000000c */
[----:B------:R-:W-:Y:S01]  /*5420*/  IADD3 R35, R13, 0x4b400000, RZ ;  /* 0x4b4000000d237810 */ /* 0x000fe20007ffe0ff */
[----:B------:R-:W-:Y:S01]  /*5430*/  FFMA R34, R71, R38, R34 ;  /* 0x0000002647227223 */ /* 0x000fe20000000022 */
[----:B------:R-:W-:Y:S01]  /*5440*/  IADD3 R70, R70, 0x4b400000, RZ ;  /* 0x4b40000046467810 */ /* 0x000fe20007ffe0ff */
[----:B------:R0:W1:Y:S01]  /*5450*/  I2F R13, R62 ;  /* 0x0000003e000d7306 */ /* 0x0000620000201400 */
[-C--:B------:R-:W-:Y:S01]  /*5460*/  FSETP.GT.AND P0, PT, R12, R23.reuse, PT ;  /* 0x000000170c00720b */ /* 0x080fe20003f04000 */
[----:B------:R-:W-:Y:S01]  /*5470*/  FADD R68, R35, -12582912 ;  /* 0xcb40000023447421 */ /* 0x000fe20000000000 */
[----:B------:R-:W-:-:S02]  /*5480*/  FSETP.GT.AND P1, PT, R34, R23, PT ;  /* 0x000000172200720b */ /* 0x000fc40003f24000 */
[--C-:B------:R-:W-:Y:S01]  /*5490*/  PRMT R35, R21, 0xaaa2, R21.reuse ;  /* 0x0000aaa215237816 */ /* 0x100fe20000000015 */
[-C--:B------:R-:W-:Y:S01]  /*54a0*/  FFMA R68, R15, R38.reuse, R68 ;  /* 0x000000260f447223 */ /* 0x080fe20000000044 */
[----:B------:R-:W-:Y:S01]  /*54b0*/  PRMT R15, R21, 0xbbb3, R21 ;  /* 0x0000bbb3150f7816 */ /* 0x000fe20000000015 */
[----:B0-----:R-:W-:Y:S01]  /*54c0*/  FADD R62, R70, -12582912 ;  /* 0xcb400000463e7421 */ /* 0x001fe20000000000 */
[----:B------:R-:W-:Y:S02]  /*54d0*/  IADD3 R35, R35, 0x4b400000, RZ ;  /* 0x4b40000023237810 */ /* 0x000fe40007ffe0ff */
[----:B------:R-:W-:Y:S01]  /*54e0*/  FSETP.GT.AND P3, PT, R68, R23, PT ;  /* 0x000000174400720b */ /* 0x000fe20003f64000 */
[----:B------:R-:W-:Y:S01]  /*54f0*/  FFMA R62, R77, R38, R62 ;  /* 0x000000264d3e7223 */ /* 0x000fe2000000003e */
[----:B------:R-:W-:Y:S01]  /*5500*/  @!P0 FSETP.GTU.AND P2, PT, |R12|, +INF , PT ;  /* 0x7f8000000c00880b */ /* 0x000fe20003f4c200 */
[----:B------:R-:W-:Y:S01]  /*5510*/  FADD R35, R35, -12582912 ;  /* 0xcb40000023237421 */ /* 0x000fe20000000000 */
[----:B------:R-:W-:-:S02]  /*5520*/  IADD3 R15, R15, 0x4b400000, RZ ;  /* 0x4b4000000f0f7810 */ /* 0x000fc40007ffe0ff */
[----:B------:R-:W-:Y:S01]  /*5530*/  @!P0 FSEL R12, R23, R12, !P2 ;  /* 0x0000000c170c8208 */ /* 0x000fe20005000000 */
[----:B-1----:R-:W-:Y:S01]  /*5540*/  FFMA R70, R13, R38, R35 ;  /* 0x000000260d467223 */ /* 0x002fe20000000023 */
[----:B------:R-:W-:Y:S01]  /*5550*/  @!P1 FSETP.GTU.AND P0, PT, |R34|, +INF , PT ;  /* 0x7f8000002200980b */ /* 0x000fe20003f0c200 */
[----:B------:R-:W-:Y:S01]  /*5560*/  FADD R15, R15, -12582912 ;  /* 0xcb4000000f0f7421 */ /* 0x000fe20000000000 */
[----:B------:R-:W-:Y:S02]  /*5570*/  IADD3 R39, R39, 0x4b400000, RZ ;  /* 0x4b40000027277810 */ /* 0x000fe40007ffe0ff */
[----:B------:R-:W-:Y:S01]  /*5580*/  @!P1 FSEL R34, R23, R34, !P0 ;  /* 0x0000002217229208 */ /* 0x000fe20004000000 */
[-C--:B------:R-:W-:Y:S01]  /*5590*/  FFMA R76, R63, R38.reuse, R15 ;  /* 0x000000263f4c7223 */ /* 0x080fe2000000000f */
[-C--:B------:R-:W-:Y:S01]  /*55a0*/  FSETP.GT.AND P2, PT, R62, R23.reuse, PT ;  /* 0x000000173e00720b */ /* 0x080fe20003f44000 */
[----:B------:R-:W-:Y:S01]  /*55b0*/  FADD R39, R39, -12582912 ;  /* 0xcb40000027277421 */ /* 0x000fe20000000000 */
[----:B------:R-:W-:Y:S01]  /*55c0*/  FSETP.GT.AND P1, PT, R70, R23, PT ;  /* 0x000000174600720b */ /* 0x000fe20003f24000 */
[----:B------:R-:W-:Y:S01]  /*55d0*/  F2I.NTZ R12, R12 ;  /* 0x0000000c000c7305 */ /* 0x000fe20000203100 */
[----:B------:R-:W-:Y:S01]  /*55e0*/  PRMT R35, R21, 0x9991, R21 ;  /* 0x0000999115237816 */ /* 0x000fe20000000015 */
[----:B------:R-:W-:Y:S01]  /*55f0*/  FFMA R78, R31, R38, R39 ;  /* 0x000000261f4e7223 */ /* 0x000fe20000000027 */
[----:B------:R-:W-:-:S02]  /*5600*/  @!P3 FSETP.GTU.AND P0, PT, |R68|, +INF , PT ;  /* 0x7f8000004400b80b */ /* 0x000fc40003f0c200 */
[----:B------:R-:W-:Y:S02]  /*5610*/  IADD3 R35, R35, 0x4b400000, RZ ;  /* 0x4b40000023237810 */ /* 0x000fe40007ffe0ff */
[----:B------:R-:W-:Y:S01]  /*5620*/  @!P3 FSEL R68, R23, R68, !P0 ;  /* 0x000000441744b208 */ /* 0x000fe20004000000 */
[----:B------:R0:W1:Y:S01]  /*5630*/  F2I.NTZ R13, R34 ;  /* 0x00000022000d7305 */ /* 0x0000620000203100 */
[----:B------:R-:W-:Y:S02]  /*5640*/  FSETP.GT.AND P3, PT, R76, R23, PT ;  /* 0x000000174c00720b */ /* 0x000fe40003f64000 */
[----:B------:R-:W-:-:S04]  /*5650*/  IADD3 R15, R28, 0x300, RZ ;  /* 0x000003001c0f7810 */ /* 0x000fc80007ffe0ff */
[----:B------:R-:W-:Y:S01]  /*5660*/  @!P2 FSETP.GTU.AND P0, PT, |R62|, +INF , PT ;  /* 0x7f8000003e00a80b */ /* 0x000fe20003f0c200 */
[----:B0-----:R-:W-:Y:S01]  /*5670*/  FADD R34, R35, -12582912 ;  /* 0xcb40000023227421 */ /* 0x001fe20000000000 */
[----:B------:R-:W-:Y:S01]  /*5680*/  F2I.NTZ R68, R68 ;  /* 0x0000004400447305 */ /* 0x000fe20000203100 */
[----:B------:R-:W-:Y:S02]  /*5690*/  ISETP.LT.AND P4, PT, R15, UR14, !P4 ;  /* 0x0000000e0f007c0c */ /* 0x000fe4000e781270 */
[----:B------:R-:W-:Y:S01]  /*56a0*/  @!P2 FSEL R62, R23, R62, !P0 ;  /* 0x0000003e173ea208 */ /* 0x000fe20004000000 */
[----:B------:R-:W-:Y:S01]  /*56b0*/  FFMA R34, R69, R38, R34 ;  /* 0x0000002645227223 */ /* 0x000fe20000000022 */
[----:B------:R-:W-:Y:S02]  /*56c0*/  FSETP.GT.AND P2, PT, R78, R23, PT ;  /* 0x000000174e00720b */ /* 0x000fe40003f44000 */
[----:B-1----:R-:W-:Y:S02]  /*56d0*/  I2IP.S8.S32.SAT R12, R13, R12, RZ ;  /* 0x0000000c0d0c7239 */ /* 0x002fe400000010ff */
[----:B------:R-:W0:Y:S01]  /*56e0*/  F2I.NTZ R31, R62 ;  /* 0x0000003e001f7305 */ /* 0x000e220000203100 */
        /* <DEDUP_REMOVED lines=17> */
[----:B0-----:R-:W-:-:S08]  /*5800*/  I2IP.S8.S32.SAT R13, R39, R78, R13 ;  /* 0x0000004e270d7239 */ /* 0x001fd0000000100d */
[----:B------:R0:W-:Y:S04]  /*5810*/  @P6 STG.E.64.SYS [R32], R12 ;  /* 0x0000000c20006386 */ /* 0x0001e8000010eb00 */
[----:B------:R-:W2:Y:S01]  /*5820*/  @P4 LDG.E.LTC128B.64.SYS R20, [R18.64+UR6] ;  /* 0x0000000612144981 */ /* 0x000ea2000c1eeb20 */
[----:B------:R-:W1:Y:S08]  /*5830*/  I2F R39, R112 ;  /* 0x0000007000277306 */ /* 0x000e700000201400 */
[----:B------:R-:W3:Y:S08]  /*5840*/  I2F R113, R113 ;  /* 0x0000007100717306 */ /* 0x000ef00000201400 */
[----:B------:R-:W-:Y:S08]  /*5850*/  I2F R31, R122 ;  /* 0x0000007a001f7306 */ /* 0x000ff00000201400 */
[----:B------:R-:W1:Y:S08]  /*5860*/  I2F R123, R123 ;  /* 0x0000007b007b7306 */ /* 0x000e700000201400 */
[----:B0-----:R-:W-:Y:S08]  /*5870*/  I2F R13, R100 ;  /* 0x00000064000d7306 */ /* 0x001ff00000201400 */
[----:B------:R-:W0:Y:S08]  /*5880*/  I2F R101, R101 ;  /* 0x0000006500657306 */ /* 0x000e300000201400 */
[----:B------:R-:W0:Y:S08]  /*5890*/  I2F R35, R110 ;  /* 0x0000006e00237306 */ /* 0x000e300000201400 */
[----:B------:R-:W0:Y:S01]  /*58a0*/  I2F R111, R111 ;  /* 0x0000006f006f7306 */ /* 0x000e220000201400 */
[----:B--2---:R-:W-:-:S02]  /*58b0*/  PRMT R62, R20, 0xaaa2, R20 ;  /* 0x0000aaa2143e7816 */ /* 0x004fc40000000014 */
[--C-:B------:R-:W-:Y:S02]  /*58c0*/  PRMT R34, R20, 0xbbb3, R20.reuse ;  /* 0x0000bbb314227816 */ /* 0x100fe40000000014 */
[----:B------:R-:W-:Y:S02]  /*58d0*/  IADD3 R62, R62, 0x4b400000, RZ ;  /* 0x4b4000003e3e7810 */ /* 0x000fe40007ffe0ff */
[----:B------:R-:W-:Y:S02]  /*58e0*/  IADD3 R34, R34, 0x4b400000, RZ ;  /* 0x4b40000022227810 */ /* 0x000fe40007ffe0ff */
[--C-:B------:R-:W-:Y:S01]  /*58f0*/  PRMT R68, R20, 0x9991, R20.reuse ;  /* 0x0000999114447816 */ /* 0x100fe20000000014 */
[----:B------:R-:W-:Y:S01]  /*5900*/  FADD R12, R62, -12582912 ;  /* 0xcb4000003e0c7421 */ /* 0x000fe20000000000 */
[----:B------:R-:W-:Y:S01]  /*5910*/  PRMT R62, R20, 0x8880, R20 ;  /* 0x00008880143e7816 */ /* 0x000fe20000000014 */
[----:B------:R-:W-:Y:S01]  /*5920*/  FADD R34, R34, -12582912 ;  /* 0xcb40000022227421 */ /* 0x000fe20000000000 */
[----:B------:R-:W-:Y:S01]  /*5930*/  IADD3 R68, R68, 0x4b400000, RZ ;  /* 0x4b40000044447810 */ /* 0x000fe20007ffe0ff */
[-C--:B-1----:R-:W-:Y:S01]  /*5940*/  FFMA R12, R39, R38.reuse, R12 ;  /* 0x00000026270c7223 */ /* 0x082fe2000000000c */
[----:B------:R-:W-:Y:S01]  /*5950*/  IADD3 R62, R62, 0x4b400000, RZ ;  /* 0x4b4000003e3e7810 */ /* 0x000fe20007ffe0ff */
[-C--:B---3--:R-:W-:Y:S01]  /*5960*/  FFMA R34, R113, R38.reuse, R34 ;  /* 0x0000002671227223 */ /* 0x088fe20000000022 */
[--C-:B------:R-:W-:Y:S01]  /*5970*/  PRMT R39, R21, 0xbbb3, R21.reuse ;  /* 0x0000bbb315277816 */ /* 0x100fe20000000015 */
[----:B------:R-:W-:Y:S01]  /*5980*/  FADD R68, R68, -12582912 ;  /* 0xcb40000044447421 */ /* 0x000fe20000000000 */
[-C--:B------:R-:W-:Y:S01]  /*5990*/  FSETP.GT.AND P0, PT, R12, R23.reuse, PT ;  /* 0x000000170c00720b */ /* 0x080fe20003f04000 */
[----:B------:R-:W-:Y:S01]  /*59a0*/  FADD R62, R62, -12582912 ;  /* 0xcb4000003e3e7421 */ /* 0x000fe20000000000 */
[----:B------:R-:W-:Y:S01]  /*59b0*/  FSETP.GT.AND P1, PT, R34, R23, PT ;  /* 0x000000172200720b */ /* 0x000fe20003f24000 */
[-C--:B------:R-:W-:Y:S01]  /*59c0*/  FFMA R68, R123, R38.reuse, R68 ;  /* 0x000000267b447223 */ /* 0x080fe20000000044 */
[----:B------:R-:W-:Y:S01]  /*59d0*/  IADD3 R39, R39, 0x4b400000, RZ ;  /* 0x4b40000027277810 */ /* 0x000fe20007ffe0ff */
[----:B------:R-:W-:Y:S01]  /*59e0*/  FFMA R62, R31, R38, R62 ;  /* 0x000000261f3e7223 */ /* 0x000fe2000000003e */
[----:B------:R-:W-:-:S02]  /*59f0*/  PRMT R31, R21, 0xaaa2, R21 ;  /* 0x0000aaa2151f7816 */ /* 0x000fc40000000015 */
[----:B------:R-:W-:Y:S01]  /*5a00*/  PRMT R63, R21, 0x8880, R21 ;  /* 0x00008880153f7816 */ /* 0x000fe20000000015 */
[----:B------:R-:W-:Y:S01]  /*5a10*/  FADD R39, R39, -12582912 ;  /* 0xcb40000027277421 */ /* 0x000fe20000000000 */
[----:B------:R-:W-:Y:S02]  /*5a20*/  FSETP.GT.AND P3, PT, R62, R23, PT ;  /* 0x000000173e00720b */ /* 0x000fe40003f64000 */
[----:B------:R-:W-:Y:S01]  /*5a30*/  @!P0 FSETP.GTU.AND P2, PT, |R12|, +INF , PT ;  /* 0x7f8000000c00880b */ /* 0x000fe20003f4c200 */
[----:B0-----:R-:W-:Y:S01]  /*5a40*/  FFMA R76, R101, R38, R39 ;  /* 0x00000026654c7223 */ /* 0x001fe20000000027 */
[----:B------:R-:W-:Y:S02]  /*5a50*/  IADD3 R31, R31, 0x4b400000, RZ ;  /* 0x4b4000001f1f7810 */ /* 0x000fe40007ffe0ff */
[----:B------:R-:W-:Y:S02]  /*5a60*/  @!P0 FSEL R12, R23, R12, !P2 ;  /* 0x0000000c170c8208 */ /* 0x000fe40005000000 */
[----:B------:R-:W-:Y:S01]  /*5a70*/  @!P1 FSETP.GTU.AND P0, PT, |R34|, +INF , PT ;  /* 0x7f8000002200980b */ /* 0x000fe20003f0c200 */
[----:B------:R-:W-:Y:S01]  /*5a80*/  FADD R31, R31, -12582912 ;  /* 0xcb4000001f1f7421 */ /* 0x000fe20000000000 */
[----:B------:R-:W-:-:S02]  /*5a90*/  IADD3 R63, R63, 0x4b400000, RZ ;  /* 0x4b4000003f3f7810 */ /* 0x000fc40007ffe0ff */
[----:B------:R-:W-:Y:S01]  /*5aa0*/  @!P1 FSEL R34, R23, R34, !P0 ;  /* 0x0000002217229208 */ /* 0x000fe20004000000 */
[-C--:B------:R-:W-:Y:S01]  /*5ab0*/  FFMA R70, R13, R38.reuse, R31 ;  /* 0x000000260d467223 */ /* 0x080fe2000000001f */
[-C--:B------:R-:W-:Y:S01]  /*5ac0*/  FSETP.GT.AND P2, PT, R68, R23.reuse, PT ;  /* 0x000000174400720b */ /* 0x080fe20003f44000 */
[----:B------:R-:W-:Y:S01]  /*5ad0*/  FADD R63, R63, -12582912 ;  /* 0xcb4000003f3f7421 */ /* 0x000fe20000000000 */
[----:B------:R-:W-:Y:S01]  /*5ae0*/  PRMT R31, R21, 0x9991, R21 ;  /* 0x00009991151f7816 */ /* 0x000fe20000000015 */
[----:B------:R-:W-:Y:S01]  /*5af0*/  F2I.NTZ R12, R12 ;  /* 0x0000000c000c7305 */ /* 0x000fe20000203100 */
[----:B------:R-:W-:Y:S01]  /*5b00*/  FSETP.GT.AND P1, PT, R70, R23, PT ;  /* 0x000000174600720b */ /* 0x000fe20003f24000 */
[----:B------:R-:W-:Y:S01]  /*5b10*/  FFMA R78, R35, R38, R63 ;  /* 0x00000026234e7223 */ /* 0x000fe2000000003f */
[----:B------:R-:W-:Y:S02]  /*5b20*/  @!P3 FSETP.GTU.AND P0, PT, |R62|, +INF , PT ;  /* 0x7f8000003e00b80b */ /* 0x000fe40003f0c200 */
[----:B------:R-:W-:-:S02]  /*5b30*/  IADD3 R31, R31, 0x4b400000, RZ ;  /* 0x4b4000001f1f7810 */ /* 0x000fc40007ffe0ff */
[----:B------:R-:W-:Y:S01]  /*5b40*/  @!P3 FSEL R62, R23, R62, !P0 ;  /* 0x0000003e173eb208 */ /* 0x000fe20004000000 */
[----:B------:R0:W1:Y:S01]  /*5b50*/  F2I.NTZ R13, R34 ;  /* 0x00000022000d7305 */ /* 0x0000620000203100 */
[----:B------:R-:W-:Y:S01]  /*5b60*/  FSETP.GT.AND P3, PT, R76, R23, PT ;  /* 0x000000174c00720b */ /* 0x000fe20003f64000 */
[----:B------:R-:W-:-:S04]  /*5b70*/  FADD R100, R31, -12582912 ;  /* 0xcb4000001f647421 */ /* 0x000fc80000000000 */
[----:B------:R-:W-:Y:S01]  /*5b80*/  FFMA R100, R111, R38, R100 ;  /* 0x000000266f647223 */ /* 0x000fe20000000064 */
[----:B------:R-:W-:Y:S01]  /*5b90*/  @!P2 FSETP.GTU.AND P0, PT, |R68|, +INF , PT ;  /* 0x7f8000004400a80b */ /* 0x000fe20003f0c200 */
[----:B------:R-:W-:Y:S01]  /*5ba0*/  F2I.NTZ R62, R62 ;  /* 0x0000003e003e7305 */ /* 0x000fe20000203100 */
[----:B0-----:R-:W-:Y:S02]  /*5bb0*/  IADD3 R34, R28, 0x400, RZ ;  /* 0x000004001c227810 */ /* 0x001fe40007ffe0ff */
[----:B------:R-:W-:Y:S02]  /*5bc0*/  @!P2 FSEL R68, R23, R68, !P0 ;  /* 0x000000441744a208 */ /* 0x000fe40004000000 */
[----:B------:R-:W-:Y:S02]  /*5bd0*/  FSETP.GT.AND P2, PT, R78, R23, PT ;  /* 0x000000174e00720b */ /* 0x000fe40003f44000 */
[----:B------:R-:W-:Y:S02]  /*5be0*/  ISETP.GE.AND P5, PT, R34, UR14, PT ;  /* 0x0000000e22007c0c */ /* 0x000fe4000bfa6270 */
[----:B------:R-:W0:Y:S01]  /*5bf0*/  F2I.NTZ R31, R68 ;  /* 0x00000044001f7305 */ /* 0x000e220000203100 */
[----:B-1----:R-:W-:-:S02]  /*5c00*/  I2IP.S8.S32.SAT R12, R13, R12, RZ ;  /* 0x0000000c0d0c7239 */ /* 0x002fc400000010ff */
        /* <DEDUP_REMOVED lines=9> */
[----:B------:R-:W-:Y:S02]  /*5ca0*/  @!P2 FSEL R78, R23, R78, !P0 ;  /* 0x0000004e174ea208 */ /* 0x000fe40004000000 */
[----:B------:R-:W-:-:S04]  /*5cb0*/  IADD3 R32, P2, R32, c[0x0][0x298], RZ ;  /* 0x0000a60020207a10 */ /* 0x000fc80007f5e0ff */
[----:B------:R-:W-:Y:S01]  /*5cc0*/  F2I.NTZ R78, R78 ;  /* 0x0000004e004e7305 */ /* 0x000fe20000203100 */
[----:B------:R-:W-:Y:S02]  /*5cd0*/  IADD3.X R33, R33, c[0x0][0x29c], RZ, P2, !PT ;  /* 0x0000a70021217a10 */ /* 0x000fe400017fe4ff */
[----:B------:R-:W-:Y:S02]  /*5ce0*/  @!P1 FSETP.GTU.AND P0, PT, |R100|, +INF , PT ;  /* 0x7f8000006400980b */ /* 0x000fe40003f0c200 */
[----:B0-----:R-:W-:Y:S02]  /*5cf0*/  I2IP.S8.S32.SAT R13, R39, R70, RZ ;  /* 0x00000046270d7239 */ /* 0x001fe400000010ff */
[----:B------:R-:W-:-:S06]  /*5d00*/  @!P1 FSEL R100, R23, R100, !P0 ;  /* 0x0000006417649208 */ /* 0x000fcc0004000000 */
[----:B------:R-:W0:Y:S02]  /*5d10*/  F2I.NTZ R35, R100 ;  /* 0x0000006400237305 */ /* 0x000e240000203100 */
[----:B------:R-:W-:Y:S02]  /*5d20*/  IADD3 R18, P1, P0, R18, UR6, R17 ;  /* 0x0000000612127c10 */ /* 0x000fe4000f83e011 */
[----:B------:R-:W-:Y:S02]  /*5d30*/  P2R R17, PR, RZ, 0x20 ;  /* 0x00000020ff117803 */ /* 0x000fe40000000000 */
[----:B------:R-:W-:Y:S02]  /*5d40*/  ISETP.LT.AND P5, PT, R24, UR5, !P5 ;  /* 0x0000000518007c0c */ /* 0x000fe4000efa1270 */
[----:B------:R-:W-:Y:S02]  /*5d50*/  IADD3.X R19, R19, UR7, R16, P1, P0 ;  /* 0x0000000713137c10 */ /* 0x000fe40008fe0410 */
[----:B0-----:R-:W-:-:S08]  /*5d60*/  I2IP.S8.S32.SAT R13, R35, R78, R13 ;  /* 0x0000004e230d7239 */ /* 0x001fd0000000100d */
[----:B------:R0:W-:Y:S04]  /*5d70*/  @P4 STG.E.64.SYS [R32], R12 ;  /* 0x0000000c20004386 */ /* 0x0001e8000010eb00 */
[----:B------:R-:W2:Y:S01]  /*5d80*/  @P5 LDG.E.LTC128B.64.SYS R20, [R18] ;  /* 0x0000000012145381 */ /* 0x000ea200001eeb20 */
        /* <DEDUP_REMOVED lines=20> */
[----:B------:R-:W-:Y:S01]  /*5ed0*/  PRMT R39, R21, 0xbbb3, R21 ;  /* 0x0000bbb315277816 */ /* 0x000fe20000000015 */
        /* <DEDUP_REMOVED lines=30> */
[----:B------:R-:W-:Y:S02]  /*60c0*/  FSETP.GT.AND P3, PT, R76, R23, PT ;  /* 0x000000174c00720b */ /* 0x000fe40003f64000 */
[----:B------:R-:W-:-:S04]  /*60d0*/  IADD3 R63, R28, 0x500, RZ ;  /* 0x000005001c3f7810 */ /* 0x000fc80007ffe0ff */
[----:B------:R-:W-:Y:S01]  /*60e0*/  @!P2 FSETP.GTU.AND P0, PT, |R68|, +INF , PT ;  /* 0x7f8000004400a80b */ /* 0x000fe20003f0c200 */
[----:B0-----:R-:W-:Y:S01]  /*60f0*/  FADD R16, R31, -12582912 ;  /* 0xcb4000001f107421 */ /* 0x001fe20000000000 */
[----:B------:R-:W-:Y:S01]  /*6100*/  F2I.NTZ R34, R34 ;  /* 0x0000002200227305 */ /* 0x000fe20000203100 */
[----:B------:R-:W-:Y:S02]  /*6110*/  ISETP.GE.AND P6, PT, R63, UR14, PT ;  /* 0x0000000e3f007c0c */ /* 0x000fe4000bfc6270 */
[----:B------:R-:W-:Y:S01]  /*6120*/  @!P2 FSEL R68, R23, R68, !P0 ;  /* 0x000000441744a208 */ /* 0x000fe20004000000 */
[----:B------:R-:W-:Y:S01]  /*6130*/  FFMA R16, R109, R38, R16 ;  /* 0x000000266d107223 */ /* 0x000fe20000000010 */
[----:B------:R-:W-:Y:S02]  /*6140*/  FSETP.GT.AND P2, PT, R62, R23, PT ;  /* 0x000000173e00720b */ /* 0x000fe40003f44000 */
[----:B-1----:R-:W-:Y:S02]  /*6150*/  I2IP.S8.S32.SAT R12, R13, R12, RZ ;  /* 0x0000000c0d0c7239 */ /* 0x002fe400000010ff */
[----:B------:R-:W0:Y:S01]  /*6160*/  F2I.NTZ R31, R68 ;  /* 0x00000044001f7305 */ /* 0x000e220000203100 */
[----:B------:R-:W-:-:S02]  /*6170*/  @!P1 FSETP.GTU.AND P0, PT, |R70|, +INF , PT ;  /* 0x7f8000004600980b */ /* 0x000fc40003f0c200 */
[----:B------:R-:W-:Y:S02]  /*6180*/  ISETP.LT.AND P4, PT, R24, UR5, !P6 ;  /* 0x0000000518007c0c */ /* 0x000fe4000f781270 */
        /* <DEDUP_REMOVED lines=12> */
[----:B------:R-:W-:Y:S02]  /*6250*/  @!P1 FSEL R16, R23, R16, !P0 ;  /* 0x0000001017109208 */ /* 0x000fe40004000000 */
[----:B------:R-:W-:-:S04]  /*6260*/  IADD3 R32, P1, R32, c[0x0][0x298], RZ ;  /* 0x0000a60020207a10 */ /* 0x000fc80007f3e0ff */
[----:B------:R0:W1:Y:S02]  /*6270*/  F2I.NTZ R39, R16 ;  /* 0x0000001000277305 */ /* 0x0000640000203100 */
[----:B------:R-:W-:Y:S02]  /*6280*/  IADD3 R18, P0, R18, UR6, RZ ;  /* 0x0000000612127c10 */ /* 0x000fe4000ff1e0ff */
[----:B------:R-:W-:Y:S02]  /*6290*/  IADD3.X R33, R33, c[0x0][0x29c], RZ, P1, !PT ;  /* 0x0000a70021217a10 */ /* 0x000fe40000ffe4ff */
[----:B------:R-:W-:Y:S02]  /*62a0*/  IADD3.X R19, R19, UR7, RZ, P0, !PT ;  /* 0x0000000713137c10 */ /* 0x000fe400087fe4ff */
[----:B------:R-:W-:Y:S01]  /*62b0*/  I2F R117, R117 ;  /* 0x0000007500757306 */ /* 0x000fe20000201400 */
[----:B0-----:R-:W-:Y:S02]  /*62c0*/  P2R R16, PR, RZ, 0x40 ;  /* 0x00000040ff107803 */ /* 0x001fe40000000000 */
[----:B-1----:R-:W-:-:S08]  /*62d0*/  I2IP.S8.S32.SAT R13, R39, R62, R13 ;  /* 0x0000003e270d7239 */ /* 0x002fd0000000100d */
[----:B------:R0:W-:Y:S04]  /*62e0*/  @P5 STG.E.64.SYS [R32], R12 ;  /* 0x0000000c20005386 */ /* 0x0001e8000010eb00 */
[----:B------:R-:W2:Y:S01]  /*62f0*/  @P4 LDG.E.LTC128B.64.SYS R20, [R18] ;  /* 0x0000000012144381 */ /* 0x000ea200001eeb20 */
[----:B------:R-:W1:Y:S01]  /*6300*/  I2F R39, R116 ;  /* 0x0000007400277306 */ /* 0x000e620000201400 */
[----:B------:R-:W-:-:S07]  /*6310*/  ISETP.NE.AND P5, PT, R17, RZ, PT ;  /* 0x000000ff1100720c */ /* 0x000fce0003fa5270 */
[----:B------:R-:W-:Y:S08]  /*6320*/  I2F R31, R118 ;  /* 0x00000076001f7306 */ /* 0x000ff00000201400 */
[----:B------:R-:W3:Y:S08]  /*6330*/  I2F R119, R119 ;  /* 0x0000007700777306 */ /* 0x000ef00000201400 */
        /* <DEDUP_REMOVED lines=15> */
[-C--:B------:R-:W-:Y:S01]  /*6430*/  FFMA R34, R117, R38.reuse, R34 ;  /* 0x0000002675227223 */ /* 0x080fe20000000022 */
[--C-:B------:R-:W-:Y:S01]  /*6440*/  PRMT R39, R21, 0xbbb3, R21.reuse ;  /* 0x0000bbb315277816 */ /* 0x100fe20000000015 */
[----:B------:R-:W-:Y:S01]  /*6450*/  FADD R68, R68, -12582912 ;  /* 0xcb40000044447421 */ /* 0x000fe20000000000 */
[-C--:B------:R-:W-:Y:S01]  /*6460*/  FSETP.GT.AND P0, PT, R12, R23.reuse, PT ;  /* 0x000000170c00720b */ /* 0x080fe20003f04000 */
[----:B------:R-:W-:Y:S01]  /*6470*/  FADD R62, R62, -12582912 ;  /* 0xcb4000003e3e7421 */ /* 0x000fe20000000000 */
[----:B------:R-:W-:Y:S01]  /*6480*/  FSETP.GT.AND P1, PT, R34, R23, PT ;  /* 0x000000172200720b */ /* 0x000fe20003f24000 */
[-C--:B---3--:R-:W-:Y:S01]  /*6490*/  FFMA R68, R119, R38.reuse, R68 ;  /* 0x0000002677447223 */ /* 0x088fe20000000044 */
        /* <DEDUP_REMOVED lines=26> */
[----:B------:R-:W-:Y:S01]  /*6640*/  FADD R31, R31, -12582912 ;  /* 0xcb4000001f1f7421 */ /* 0x000fe20000000000 */
[----:B------:R-:W-:-:S04]  /*6650*/  IADD3 R63, R28, 0x600, RZ ;  /* 0x000006001c3f7810 */ /* 0x000fc80007ffe0ff */
[----:B------:R-:W-:Y:S01]  /*6660*/  @!P2 FSETP.GTU.AND P0, PT, |R68|, +INF , PT ;  /* 0x7f8000004400a80b */ /* 0x000fe20003f0c200 */
[----:B0-----:R-:W-:Y:S01]  /*6670*/  FFMA R34, R107, R38, R31 ;  /* 0x000000266b227223 */ /* 0x001fe2000000001f */
[----:B------:R-:W-:Y:S01]  /*6680*/  F2I.NTZ R62, R62 ;  /* 0x0000003e003e7305 */ /* 0x000fe20000203100 */
[----:B------:R-:W-:Y:S02]  /*6690*/  ISETP.GE.AND P6, PT, R63, UR14, PT ;  /* 0x0000000e3f007c0c */ /* 0x000fe4000bfc6270 */
[----:B------:R-:W-:Y:S02]  /*66a0*/  @!P2 FSEL R68, R23, R68, !P0 ;  /* 0x000000441744a208 */ /* 0x000fe40004000000 */
        /* <DEDUP_REMOVED lines=9> */
[----:B------:R-:W-:Y:S02]  /*6740*/  @!P3 FSEL R76, R23, R76, !P0 ;  /* 0x0000004c174cb208 */ /* 0x000fe40004000000 */
[----:B------:R-:W-:-:S04]  /*6750*/  ISETP.LT.AND P3, PT, R24, UR5, !P6 ;  /* 0x0000000518007c0c */ /* 0x000fc8000f761270 */
[----:B------:R-:W0:Y:S02]  /*6760*/  F2I.NTZ R31, R76 ;  /* 0x0000004c001f7305 */ /* 0x000e240000203100 */
[----:B------:R-:W-:-:S04]  /*6770*/  @!P2 FSETP.GTU.AND P0, PT, |R78|, +INF , PT ;  /* 0x7f8000004e00a80b */ /* 0x000fc80003f0c200 */
[----:B------:R-:W-:-:S06]  /*6780*/  @!P2 FSEL R78, R23, R78, !P0 ;  /* 0x0000004e174ea208 */ /* 0x000fcc0004000000 */
[----:B------:R-:W-:Y:S02]  /*6790*/  F2I.NTZ R78, R78 ;  /* 0x0000004e004e7305 */ /* 0x000fe40000203100 */
[----:B------:R-:W-:Y:S02]  /*67a0*/  @!P1 FSETP.GTU.AND P0, PT, |R34|, +INF , PT ;  /* 0x7f8000002200980b */ /* 0x000fe40003f0c200 */
[----:B0-----:R-:W-:Y:S02]  /*67b0*/  I2IP.S8.S32.SAT R13, R31, R70, RZ ;  /* 0x000000461f0d7239 */ /* 0x001fe400000010ff */
[----:B------:R-:W-:Y:S02]  /*67c0*/  @!P1 FSEL R34, R23, R34, !P0 ;  /* 0x0000002217229208 */ /* 0x000fe40004000000 */
[----:B------:R-:W-:Y:S01]  /*67d0*/  IADD3 R32, P1, R32, c[0x0][0x298], RZ ;  /* 0x0000a60020207a10 */ /* 0x000fe20007f3e0ff */
[----:B------:R-:W-:Y:S01]  /*67e0*/  I2F R17, R72 ;  /* 0x0000004800117306 */ /* 0x000fe20000201400 */
[----:B------:R-:W-:-:S02]  /*67f0*/  P2R R31, PR, RZ, 0x40 ;  /* 0x00000040ff1f7803 */ /* 0x000fc40000000000 */
[----:B------:R-:W-:Y:S02]  /*6800*/  IADD3.X R33, R33, c[0x0][0x29c], RZ, P1, !PT ;  /* 0x0000a70021217a10 */ /* 0x000fe40000ffe4ff */
[----:B------:R-:W-:-:S03]  /*6810*/  IADD3 R18, P0, R18, UR6, RZ ;  /* 0x0000000612127c10 */ /* 0x000fc6000ff1e0ff */
[----:B------:R-:W0:Y:S01]  /*6820*/  F2I.NTZ R39, R34 ;  /* 0x0000002200277305 */ /* 0x000e220000203100 */
[----:B------:R-:W-:Y:S02]  /*6830*/  IADD3.X R19, R19, UR7, RZ, P0, !PT ;  /* 0x0000000713137c10 */ /* 0x000fe400087fe4ff */
[----:B0-----:R-:W-:-:S08]  /*6840*/  I2IP.S8.S32.SAT R13, R39, R78, R13 ;  /* 0x0000004e270d7239 */ /* 0x001fd0000000100d */
[----:B------:R0:W-:Y:S04]  /*6850*/  @P4 STG.E.64.SYS [R32], R12 ;  /* 0x0000000c20004386 */ /* 0x0001e8000010eb00 */
[----:B------:R-:W2:Y:S01]  /*6860*/  @P3 LDG.E.LTC128B.64.SYS R20, [R18] ;  /* 0x0000000012143381 */ /* 0x000ea200001eeb20 */
[----:B------:R-:W1:Y:S08]  /*6870*/  I2F R73, R73 ;  /* 0x0000004900497306 */ /* 0x000e700000201400 */
[----:B------:R-:W3:Y:S08]  /*6880*/  I2F R35, R74 ;  /* 0x0000004a00237306 */ /* 0x000ef00000201400 */
[----:B------:R-:W1:Y:S08]  /*6890*/  I2F R75, R75 ;  /* 0x0000004b004b7306 */ /* 0x000e700000201400 */
[----:B0-----:R0:W0:Y:S08]  /*68a0*/  I2F R13, R64 ;  /* 0x00000040000d7306 */ /* 0x0010300000201400 */
[----:B------:R-:W-:Y:S08]  /*68b0*/  I2F R65, R65 ;  /* 0x0000004100417306 */ /* 0x000ff00000201400 */
[----:B------:R-:W-:Y:S01]  /*68c0*/  I2F R67, R67 ;  /* 0x0000004300437306 */ /* 0x000fe20000201400 */
[----:B--2---:R-:W-:-:S02]  /*68d0*/  PRMT R39, R20, 0xaaa2, R20 ;  /* 0x0000aaa214277816 */ /* 0x004fc40000000014 */
[--C-:B------:R-:W-:Y:S02]  /*68e0*/  PRMT R34, R20, 0xbbb3, R20.reuse ;  /* 0x0000bbb314227816 */ /* 0x100fe40000000014 */
[----:B------:R-:W-:Y:S02]  /*68f0*/  IADD3 R39, R39, 0x4b400000, RZ ;  /* 0x4b40000027277810 */ /* 0x000fe40007ffe0ff */
[----:B------:R-:W-:Y:S02]  /*6900*/  IADD3 R34, R34, 0x4b400000, RZ ;  /* 0x4b40000022227810 */ /* 0x000fe40007ffe0ff */
[----:B------:R-:W-:Y:S01]  /*6910*/  PRMT R63, R21, 0x8880, R21 ;  /* 0x00008880153f7816 */ /* 0x000fe20000000015 */
[----:B------:R-:W-:Y:S02]  /*6920*/  FADD R39, R39, -12582912 ;  /* 0xcb40000027277421 */ /* 0x000fe40000000000 */
[----:B------:R-:W-:Y:S01]  /*6930*/  FADD R34, R34, -12582912 ;  /* 0xcb40000022227421 */ /* 0x000fe20000000000 */
[----:B------:R-:W-:Y:S01]  /*6940*/  IADD3 R63, R63, 0x4b400000, RZ ;  /* 0x4b4000003f3f7810 */ /* 0x000fe20007ffe0ff */
[-C--:B------:R-:W-:Y:S01]  /*6950*/  FFMA R12, R17, R38.reuse, R39 ;  /* 0x00000026110c7223 */ /* 0x080fe20000000027 */
[C---:B------:R-:W-:Y:S01]  /*6960*/  PRMT R17, R20.reuse, 0x8880, R20 ;  /* 0x0000888014117816 */ /* 0x040fe20000000014 */
[----:B-1----:R-:W-:Y:S01]  /*6970*/  FFMA R34, R73, R38, R34 ;  /* 0x0000002649227223 */ /* 0x002fe20000000022 */
[----:B------:R-:W-:Y:S01]  /*6980*/  PRMT R39, R20, 0x9991, R20 ;  /* 0x0000999114277816 */ /* 0x000fe20000000014 */
[----:B------:R-:W-:Y:S01]  /*6990*/  FADD R63, R63, -12582912 ;  /* 0xcb4000003f3f7421 */ /* 0x000fe20000000000 */
[----:B------:R-:W-:-:S02]  /*69a0*/  FSETP.GT.AND P0, PT, R12, R23, PT ;  /* 0x000000170c00720b */ /* 0x000fc40003f04000 */
[----:B------:R-:W-:Y:S02]  /*69b0*/  IADD3 R17, R17, 0x4b400000, RZ ;  /* 0x4b40000011117810 */ /* 0x000fe40007ffe0ff */
[----:B------:R-:W-:Y:S02]  /*69c0*/  FSETP.GT.AND P1, PT, R34, R23, PT ;  /* 0x000000172200720b */ /* 0x000fe40003f24000 */
[----:B------:R-:W-:Y:S01]  /*69d0*/  IADD3 R39, R39, 0x4b400000, RZ ;  /* 0x4b40000027277810 */ /* 0x000fe20007ffe0ff */
[----:B------:R-:W-:-:S04]  /*69e0*/  FADD R17, R17, -12582912 ;  /* 0xcb40000011117421 */ /* 0x000fc80000000000 */
[----:B---3--:R-:W-:Y:S01]  /*69f0*/  FFMA R62, R35, R38, R17 ;  /* 0x00000026233e7223 */ /* 0x008fe20000000011 */
[----:B------:R-:W-:Y:S01]  /*6a00*/  @!P0 FSETP.GTU.AND P2, PT, |R12|, +INF , PT ;  /* 0x7f8000000c00880b */ /* 0x000fe20003f4c200 */
[----:B------:R-:W-:Y:S01]  /*6a10*/  FADD R39, R39, -12582912 ;  /* 0xcb40000027277421 */ /* 0x000fe20000000000 */
[----:B------:R-:W-:Y:S01]  /*6a20*/  PRMT R35, R21, 0xaaa2, R21 ;  /* 0x0000aaa215237816 */ /* 0x000fe20000000015 */
[----:B------:R1:W2:Y:S01]  /*6a30*/  I2F R17, R66 ;  /* 0x0000004200117306 */ /* 0x0002a20000201400 */
[----:B------:R-:W-:Y:S01]  /*6a40*/  @!P0 FSEL R12, R23, R12, !P2 ;  /* 0x0000000c170c8208 */ /* 0x000fe20005000000 */
[----:B0-----:R-:W-:Y:S01]  /*6a50*/  FFMA R64, R75, R38, R39 ;  /* 0x000000264b407223 */ /* 0x001fe20000000027 */
[----:B------:R-:W-:Y:S02]  /*6a60*/  @!P1 FSETP.GTU.AND P0, PT, |R34|, +INF , PT ;  /* 0x7f8000002200980b */ /* 0x000fe40003f0c200 */
[----:B------:R-:W-:Y:S02]  /*6a70*/  IADD3 R35, R35, 0x4b400000, RZ ;  /* 0x4b40000023237810 */ /* 0x000fe40007ffe0ff */
[----:B------:R-:W-:Y:S01]  /*6a80*/  @!P1 FSEL R34, R23, R34, !P0 ;  /* 0x0000002217229208 */ /* 0x000fe20004000000 */
[----:B------:R-:W-:Y:S01]  /*6a90*/  F2I.NTZ R12, R12 ;  /* 0x0000000c000c7305 */ /* 0x000fe20000203100 */
[-C--:B------:R-:W-:Y:S01]  /*6aa0*/  FSETP.GT.AND P2, PT, R62, R23.reuse, PT ;  /* 0x000000173e00720b */ /* 0x080fe20003f44000 */
[----:B------:R-:W-:Y:S01]  /*6ab0*/  FADD R35, R35, -12582912 ;  /* 0xcb40000023237421 */ /* 0x000fe20000000000 */
[----:B------:R-:W-:-:S02]  /*6ac0*/  FSETP.GT.AND P1, PT, R64, R23, PT ;  /* 0x000000174000720b */ /* 0x000fc40003f24000 */
[----:B------:R-:W-:Y:S01]  /*6ad0*/  PRMT R39, R21, 0xbbb3, R21 ;  /* 0x0000bbb315277816 */ /* 0x000fe20000000015 */
[-C--:B-1----:R-:W-:Y:S01]  /*6ae0*/  FFMA R66, R13, R38.reuse, R35 ;  /* 0x000000260d427223 */ /* 0x082fe20000000023 */
[----:B------:R-:W-:Y:S01]  /*6af0*/  PRMT R13, R21, 0x9991, R21 ;  /* 0x00009991150d7816 */ /* 0x000fe20000000015 */
[----:B--2---:R-:W-:Y:S01]  /*6b00*/  FFMA R70, R17, R38, R63 ;  /* 0x0000002611467223 */ /* 0x004fe2000000003f */
[----:B------:R-:W-:Y:S01]  /*6b10*/  IADD3 R39, R39, 0x4b400000, RZ ;  /* 0x4b40000027277810 */ /* 0x000fe20007ffe0ff */
[----:B------:R0:W1:Y:S01]  /*6b20*/  F2I.NTZ R35, R34 ;  /* 0x0000002200237305 */ /* 0x0000620000203100 */
[----:B------:R-:W-:Y:S02]  /*6b30*/  IADD3 R13, R13, 0x4b400000, RZ ;  /* 0x4b4000000d0d7810 */ /* 0x000fe40007ffe0ff */
[----:B------:R-:W-:Y:S01]  /*6b40*/  @!P2 FSETP.GTU.AND P0, PT, |R62|, +INF , PT ;  /* 0x7f8000003e00a80b */ /* 0x000fe20003f0c200 */
[----:B------:R-:W-:Y:S02]  /*6b50*/  FADD R39, R39, -12582912 ;  /* 0xcb40000027277421 */ /* 0x000fe40000000000 */
[----:B------:R-:W-:Y:S01]  /*6b60*/  FADD R13, R13, -12582912 ;  /* 0xcb4000000d0d7421 */ /* 0x000fe20000000000 */
[----:B------:R-:W-:Y:S01]  /*6b70*/  @!P2 FSEL R62, R23, R62, !P0 ;  /* 0x0000003e173ea208 */ /* 0x000fe20004000000 */
[-C--:B------:R-:W-:Y:S01]  /*6b80*/  FFMA R68, R65, R38.reuse, R39 ;  /* 0x0000002641447223 */ /* 0x080fe20000000027 */
[----:B------:R-:W-:Y:S01]  /*6b90*/  FSETP.GT.AND P2, PT, R66, R23, PT ;  /* 0x000000174200720b */ /* 0x000fe20003f44000 */
[----:B------:R-:W-:Y:S01]  /*6ba0*/  FFMA R72, R67, R38, R13 ;  /* 0x0000002643487223 */ /* 0x000fe2000000000d */
[----:B0-----:R-:W-:-:S02]  /*6bb0*/  IADD3 R34, R28, 0x700, RZ ;  /* 0x000007001c227810 */ /* 0x001fc40007ffe0ff */
[----:B------:R-:W-:Y:S02]  /*6bc0*/  F2I.NTZ R62, R62 ;  /* 0x0000003e003e7305 */ /* 0x000fe40000203100 */
[----:B------:R-:W-:Y:S02]  /*6bd0*/  @!P1 FSETP.GTU.AND P0, PT, |R64|, +INF , PT ;  /* 0x7f8000004000980b */ /* 0x000fe40003f0c200 */
[----:B------:R-:W-:Y:S02]  /*6be0*/  ISETP.GE.AND P6, PT, R34, UR14, PT ;  /* 0x0000000e22007c0c */ /* 0x000fe4000bfc6270 */
[----:B------:R-:W-:Y:S02]  /*6bf0*/  @!P1 FSEL R64, R23, R64, !P0 ;  /* 0x0000004017409208 */ /* 0x000fe40004000000 */
        /* <DEDUP_REMOVED lines=8> */
[----:B0-----:R-:W-:Y:S02]  /*6c80*/  I2IP.S8.S32.SAT R12, R13, R62, R12 ;  /* 0x0000003e0d0c7239 */ /* 0x001fe4000000100c */
[----:B------:R-:W-:Y:S02]  /*6c90*/  @!P1 FSEL R68, R23, R68, !P0 ;  /* 0x0000004417449208 */ /* 0x000fe40004000000 */
[----:B------:R-:W-:-:S04]  /*6ca0*/  FSETP.GT.AND P1, PT, R72, R23, PT ;  /* 0x000000174800720b */ /* 0x000fc80003f24000 */
[----:B------:R-:W0:Y:S02]  /*6cb0*/  F2I.NTZ R17, R68 ;  /* 0x0000004400117305 */ /* 0x000e240000203100 */
[----:B------:R-:W-:-:S04]  /*6cc0*/  @!P2 FSETP.GTU.AND P0, PT, |R70|, +INF , PT ;  /* 0x7f8000004600a80b */ /* 0x000fc80003f0c200 */
[----:B------:R-:W-:Y:S02]  /*6cd0*/  @!P2 FSEL R70, R23, R70, !P0 ;  /* 0x000000461746a208 */ /* 0x000fe40004000000 */
[----:B------:R-:W-:-:S04]  /*6ce0*/  ISETP.LT.AND P2, PT, R24, UR5, !P6 ;  /* 0x0000000518007c0c */ /* 0x000fc8000f741270 */
        /* <DEDUP_REMOVED lines=10> */
[----:B------:R-:W1:Y:S01]  /*6d90*/  I2F R17, R124 ;  /* 0x0000007c00117306 */ /* 0x000e620000201400 */
[----:B------:R-:W-:Y:S01]  /*6da0*/  IADD3 R24, R24, 0x1, RZ ;  /* 0x0000000118187810 */ /* 0x000fe20007ffe0ff */
[----:B------:R-:W-:Y:S02]  /*6db0*/  ULEA UR11, UP0, UR6, UR8, 0x3 ;  /* 0x00000008060b7291 */ /* 0x000fe4000f80183f */
[----:B------:R-:W-:Y:S01]  /*6dc0*/  ULDC.64 UR16, c[0x0][0x298] ;  /* 0x0000a60000107ab9 */ /* 0x000fe20000000a00 */
[----:B------:R-:W-:Y:S01]  /*6dd0*/  ISETP.GE.AND P4, PT, R24, UR5, PT ;  /* 0x0000000518007c0c */ /* 0x000fe2000bf86270 */
[----:B------:R-:W-:-:S02]  /*6de0*/  ULEA.HI.X UR4, UR6, UR9, UR7, 0x3, UP0 ;  /* 0x0000000906047291 */ /* 0x000fc400080f1c07 */
[----:B------:R-:W-:Y:S01]  /*6df0*/  I2F R125, R125 ;  /* 0x0000007d007d7306 */ /* 0x000fe20000201400 */
[----:B------:R-:W-:-:S07]  /*6e00*/  ISETP.LT.AND P3, PT, R28, UR14, !P4 ;  /* 0x0000000e1c007c0c */ /* 0x000fce000e761270 */
[----:B0-----:R-:W0:Y:S08]  /*6e10*/  I2F R13, R80 ;  /* 0x00000050000d7306 */ /* 0x001e300000201400 */
[----:B------:R-:W3:Y:S08]  /*6e20*/  I2F R81, R81 ;  /* 0x0000005100517306 */ /* 0x000ef00000201400 */
[----:B------:R-:W-:Y:S08]  /*6e30*/  I2F R43, R43 ;  /* 0x0000002b002b7306 */ /* 0x000ff00000201400 */
[----:B------:R-:W-:Y:S01]  /*6e40*/  I2F R133, R133 ;  /* 0x0000008500857306 */ /* 0x000fe20000201400 */
[----:B--2---:R-:W-:-:S02]  /*6e50*/  PRMT R34, R20, 0xaaa2, R20 ;  /* 0x0000aaa214227816 */ /* 0x004fc40000000014 */
[--C-:B------:R-:W-:Y:S02]  /*6e60*/  PRMT R18, R20, 0x8880, R20.reuse ;  /* 0x0000888014127816 */ /* 0x100fe40000000014 */
[----:B------:R-:W-:Y:S02]  /*6e70*/  IADD3 R34, R34, 0x4b400000, RZ ;  /* 0x4b40000022227810 */ /* 0x000fe40007ffe0ff */
[----:B------:R-:W-:Y:S02]  /*6e80*/  IADD3 R18, R18, 0x4b400000, RZ ;  /* 0x4b40000012127810 */ /* 0x000fe40007ffe0ff */
[----:B------:R-:W-:Y:S01]  /*6e90*/  PRMT R62, R20, 0x9991, R20 ;  /* 0x00009991143e7816 */ /* 0x000fe20000000014 */
[----:B------:R-:W-:Y:S01]  /*6ea0*/  FADD R34, R34, -12582912 ;  /* 0xcb40000022227421 */ /* 0x000fe20000000000 */
[----:B------:R-:W-:Y:S01]  /*6eb0*/  PRMT R64, R21, 0xaaa2, R21 ;  /* 0x0000aaa215407816 */ /* 0x000fe20000000015 */
[----:B------:R-:W-:Y:S01]  /*6ec0*/  FADD R18, R18, -12582912 ;  /* 0xcb40000012127421 */ /* 0x000fe20000000000 */
[----:B------:R-:W-:Y:S01]  /*6ed0*/  IADD3 R62, R62, 0x4b400000, RZ ;  /* 0x4b4000003e3e7810 */ /* 0x000fe20007ffe0ff */
[-C--:B-1----:R-:W-:Y:S01]  /*6ee0*/  FFMA R34, R17, R38.reuse, R34 ;  /* 0x0000002611227223 */ /* 0x082fe20000000022 */
[----:B------:R-:W-:Y:S01]  /*6ef0*/  PRMT R17, R20, 0xbbb3, R20 ;  /* 0x0000bbb314117816 */ /* 0x000fe20000000014 */
[-C--:B0-----:R-:W-:Y:S01]  /*6f00*/  FFMA R18, R13, R38.reuse, R18 ;  /* 0x000000260d127223 */ /* 0x081fe20000000012 */
[----:B------:R-:W-:Y:S01]  /*6f10*/  IADD3 R64, R64, 0x4b400000, RZ ;  /* 0x4b40000040407810 */ /* 0x000fe20007ffe0ff */
[----:B------:R-:W-:Y:S01]  /*6f20*/  FADD R62, R62, -12582912 ;  /* 0xcb4000003e3e7421 */ /* 0x000fe20000000000 */
[----:B------:R-:W-:Y:S01]  /*6f30*/  FSETP.GT.AND P0, PT, R34, R23, PT ;  /* 0x000000172200720b */ /* 0x000fe20003f04000 */
[----:B------:R-:W0:Y:S01]  /*6f40*/  I2F R13, R42 ;  /* 0x0000002a000d7306 */ /* 0x000e220000201400 */
[----:B------:R-:W-:Y:S01]  /*6f50*/  IADD3 R17, R17, 0x4b400000, RZ ;  /* 0x4b40000011117810 */ /* 0x000fe20007ffe0ff */
[----:B---3--:R-:W-:-:S02]  /*6f60*/  FFMA R62, R81, R38, R62 ;  /* 0x00000026513e7223 */ /* 0x008fc4000000003e */
[----:B------:R-:W-:Y:S02]  /*6f70*/  FADD R64, R64, -12582912 ;  /* 0xcb40000040407421 */ /* 0x000fe40000000000 */
[----:B------:R-:W-:Y:S01]  /*6f80*/  FADD R12, R17, -12582912 ;  /* 0xcb400000110c7421 */ /* 0x000fe20000000000 */
[----:B------:R-:W-:-:S03]  /*6f90*/  PRMT R17, R21, 0x8880, R21 ;  /* 0x0000888015117816 */ /* 0x000fc60000000015 */
[----:B------:R-:W-:Y:S01]  /*6fa0*/  FFMA R12, R125, R38, R12 ;  /* 0x000000267d0c7223 */ /* 0x000fe2000000000c */
[----:B------:R-:W-:Y:S02]  /*6fb0*/  @!P0 FSETP.GTU.AND P1, PT, |R34|, +INF , PT ;  /* 0x7f8000002200880b */ /* 0x000fe40003f2c200 */
[----:B------:R-:W-:Y:S02]  /*6fc0*/  IADD3 R17, R17, 0x4b400000, RZ ;  /* 0x4b40000011117810 */ /* 0x000fe40007ffe0ff */
[----:B------:R-:W-:Y:S01]  /*6fd0*/  @!P0 FSEL R34, R23, R34, !P1 ;  /* 0x0000002217228208 */ /* 0x000fe20004800000 */
[----:B0-----:R-:W-:Y:S01]  /*6fe0*/  FFMA R64, R13, R38, R64 ;  /* 0x000000260d407223 */ /* 0x001fe20000000040 */
[----:B------:R-:W-:Y:S01]  /*6ff0*/  FSETP.GT.AND P0, PT, R12, R23, PT ;  /* 0x000000170c00720b */ /* 0x000fe20003f04000 */
[----:B------:R-:W-:Y:S01]  /*7000*/  FADD R17, R17, -12582912 ;  /* 0xcb40000011117421 */ /* 0x000fe20000000000 */
[----:B------:R-:W-:Y:S02]  /*7010*/  PRMT R13, R21, 0xbbb3, R21 ;  /* 0x0000bbb3150d7816 */ /* 0x000fe40000000015 */
[----:B------:R-:W-:Y:S02]  /*7020*/  F2I.NTZ R34, R34 ;  /* 0x0000002200227305 */ /* 0x000fe40000203100 */
[----:B------:R-:W-:-:S05]  /*7030*/  IADD3 R42, R13, 0x4b400000, RZ ;  /* 0x4b4000000d2a7810 */ /* 0x000fca0007ffe0ff */
[----:B------:R-:W-:Y:S01]  /*7040*/  FADD R42, R42, -12582912 ;  /* 0xcb4000002a2a7421 */ /* 0x000fe20000000000 */
[----:B------:R-:W-:Y:S01]  /*7050*/  @!P0 FSETP.GTU.AND P1, PT, |R12|, +INF , PT ;  /* 0x7f8000000c00880b */ /* 0x000fe20003f2c200 */
[----:B------:R-:W0:Y:S02]  /*7060*/  I2F R13, R132 ;  /* 0x00000084000d7306 */ /* 0x000e240000201400 */
[----:B------:R-:W-:Y:S01]  /*7070*/  FFMA R42, R43, R38, R42 ;  /* 0x000000262b2a7223 */ /* 0x000fe2000000002a */
[----:B------:R-:W-:Y:S02]  /*7080*/  @!P0 FSEL R12, R23, R12, !P1 ;  /* 0x0000000c170c8208 */ /* 0x000fe40004800000 */
[----:B------:R-:W-:Y:S01]  /*7090*/  FSETP.GT.AND P0, PT, R18, R23, PT ;  /* 0x000000171200720b */ /* 0x000fe20003f04000 */
[----:B0-----:R-:W-:-:S11]  /*70a0*/  FFMA R66, R13, R38, R17 ;  /* 0x000000260d427223 */ /* 0x001fd60000000011 */
[----:B------:R-:W-:Y:S01]  /*70b0*/  @!P0 FSETP.GTU.AND P1, PT, |R18|, +INF , PT ;  /* 0x7f8000001200880b */ /* 0x000fe20003f2c200 */
[----:B------:R-:W-:Y:S01]  /*70c0*/  F2I.NTZ R17, R12 ;  /* 0x0000000c00117305 */ /* 0x000fe20000203100 */
[----:B------:R-:W-:Y:S02]  /*70d0*/  PRMT R13, R21, 0x9991, R21 ;  /* 0x00009991150d7816 */ /* 0x000fe40000000015 */
[----:B------:R-:W-:Y:S02]  /*70e0*/  @!P0 FSEL R18, R23, R18, !P1 ;  /* 0x0000001217128208 */ /* 0x000fe40004800000 */
[----:B------:R-:W-:Y:S02]  /*70f0*/  FSETP.GT.AND P0, PT, R62, R23, PT ;  /* 0x000000173e00720b */ /* 0x000fe40003f04000 */
[----:B------:R-:W-:Y:S02]  /*7100*/  IADD3 R13, R13, 0x4b400000, RZ ;  /* 0x4b4000000d0d7810 */ /* 0x000fe40007ffe0ff */
[----:B------:R-:W-:Y:S03]  /*7110*/  F2I.NTZ R18, R18 ;  /* 0x0000001200127305 */ /* 0x000fe60000203100 */
[----:B------:R-:W-:-:S04]  /*7120*/  FADD R68, R13, -12582912 ;  /* 0xcb4000000d447421 */ /* 0x000fc80000000000 */
[----:B------:R-:W-:Y:S01]  /*7130*/  FFMA R68, R133, R38, R68 ;  /* 0x0000002685447223 */ /* 0x000fe20000000044 */
[----:B------:R-:W-:-:S04]  /*7140*/  @!P0 FSETP.GTU.AND P1, PT, |R62|, +INF , PT ;  /* 0x7f8000003e00880b */ /* 0x000fc80003f2c200 */
[----:B------:R-:W-:Y:S02]  /*7150*/  @!P0 FSEL R62, R23, R62, !P1 ;  /* 0x0000003e173e8208 */ /* 0x000fe40004800000 */
[----:B------:R-:W-:-:S04]  /*7160*/  FSETP.GT.AND P0, PT, R64, R23, PT ;  /* 0x000000174000720b */ /* 0x000fc80003f04000 */
[----:B------:R-:W-:Y:S08]  /*7170*/  F2I.NTZ R13, R62 ;  /* 0x0000003e000d7305 */ /* 0x000ff00000203100 */
[----:B------:R-:W-:-:S04]  /*7180*/  @!P0 FSETP.GTU.AND P1, PT, |R64|, +INF , PT ;  /* 0x7f8000004000880b */ /* 0x000fc80003f2c200 */
[----:B------:R-:W-:Y:S02]  /*7190*/  @!P0 FSEL R64, R23, R64, !P1 ;  /* 0x0000004017408208 */ /* 0x000fe40004800000 */
[----:B------:R-:W-:-:S04]  /*71a0*/  FSETP.GT.AND P0, PT, R42, R23, PT ;  /* 0x000000172a00720b */ /* 0x000fc80003f04000 */
[----:B------:R-:W-:Y:S08]  /*71b0*/  F2I.NTZ R64, R64 ;  /* 0x0000004000407305 */ /* 0x000ff00000203100 */
[----:B------:R-:W-:-:S04]  /*71c0*/  @!P0 FSETP.GTU.AND P1, PT, |R42|, +INF , PT ;  /* 0x7f8000002a00880b */ /* 0x000fc80003f2c200 */
[----:B------:R-:W-:Y:S02]  /*71d0*/  @!P0 FSEL R42, R23, R42, !P1 ;  /* 0x0000002a172a8208 */ /* 0x000fe40004800000 */
[----:B------:R-:W-:-:S04]  /*71e0*/  IADD3 R30, P0, R30, c[0x0][0x298], RZ ;  /* 0x0000a6001e1e7a10 */ /* 0x000fc80007f1e0ff */
[----:B------:R-:W-:Y:S01]  /*71f0*/  IADD3.X R25, R25, c[0x0][0x29c], RZ, P0, !PT ;  /* 0x0000a70019197a10 */ /* 0x000fe200007fe4ff */
[----:B------:R-:W0:Y:S01]  /*7200*/  F2I.NTZ R35, R42 ;  /* 0x0000002a00237305 */ /* 0x000e220000203100 */
[----:B------:R-:W-:-:S12]  /*7210*/  FSETP.GT.AND P1, PT, R66, R23, PT ;  /* 0x000000174200720b */ /* 0x000fd80003f24000 */
[----:B------:R-:W-:Y:S02]  /*7220*/  @!P1 FSETP.GTU.AND P0, PT, |R66|, +INF , PT ;  /* 0x7f8000004200980b */ /* 0x000fe40003f0c200 */
[----:B0-----:R-:W-:Y:S02]  /*7230*/  I2IP.S8.S32.SAT R35, R35, R64, RZ ;  /* 0x0000004023237239 */ /* 0x001fe400000010ff */
[----:B------:R-:W-:Y:S02]  /*7240*/  @!P1 FSEL R66, R23, R66, !P0 ;  /* 0x0000004217429208 */ /* 0x000fe40004000000 */
[----:B------:R-:W-:-:S04]  /*7250*/  FSETP.GT.AND P1, PT, R68, R23, PT ;  /* 0x000000174400720b */ /* 0x000fc80003f24000 */
[----:B------:R-:W-:Y:S02]  /*7260*/  F2I.NTZ R66, R66 ;  /* 0x0000004200427305 */ /* 0x000fe40000203100 */
[----:B------:R-:W-:-:S04]  /*7270*/  IADD3 R30, P0, R30, c[0x0][0x298], RZ ;  /* 0x0000a6001e1e7a10 */ /* 0x000fc80007f1e0ff */
[----:B------:R-:W-:Y:S02]  /*7280*/  IADD3.X R25, R25, c[0x0][0x29c], RZ, P0, !PT ;  /* 0x0000a70019197a10 */ /* 0x000fe400007fe4ff */
[----:B------:R-:W-:-:S04]  /*7290*/  IADD3 R30, P0, R30, c[0x0][0x298], RZ ;  /* 0x0000a6001e1e7a10 */ /* 0x000fc80007f1e0ff */
[----:B------:R-:W-:Y:S02]  /*72a0*/  IADD3.X R25, R25, c[0x0][0x29c], RZ, P0, !PT ;  /* 0x0000a70019197a10 */ /* 0x000fe400007fe4ff */
[----:B------:R-:W-:-:S04]  /*72b0*/  IADD3 R30, P0, R30, c[0x0][0x298], RZ ;  /* 0x0000a6001e1e7a10 */ /* 0x000fc80007f1e0ff */
[----:B------:R-:W-:Y:S02]  /*72c0*/  IADD3.X R25, R25, c[0x0][0x29c], RZ, P0, !PT ;  /* 0x0000a70019197a10 */ /* 0x000fe400007fe4ff */
[----:B------:R-:W-:-:S04]  /*72d0*/  @!P1 FSETP.GTU.AND P0, PT, |R68|, +INF , PT ;  /* 0x7f8000004400980b */ /* 0x000fc80003f0c200 */
[----:B------:R-:W-:-:S06]  /*72e0*/  @!P1 FSEL R68, R23, R68, !P0 ;  /* 0x0000004417449208 */ /* 0x000fcc0004000000 */
[----:B------:R-:W0:Y:S02]  /*72f0*/  F2I.NTZ R19, R68 ;  /* 0x0000004400137305 */ /* 0x000e240000203100 */
[----:B------:R-:W-:-:S04]  /*7300*/  IADD3 R30, P0, R30, c[0x0][0x298], RZ ;  /* 0x0000a6001e1e7a10 */ /* 0x000fc80007f1e0ff */
[----:B------:R-:W-:Y:S02]  /*7310*/  IADD3.X R25, R25, c[0x0][0x29c], RZ, P0, !PT ;  /* 0x0000a70019197a10 */ /* 0x000fe400007fe4ff */
[----:B------:R-:W-:-:S04]  /*7320*/  IADD3 R30, P0, R30, c[0x0][0x298], RZ ;  /* 0x0000a6001e1e7a10 */ /* 0x000fc80007f1e0ff */
[----:B------:R-:W-:Y:S02]  /*7330*/  IADD3.X R25, R25, c[0x0][0x29c], RZ, P0, !PT ;  /* 0x0000a70019197a10 */ /* 0x000fe400007fe4ff */
[----:B------:R-:W-:-:S04]  /*7340*/  IADD3 R12, P0, R30, c[0x0][0x298], RZ ;  /* 0x0000a6001e0c7a10 */ /* 0x000fc80007f1e0ff */
[----:B------:R-:W-:Y:S02]  /*7350*/  IADD3.X R30, R25, c[0x0][0x29c], RZ, P0, !PT ;  /* 0x0000a700191e7a10 */ /* 0x000fe400007fe4ff */
[----:B------:R-:W-:Y:S02]  /*7360*/  IADD3 R25, P0, R12, c[0x0][0x298], RZ ;  /* 0x0000a6000c197a10 */ /* 0x000fe40007f1e0ff */
[----:B------:R-:W-:Y:S02]  /*7370*/  I2IP.S8.S32.SAT R12, R17, R34, RZ ;  /* 0x00000022110c7239 */ /* 0x000fe400000010ff */
[----:B------:R-:W-:Y:S02]  /*7380*/  IADD3.X R17, R30, c[0x0][0x29c], RZ, P0, !PT ;  /* 0x0000a7001e117a10 */ /* 0x000fe400007fe4ff */
[----:B------:R-:W-:Y:S02]  /*7390*/  IADD3 R34, P1, P0, R22, c[0x0][0x2a0], R25 ;  /* 0x0000a80016227a10 */ /* 0x000fe4000783e019 */
[----:B------:R-:W-:-:S02]  /*73a0*/  I2IP.S8.S32.SAT R12, R13, R18, R12 ;  /* 0x000000120d0c7239 */ /* 0x000fc4000000100c */
[----:B0-----:R-:W-:Y:S02]  /*73b0*/  I2IP.S8.S32.SAT R13, R19, R66, R35 ;  /* 0x00000042130d7239 */ /* 0x001fe40000001023 */
[----:B------:R-:W-:Y:S02]  /*73c0*/  IADD3.X R35, R0, c[0x0][0x2a4], R17, P1, P0 ;  /* 0x0000a90000237a10 */ /* 0x000fe40000fe0411 */
[----:B------:R-:W-:-:S04]  /*73d0*/  IADD3 R26, P0, R26, UR11, RZ ;  /* 0x0000000b1a1a7c10 */ /* 0x000fc8000ff1e0ff */
[----:B------:R-:W-:Y:S01]  /*73e0*/  IADD3.X R27, R27, UR4, RZ, P0, !PT ;  /* 0x000000041b1b7c10 */ /* 0x000fe200087fe4ff */
[----:B------:R0:W-:Y:S07]  /*73f0*/  @P2 STG.E.64.SYS [R32.64+UR16], R12 ;  /* 0x0000000c20002986 */ /* 0x0001ee000c10eb10 */
[----:B------:R-:W2:Y:S01]  /*7400*/  @P3 LDG.E.LTC128B.64.SYS R20, [R26] ;  /* 0x000000001a143381 */ /* 0x000ea200001eeb20 */
[----:B------:R-:W1:Y:S01]  /*7410*/  I2F R17, R44 ;  /* 0x0000002c00117306 */ /* 0x000e620000201400 */
[----:B------:R-:W-:-:S07]  /*7420*/  ISETP.LT.AND P2, PT, R29, UR14, !P4 ;  /* 0x0000000e1d007c0c */ /* 0x000fce000e741270 */
[----:B------:R-:W3:Y:S08]  /*7430*/  I2F R45, R45 ;  /* 0x0000002d002d7306 */ /* 0x000ef00000201400 */
[----:B0-----:R-:W0:Y:S08]  /*7440*/  I2F R13, R6 ;  /* 0x00000006000d7306 */ /* 0x001e300000201400 */
[----:B------:R-:W0:Y:S08]  /*7450*/  I2F R7, R7 ;  /* 0x0000000700077306 */ /* 0x000e300000201400 */
[----:B------:R-:W0:Y:S08]  /*7460*/  I2F R149, R149 ;  /* 0x0000009500957306 */ /* 0x000e300000201400 */
[----:B------:R-:W-:Y:S01]  /*7470*/  I2F R137, R137 ;  /* 0x0000008900897306 */ /* 0x000fe20000201400 */
        /* <DEDUP_REMOVED lines=14> */
[----:B------:R-:W-:Y:S01]  /*7560*/  FSETP.GT.AND P0, PT, R0, R23, PT ;  /* 0x000000170000720b */ /* 0x000fe20003f04000 */
[----:B------:R-:W-:Y:S01]  /*7570*/  FADD R22, R22, -12582912 ;  /* 0xcb40000016167421 */ /* 0x000fe20000000000 */
[----:B------:R-:W-:Y:S01]  /*7580*/  IADD3 R28, R28, 0x4b400000, RZ ;  /* 0x4b4000001c1c7810 */ /* 0x000fe20007ffe0ff */
[-C--:B0-----:R-:W-:Y:S01]  /*7590*/  FFMA R18, R13, R38.reuse, R18 ;  /* 0x000000260d127223 */ /* 0x081fe20000000012 */
[----:B------:R-:W-:Y:S01]  /*75a0*/  PRMT R30, R21, 0xbbb3, R21 ;  /* 0x0000bbb3151e7816 */ /* 0x000fe20000000015 */
[----:B------:R-:W-:Y:S01]  /*75b0*/  FFMA R22, R7, R38, R22 ;  /* 0x0000002607167223 */ /* 0x000fe20000000016 */
[----:B------:R-:W0:Y:S01]  /*75c0*/  I2F R13, R148 ;  /* 0x00000094000d7306 */ /* 0x000e220000201400 */
[----:B------:R-:W-:Y:S01]  /*75d0*/  FADD R28, R28, -12582912 ;  /* 0xcb4000001c1c7421 */ /* 0x000fe20000000000 */
[----:B------:R-:W-:-:S02]  /*75e0*/  IADD3 R30, R30, 0x4b400000, RZ ;  /* 0x4b4000001e1e7810 */ /* 0x000fc40007ffe0ff */
[--C-:B------:R-:W-:Y:S02]  /*75f0*/  PRMT R32, R21, 0x8880, R21.reuse ;  /* 0x0000888015207816 */ /* 0x100fe40000000015 */
[----:B------:R-:W-:Y:S01]  /*7600*/  @!P0 FSETP.GTU.AND P1, PT, |R0|, +INF , PT ;  /* 0x7f8000000000880b */ /* 0x000fe20003f2c200 */
[----:B------:R-:W-:Y:S01]  /*7610*/  FADD R30, R30, -12582912 ;  /* 0xcb4000001e1e7421 */ /* 0x000fe20000000000 */
[----:B------:R-:W1:Y:S01]  /*7620*/  I2F R7, R136 ;  /* 0x0000008800077306 */ /* 0x000e620000201400 */
[----:B------:R-:W-:Y:S02]  /*7630*/  IADD3 R32, R32, 0x4b400000, RZ ;  /* 0x4b40000020207810 */ /* 0x000fe40007ffe0ff */
[----:B------:R-:W-:Y:S01]  /*7640*/  @!P0 FSEL R0, R23, R0, !P1 ;  /* 0x0000000017008208 */ /* 0x000fe20004800000 */
[-C--:B------:R-:W-:Y:S01]  /*7650*/  FFMA R30, R149, R38.reuse, R30 ;  /* 0x00000026951e7223 */ /* 0x080fe2000000001e */
[----:B------:R-:W-:Y:S01]  /*7660*/  FSETP.GT.AND P0, PT, R12, R23, PT ;  /* 0x000000170c00720b */ /* 0x000fe20003f04000 */
[----:B------:R-:W-:Y:S01]  /*7670*/  FADD R32, R32, -12582912 ;  /* 0xcb40000020207421 */ /* 0x000fe20000000000 */
[----:B------:R-:W-:Y:S01]  /*7680*/  PRMT R42, R21, 0x9991, R21 ;  /* 0x00009991152a7816 */ /* 0x000fe20000000015 */
[-C--:B0-----:R-:W-:Y:S01]  /*7690*/  FFMA R28, R13, R38.reuse, R28 ;  /* 0x000000260d1c7223 */ /* 0x081fe2000000001c */
[----:B------:R-:W-:Y:S02]  /*76a0*/  F2I.NTZ R0, R0 ;  /* 0x0000000000007305 */ /* 0x000fe40000203100 */
[----:B------:R-:W-:Y:S01]  /*76b0*/  IADD3 R42, R42, 0x4b400000, RZ ;  /* 0x4b4000002a2a7810 */ /* 0x000fe20007ffe0ff */
[----:B-1----:R-:W-:-:S05]  /*76c0*/  FFMA R32, R7, R38, R32 ;  /* 0x0000002607207223 */ /* 0x002fca0000000020 */
[----:B------:R-:W-:Y:S01]  /*76d0*/  @!P0 FSETP.GTU.AND P1, PT, |R12|, +INF , PT ;  /* 0x7f8000000c00880b */ /* 0x000fe20003f2c200 */
[----:B------:R-:W-:-:S03]  /*76e0*/  FADD R42, R42, -12582912 ;  /* 0xcb4000002a2a7421 */ /* 0x000fc60000000000 */
[----:B------:R-:W-:Y:S01]  /*76f0*/  @!P0 FSEL R12, R23, R12, !P1 ;  /* 0x0000000c170c8208 */ /* 0x000fe20004800000 */
[----:B------:R-:W-:Y:S01]  /*7700*/  FFMA R42, R137, R38, R42 ;  /* 0x00000026892a7223 */ /* 0x000fe2000000002a */
[----:B------:R-:W-:-:S04]  /*7710*/  FSETP.GT.AND P0, PT, R18, R23, PT ;  /* 0x000000171200720b */ /* 0x000fc80003f04000 */
[----:B------:R-:W0:Y:S08]  /*7720*/  F2I.NTZ R7, R12 ;  /* 0x0000000c00077305 */ /* 0x000e300000203100 */
[----:B------:R-:W-:-:S04]  /*7730*/  @!P0 FSETP.GTU.AND P1, PT, |R18|, +INF , PT ;  /* 0x7f8000001200880b */ /* 0x000fc80003f2c200 */
[----:B------:R-:W-:Y:S02]  /*7740*/  @!P0 FSEL R18, R23, R18, !P1 ;  /* 0x0000001217128208 */ /* 0x000fe40004800000 */
[C---:B------:R-:W-:Y:S02]  /*7750*/  FSETP.GT.AND P0, PT, R22.reuse, R23, PT ;  /* 0x000000171600720b */ /* 0x040fe40003f04000 */
[----:B0-----:R-:W-:Y:S02]  /*7760*/  I2IP.S8.S32.SAT R0, R7, R0, RZ ;  /* 0x0000000007007239 */ /* 0x001fe400000010ff */
[----:B------:R-:W-:Y:S08]  /*7770*/  F2I.NTZ R6, R18 ;  /* 0x0000001200067305 */ /* 0x000ff00000203100 */
[----:B------:R-:W-:-:S04]  /*7780*/  @!P0 FSETP.GTU.AND P1, PT, |R22|, +INF , PT ;  /* 0x7f8000001600880b */ /* 0x000fc80003f2c200 */
[----:B------:R-:W-:Y:S02]  /*7790*/  @!P0 FSEL R22, R23, R22, !P1 ;  /* 0x0000001617168208 */ /* 0x000fe40004800000 */
[----:B------:R-:W-:-:S04]  /*77a0*/  FSETP.GT.AND P0, PT, R28, R23, PT ;  /* 0x000000171c00720b */ /* 0x000fc80003f04000 */
[----:B------:R-:W0:Y:S08]  /*77b0*/  F2I.NTZ R13, R22 ;  /* 0x00000016000d7305 */ /* 0x000e300000203100 */
[----:B------:R-:W-:-:S04]  /*77c0*/  @!P0 FSETP.GTU.AND P1, PT, |R28|, +INF , PT ;  /* 0x7f8000001c00880b */ /* 0x000fc80003f2c200 */
[----:B------:R-:W-:Y:S02]  /*77d0*/  @!P0 FSEL R28, R23, R28, !P1 ;  /* 0x0000001c171c8208 */ /* 0x000fe40004800000 */
[C---:B------:R-:W-:Y:S02]  /*77e0*/  FSETP.GT.AND P0, PT, R30.reuse, R23, PT ;  /* 0x000000171e00720b */ /* 0x040fe40003f04000 */
[----:B0-----:R-:W-:Y:S02]  /*77f0*/  I2IP.S8.S32.SAT R6, R13, R6, R0 ;  /* 0x000000060d067239 */ /* 0x001fe40000001000 */
        /* <DEDUP_REMOVED lines=12> */
[----:B------:R-:W-:-:S04]  /*78c0*/  IADD3 R26, P0, R26, UR6, RZ ;  /* 0x000000061a1a7c10 */ /* 0x000fc8000ff1e0ff */
[----:B------:R-:W0:Y:S01]  /*78d0*/  F2I.NTZ R19, R42 ;  /* 0x0000002a00137305 */ /* 0x000e220000203100 */
[----:B------:R-:W-:Y:S02]  /*78e0*/  IADD3.X R27, R27, UR7, RZ, P0, !PT ;  /* 0x000000071b1b7c10 */ /* 0x000fe400087fe4ff */
[----:B0-----:R-:W-:-:S08]  /*78f0*/  I2IP.S8.S32.SAT R7, R19, R32, R7 ;  /* 0x0000002013077239 */ /* 0x001fd00000001007 */
[----:B------:R0:W-:Y:S04]  /*7900*/  @P3 STG.E.64.SYS [R34], R6 ;  /* 0x0000000622003386 */ /* 0x0001e8000010eb00 */
        /* <DEDUP_REMOVED lines=76> */
[----:B------:R-:W-:-:S04]  /*7dd0*/  IADD3 R34, P0, R34, c[0x0][0x298], RZ ;  /* 0x0000a60022227a10 */ /* 0x000fc80007f1e0ff */
[----:B------:R-:W0:Y:S01]  /*7de0*/  F2I.NTZ R17, R32 ;  /* 0x0000002000117305 */ /* 0x000e220000203100 */
[----:B------:R-:W-:Y:S02]  /*7df0*/  IADD3.X R35, R35, c[0x0][0x29c], RZ, P0, !PT ;  /* 0x0000a70023237a10 */ /* 0x000fe400007fe4ff */
[----:B------:R-:W-:-:S04]  /*7e00*/  IADD3 R6, P0, R26, UR6, RZ ;  /* 0x000000061a067c10 */ /* 0x000fc8000ff1e0ff */
        /* <DEDUP_REMOVED lines=37> */
[----:B------:R-:W-:Y:S02]  /*8060*/  IADD3 R26, R26, 0x4b400000, RZ ;  /* 0x4b4000001a1a7810 */ /* 0x000fe40007ffe0ff */
[----:B------:R-:W-:Y:S01]  /*8070*/  @!P0 FSEL R0, R23, R0, !P1 ;  /* 0x0000000017008208 */ /* 0x000fe20004800000 */
[-C--:B------:R-:W-:Y:S01]  /*8080*/  FFMA R22, R3, R38.reuse, R22 ;  /* 0x0000002603167223 */ /* 0x080fe20000000016 */
[----:B------:R-:W-:Y:S01]  /*8090*/  FSETP.GT.AND P0, PT, R4, R23, PT ;  /* 0x000000170400720b */ /* 0x000fe20003f04000 */
[----:B------:R-:W-:Y:S01]  /*80a0*/  FADD R26, R26, -12582912 ;  /* 0xcb4000001a1a7421 */ /* 0x000fe20000000000 */
[----:B------:R-:W-:Y:S01]  /*80b0*/  PRMT R28, R21, 0x9991, R21 ;  /* 0x00009991151c7816 */ /* 0x000fe20000000015 */
[----:B0-----:R-:W-:Y:S01]  /*80c0*/  FFMA R18, R5, R38, R18 ;  /* 0x0000002605127223 */ /* 0x001fe20000000012 */
[----:B------:R-:W-:Y:S02]  /*80d0*/  F2I.NTZ R0, R0 ;  /* 0x0000000000007305 */ /* 0x000fe40000203100 */
[----:B------:R-:W-:-:S05]  /*80e0*/  IADD3 R28, R28, 0x4b400000, RZ ;  /* 0x4b4000001c1c7810 */ /* 0x000fca0007ffe0ff */
[----:B------:R-:W-:Y:S01]  /*80f0*/  FADD R28, R28, -12582912 ;  /* 0xcb4000001c1c7421 */ /* 0x000fe20000000000 */
[----:B------:R-:W-:Y:S01]  /*8100*/  @!P0 FSETP.GTU.AND P1, PT, |R4|, +INF , PT ;  /* 0x7f8000000400880b */ /* 0x000fe20003f2c200 */
[----:B------:R-:W0:Y:S02]  /*8110*/  I2F R5, R52 ;  /* 0x0000003400057306 */ /* 0x000e240000201400 */
[----:B------:R-:W-:Y:S01]  /*8120*/  FFMA R28, R53, R38, R28 ;  /* 0x00000026351c7223 */ /* 0x000fe2000000001c */
[----:B------:R-:W-:Y:S02]  /*8130*/  @!P0 FSEL R4, R23, R4, !P1 ;  /* 0x0000000417048208 */ /* 0x000fe40004800000 */
[----:B------:R-:W-:-:S04]  /*8140*/  FSETP.GT.AND P0, PT, R12, R23, PT ;  /* 0x000000170c00720b */ /* 0x000fc80003f04000 */
[----:B------:R-:W1:Y:S01]  /*8150*/  F2I.NTZ R3, R4 ;  /* 0x0000000400037305 */ /* 0x000e620000203100 */
[----:B0-----:R-:W-:-:S07]  /*8160*/  FFMA R26, R5, R38, R26 ;  /* 0x00000026051a7223 */ /* 0x001fce000000001a */
[----:B------:R-:W-:-:S04]  /*8170*/  @!P0 FSETP.GTU.AND P1, PT, |R12|, +INF , PT ;  /* 0x7f8000000c00880b */ /* 0x000fc80003f2c200 */
[----:B------:R-:W-:Y:S02]  /*8180*/  @!P0 FSEL R12, R23, R12, !P1 ;  /* 0x0000000c170c8208 */ /* 0x000fe40004800000 */
[C---:B------:R-:W-:Y:S02]  /*8190*/  FSETP.GT.AND P0, PT, R14.reuse, R23, PT ;  /* 0x000000170e00720b */ /* 0x040fe40003f04000 */
[----:B-1----:R-:W-:Y:S02]  /*81a0*/  I2IP.S8.S32.SAT R3, R3, R0, RZ ;  /* 0x0000000003037239 */ /* 0x002fe400000010ff */
        /* <DEDUP_REMOVED lines=30> */
[----:B------:R-:W-:Y:S02]  /*8390*/  ISETP.LT.AND P3, PT, R24, UR5, !P5 ;  /* 0x0000000518007c0c */ /* 0x000fe4000ef61270 */
[----:B------:R-:W-:-:S05]  /*83a0*/  ISETP.NE.AND P5, PT, R16, RZ, PT ;  /* 0x000000ff1000720c */ /* 0x000fca0003fa5270 */
[----:B------:R-:W3:Y:S08]  /*83b0*/  I2F R89, R89 ;  /* 0x0000005900597306 */ /* 0x000ef00000201400 */
[----:B0-----:R-:W-:Y:S08]  /*83c0*/  I2F R3, R98 ;  /* 0x0000006200037306 */ /* 0x001ff00000201400 */
[----:B------:R-:W0:Y:S08]  /*83d0*/  I2F R99, R99 ;  /* 0x0000006300637306 */ /* 0x000e300000201400 */
[----:B------:R-:W-:Y:S08]  /*83e0*/  I2F R9, R9 ;  /* 0x0000000900097306 */ /* 0x000ff00000201400 */
        /* <DEDUP_REMOVED lines=9> */
[----:B------:R-:W-:Y:S01]  /*8480*/  PRMT R6, R20, 0x8880, R20 ;  /* 0x0000888014067816 */ /* 0x000fe20000000014 */
[-C--:B-1----:R-:W-:Y:S01]  /*8490*/  FFMA R0, R7, R38.reuse, R0 ;  /* 0x0000002607007223 */ /* 0x082fe20000000000 */
[----:B------:R-:W-:Y:S01]  /*84a0*/  IADD3 R12, R12, 0x4b400000, RZ ;  /* 0x4b4000000c0c7810 */ /* 0x000fe20007ffe0ff */
[----:B---3--:R-:W-:Y:S01]  /*84b0*/  FFMA R2, R89, R38, R2 ;  /* 0x0000002659027223 */ /* 0x008fe20000000002 */
[----:B------:R-:W-:-:S02]  /*84c0*/  IADD3 R6, R6, 0x4b400000, RZ ;  /* 0x4b40000006067810 */ /* 0x000fc40007ffe0ff */
[----:B------:R-:W-:Y:S01]  /*84d0*/  FSETP.GT.AND P0, PT, R0, R23, PT ;  /* 0x000000170000720b */ /* 0x000fe20003f04000 */
[----:B------:R-:W-:Y:S01]  /*84e0*/  FADD R12, R12, -12582912 ;  /* 0xcb4000000c0c7421 */ /* 0x000fe20000000000 */
[----:B------:R-:W-:Y:S01]  /*84f0*/  IADD3 R14, R14, 0x4b400000, RZ ;  /* 0x4b4000000e0e7810 */ /* 0x000fe20007ffe0ff */
[----:B------:R-:W-:Y:S01]  /*8500*/  FADD R6, R6, -12582912 ;  /* 0xcb40000006067421 */ /* 0x000fe20000000000 */
[--C-:B------:R-:W-:Y:S01]  /*8510*/  PRMT R18, R21, 0x8880, R21.reuse ;  /* 0x0000888015127816 */ /* 0x100fe20000000015 */
[-C--:B0-----:R-:W-:Y:S01]  /*8520*/  FFMA R12, R99, R38.reuse, R12 ;  /* 0x00000026630c7223 */ /* 0x081fe2000000000c */
[----:B------:R-:W-:Y:S01]  /*8530*/  PRMT R22, R21, 0x9991, R21 ;  /* 0x0000999115167816 */ /* 0x000fe20000000015 */
[----:B------:R-:W-:Y:S01]  /*8540*/  FFMA R6, R3, R38, R6 ;  /* 0x0000002603067223 */ /* 0x000fe20000000006 */
[----:B------:R-:W-:Y:S01]  /*8550*/  IADD3 R18, R18, 0x4b400000, RZ ;  /* 0x4b40000012127810 */ /* 0x000fe20007ffe0ff */
[----:B------:R-:W0:Y:S01]  /*8560*/  I2F R3, R8 ;  /* 0x0000000800037306 */ /* 0x000e220000201400 */
[----:B------:R-:W-:Y:S01]  /*8570*/  FADD R14, R14, -12582912 ;  /* 0xcb4000000e0e7421 */ /* 0x000fe20000000000 */
[----:B------:R-:W-:-:S02]  /*8580*/  IADD3 R22, R22, 0x4b400000, RZ ;  /* 0x4b40000016167810 */ /* 0x000fc40007ffe0ff */
[----:B------:R-:W-:Y:S01]  /*8590*/  @!P0 FSETP.GTU.AND P1, PT, |R0|, +INF , PT ;  /* 0x7f8000000000880b */ /* 0x000fe20003f2c200 */
[----:B------:R-:W-:Y:S02]  /*85a0*/  FADD R18, R18, -12582912 ;  /* 0xcb40000012127421 */ /* 0x000fe40000000000 */
[----:B------:R-:W-:Y:S01]  /*85b0*/  FADD R22, R22, -12582912 ;  /* 0xcb40000016167421 */ /* 0x000fe20000000000 */
[----:B------:R-:W-:Y:S02]  /*85c0*/  @!P0 FSEL R0, R23, R0, !P1 ;  /* 0x0000000017008208 */ /* 0x000fe40004800000 */
[----:B------:R-:W-:Y:S01]  /*85d0*/  FSETP.GT.AND P0, PT, R2, R23, PT ;  /* 0x000000170200720b */ /* 0x000fe20003f04000 */
[----:B------:R-:W-:-:S03]  /*85e0*/  FFMA R22, R87, R38, R22 ;  /* 0x0000002657167223 */ /* 0x000fc60000000016 */
[----:B------:R-:W-:Y:S01]  /*85f0*/  F2I.NTZ R0, R0 ;  /* 0x0000000000007305 */ /* 0x000fe20000203100 */
[----:B0-----:R-:W-:Y:S01]  /*8600*/  FFMA R14, R3, R38, R14 ;  /* 0x00000026030e7223 */ /* 0x001fe2000000000e */
[----:B------:R-:W-:-:S04]  /*8610*/  PRMT R3, R21, 0xbbb3, R21 ;  /* 0x0000bbb315037816 */ /* 0x000fc80000000015 */
[----:B------:R-:W-:Y:S02]  /*8620*/  IADD3 R8, R3, 0x4b400000, RZ ;  /* 0x4b40000003087810 */ /* 0x000fe40007ffe0ff */
[----:B------:R-:W-:Y:S01]  /*8630*/  @!P0 FSETP.GTU.AND P1, PT, |R2|, +INF , PT ;  /* 0x7f8000000200880b */ /* 0x000fe20003f2c200 */
[----:B------:R-:W0:Y:S02]  /*8640*/  I2F R3, R86 ;  /* 0x0000005600037306 */ /* 0x000e240000201400 */
[----:B------:R-:W-:Y:S01]  /*8650*/  FADD R8, R8, -12582912 ;  /* 0xcb40000008087421 */ /* 0x000fe20000000000 */
[----:B------:R-:W-:Y:S02]  /*8660*/  @!P0 FSEL R2, R23, R2, !P1 ;  /* 0x0000000217028208 */ /* 0x000fe40004800000 */
[----:B------:R-:W-:Y:S01]  /*8670*/  FSETP.GT.AND P0, PT, R6, R23, PT ;  /* 0x000000170600720b */ /* 0x000fe20003f04000 */
[-C--:B------:R-:W-:Y:S02]  /*8680*/  FFMA R8, R9, R38.reuse, R8 ;  /* 0x0000002609087223 */ /* 0x080fe40000000008 */
[----:B0-----:R-:W-:-:S09]  /*8690*/  FFMA R18, R3, R38, R18 ;  /* 0x0000002603127223 */ /* 0x001fd20000000012 */
[----:B------:R-:W-:Y:S01]  /*86a0*/  @!P0 FSETP.GTU.AND P1, PT, |R6|, +INF , PT ;  /* 0x7f8000000600880b */ /* 0x000fe20003f2c200 */
[----:B------:R-:W0:Y:S03]  /*86b0*/  F2I.NTZ R3, R2 ;  /* 0x0000000200037305 */ /* 0x000e260000203100 */
[----:B------:R-:W-:Y:S02]  /*86c0*/  @!P0 FSEL R6, R23, R6, !P1 ;  /* 0x0000000617068208 */ /* 0x000fe40004800000 */
[----:B------:R-:W-:-:S04]  /*86d0*/  FSETP.GT.AND P0, PT, R12, R23, PT ;  /* 0x000000170c00720b */ /* 0x000fc80003f04000 */
[----:B------:R-:W-:Y:S01]  /*86e0*/  F2I.NTZ R6, R6 ;  /* 0x0000000600067305 */ /* 0x000fe20000203100 */
[----:B0-----:R-:W-:-:S07]  /*86f0*/  I2IP.S8.S32.SAT R0, R3, R0, RZ ;  /* 0x0000000003007239 */ /* 0x001fce00000010ff */
        /* <DEDUP_REMOVED lines=23> */
[----:B------:R-:W-:-:S04]  /*8870*/  IADD3 R6, P1, R32, c[0x0][0x298], RZ ;  /* 0x0000a60020067a10 */ /* 0x000fc80007f3e0ff */
[----:B------:R-:W-:Y:S02]  /*8880*/  IADD3.X R7, R33, c[0x0][0x29c], RZ, P1, !PT ;  /* 0x0000a70021077a10 */ /* 0x000fe40000ffe4ff */
[----:B0-----:R-:W-:-:S08]  /*8890*/  I2IP.S8.S32.SAT R3, R13, R18, R3 ;  /* 0x000000120d037239 */ /* 0x001fd00000001003 */
[----:B------:R0:W-:Y:S04]  /*88a0*/  @P2 STG.E.64.SYS [R6], R2 ;  /* 0x0000000206002386 */ /* 0x0001e8000010eb00 */
[----:B------:R-:W2:Y:S01]  /*88b0*/  @P3 LDG.E.LTC128B.64.SYS R20, [R4] ;  /* 0x0000000004143381 */ /* 0x000ea200001eeb20 */
[----:B------:R-:W1:Y:S01]  /*88c0*/  I2F R9, R90 ;  /* 0x0000005a00097306 */ /* 0x000e620000201400 */
[----:B------:R-:W-:Y:S02]  /*88d0*/  ISETP.LT.AND P5, PT, R24, UR5, !P5 ;  /* 0x0000000518007c0c */ /* 0x000fe4000efa1270 */
[----:B------:R-:W-:-:S05]  /*88e0*/  ISETP.NE.AND P4, PT, R31, RZ, PT ;  /* 0x000000ff1f00720c */ /* 0x000fca0003f85270 */
[----:B------:R-:W3:Y:S08]  /*88f0*/  I2F R91, R91 ;  /* 0x0000005b005b7306 */ /* 0x000ef00000201400 */
[----:B------:R-:W-:Y:S08]  /*8900*/  I2F R13, R96 ;  /* 0x00000060000d7306 */ /* 0x000ff00000201400 */
[----:B------:R-:W1:Y:S08]  /*8910*/  I2F R97, R97 ;  /* 0x0000006100617306 */ /* 0x000e700000201400 */
[----:B0-----:R0:W0:Y:S08]  /*8920*/  I2F R3, R10 ;  /* 0x0000000a00037306 */ /* 0x0010300000201400 */
[----:B------:R-:W0:Y:S08]  /*8930*/  I2F R11, R11 ;  /* 0x0000000b000b7306 */ /* 0x000e300000201400 */
[----:B------:R-:W-:Y:S01]  /*8940*/  I2F R85, R85 ;  /* 0x0000005500557306 */ /* 0x000fe20000201400 */
[----:B--2---:R-:W-:-:S02]  /*8950*/  PRMT R0, R20, 0xaaa2, R20 ;  /* 0x0000aaa214007816 */ /* 0x004fc40000000014 */
[--C-:B------:R-:W-:Y:S02]  /*8960*/  PRMT R8, R20, 0xbbb3, R20.reuse ;  /* 0x0000bbb314087816 */ /* 0x100fe40000000014 */
[----:B------:R-:W-:Y:S02]  /*8970*/  IADD3 R0, R0, 0x4b400000, RZ ;  /* 0x4b40000000007810 */ /* 0x000fe40007ffe0ff */
[----:B------:R-:W-:Y:S02]  /*8980*/  IADD3 R8, R8, 0x4b400000, RZ ;  /* 0x4b40000008087810 */ /* 0x000fe40007ffe0ff */
[----:B------:R-:W-:Y:S01]  /*8990*/  PRMT R12, R20, 0x9991, R20 ;  /* 0x00009991140c7816 */ /* 0x000fe20000000014 */
[----:B------:R-:W-:Y:S01]  /*89a0*/  FADD R0, R0, -12582912 ;  /* 0xcb40000000007421 */ /* 0x000fe20000000000 */
[----:B0-----:R-:W-:Y:S01]  /*89b0*/  PRMT R10, R21, 0xaaa2, R21 ;  /* 0x0000aaa2150a7816 */ /* 0x001fe20000000015 */
[----:B------:R-:W-:Y:S01]  /*89c0*/  FADD R2, R8, -12582912 ;  /* 0xcb40000008027421 */ /* 0x000fe20000000000 */
[----:B------:R-:W-:Y:S01]  /*89d0*/  IADD3 R12, R12, 0x4b400000, RZ ;  /* 0x4b4000000c0c7810 */ /* 0x000fe20007ffe0ff */
[-C--:B-1----:R-:W-:Y:S01]  /*89e0*/  FFMA R0, R9, R38.reuse, R0 ;  /* 0x0000002609007223 */ /* 0x082fe20000000000 */
[----:B------:R-:W-:Y:S01]  /*89f0*/  PRMT R9, R20, 0x8880, R20 ;  /* 0x0000888014097816 */ /* 0x000fe20000000014 */
[----:B---3--:R-:W-:Y:S01]  /*8a00*/  FFMA R2, R91, R38, R2 ;  /* 0x000000265b027223 */ /* 0x008fe20000000002 */
[----:B------:R-:W-:Y:S01]  /*8a10*/  IADD3 R10, R10, 0x4b400000, RZ ;  /* 0x4b4000000a0a7810 */ /* 0x000fe20007ffe0ff */
[----:B------:R-:W-:Y:S01]  /*8a20*/  FADD R12, R12, -12582912 ;  /* 0xcb4000000c0c7421 */ /* 0x000fe20000000000 */
[----:B------:R-:W-:-:S02]  /*8a30*/  FSETP.GT.AND P0, PT, R0, R23, PT ;  /* 0x000000170000720b */ /* 0x000fc40003f04000 */
[----:B------:R-:W-:Y:S01]  /*8a40*/  IADD3 R8, R9, 0x4b400000, RZ ;  /* 0x4b40000009087810 */ /* 0x000fe20007ffe0ff */
[-C--:B------:R-:W-:Y:S01]  /*8a50*/  FFMA R12, R97, R38.reuse, R12 ;  /* 0x00000026610c7223 */ /* 0x080fe2000000000c */
[----:B------:R-:W-:Y:S01]  /*8a60*/  FSETP.GT.AND P1, PT, R2, R23, PT ;  /* 0x000000170200720b */ /* 0x000fe20003f24000 */
[----:B------:R-:W-:Y:S01]  /*8a70*/  FADD R10, R10, -12582912 ;  /* 0xcb4000000a0a7421 */ /* 0x000fe20000000000 */
[----:B------:R-:W0:Y:S01]  /*8a80*/  I2F R9, R84 ;  /* 0x0000005400097306 */ /* 0x000e220000201400 */
[----:B------:R-:W-:Y:S01]  /*8a90*/  FADD R8, R8, -12582912 ;  /* 0xcb40000008087421 */ /* 0x000fe20000000000 */
[--C-:B------:R-:W-:Y:S01]  /*8aa0*/  PRMT R14, R21, 0x8880, R21.reuse ;  /* 0x00008880150e7816 */ /* 0x100fe20000000015 */
[-C--:B------:R-:W-:Y:S01]  /*8ab0*/  FFMA R10, R3, R38.reuse, R10 ;  /* 0x00000026030a7223 */ /* 0x080fe2000000000a */
[----:B------:R-:W-:Y:S01]  /*8ac0*/  PRMT R3, R21, 0x9991, R21 ;  /* 0x0000999115037816 */ /* 0x000fe20000000015 */
[----:B------:R-:W-:Y:S01]  /*8ad0*/  FFMA R8, R13, R38, R8 ;  /* 0x000000260d087223 */ /* 0x000fe20000000008 */
[----:B------:R-:W-:-:S02]  /*8ae0*/  @!P0 FSETP.GTU.AND P2, PT, |R0|, +INF , PT ;  /* 0x7f8000000000880b */ /* 0x000fc40003f4c200 */
[----:B------:R-:W-:Y:S02]  /*8af0*/  PRMT R13, R21, 0xbbb3, R21 ;  /* 0x0000bbb3150d7816 */ /* 0x000fe40000000015 */
[----:B------:R-:W-:Y:S02]  /*8b00*/  @!P0 FSEL R0, R23, R0, !P2 ;  /* 0x0000000017008208 */ /* 0x000fe40005000000 */
[----:B------:R-:W-:Y:S02]  /*8b10*/  @!P1 FSETP.GTU.AND P0, PT, |R2|, +INF , PT ;  /* 0x7f8000000200980b */ /* 0x000fe40003f0c200 */
[----:B------:R-:W-:Y:S02]  /*8b20*/  IADD3 R13, R13, 0x4b400000, RZ ;  /* 0x4b4000000d0d7810 */ /* 0x000fe40007ffe0ff */
[----:B------:R-:W-:Y:S01]  /*8b30*/  @!P1 FSEL R2, R23, R2, !P0 ;  /* 0x0000000217029208 */ /* 0x000fe20004000000 */
[----:B------:R-:W-:Y:S01]  /*8b40*/  F2I.NTZ R0, R0 ;  /* 0x0000000000007305 */ /* 0x000fe20000203100 */
[-C--:B------:R-:W-:Y:S01]  /*8b50*/  FSETP.GT.AND P2, PT, R8, R23.reuse, PT ;  /* 0x000000170800720b */ /* 0x080fe20003f44000 */
[----:B------:R-:W-:Y:S01]  /*8b60*/  FADD R13, R13, -12582912 ;  /* 0xcb4000000d0d7421 */ /* 0x000fe20000000000 */
[----:B------:R-:W-:-:S02]  /*8b70*/  FSETP.GT.AND P1, PT, R12, R23, PT ;  /* 0x000000170c00720b */ /* 0x000fc40003f24000 */
[----:B------:R-:W-:Y:S01]  /*8b80*/  IADD3 R14, R14, 0x4b400000, RZ ;  /* 0x4b4000000e0e7810 */ /* 0x000fe20007ffe0ff */
[-C--:B------:R-:W-:Y:S01]  /*8b90*/  FFMA R16, R11, R38.reuse, R13 ;  /* 0x000000260b107223 */ /* 0x080fe2000000000d */
[----:B------:R-:W-:Y:S01]  /*8ba0*/  IADD3 R3, R3, 0x4b400000, RZ ;  /* 0x4b40000003037810 */ /* 0x000fe20007ffe0ff */
[----:B------:R-:W1:Y:S02]  /*8bb0*/  F2I.NTZ R11, R2 ;  /* 0x00000002000b7305 */ /* 0x000e640000203100 */
[----:B------:R-:W-:Y:S02]  /*8bc0*/  FADD R14, R14, -12582912 ;  /* 0xcb4000000e0e7421 */ /* 0x000fe40000000000 */
[----:B------:R-:W-:Y:S01]  /*8bd0*/  FADD R3, R3, -12582912 ;  /* 0xcb40000003037421 */ /* 0x000fe20000000000 */
[----:B------:R-:W-:Y:S01]  /*8be0*/  @!P2 FSETP.GTU.AND P0, PT, |R8|, +INF , PT ;  /* 0x7f8000000800a80b */ /* 0x000fe20003f0c200 */
[-C--:B0-----:R-:W-:Y:S02]  /*8bf0*/  FFMA R14, R9, R38.reuse, R14 ;  /* 0x00000026090e7223 */ /* 0x081fe4000000000e */
[----:B------:R-:W-:Y:S01]  /*8c00*/  FFMA R18, R85, R38, R3 ;  /* 0x0000002655127223 */ /* 0x000fe20000000003 */
[----:B------:R-:W-:-:S02]  /*8c10*/  @!P2 FSEL R8, R23, R8, !P0 ;  /* 0x000000081708a208 */ /* 0x000fc40004000000 */
[----:B------:R-:W-:-:S04]  /*8c20*/  FSETP.GT.AND P2, PT, R10, R23, PT ;  /* 0x000000170a00720b */ /* 0x000fc80003f44000 */
[----:B------:R-:W-:Y:S01]  /*8c30*/  F2I.NTZ R8, R8 ;  /* 0x0000000800087305 */ /* 0x000fe20000203100 */
[----:B-1----:R-:W-:Y:S02]  /*8c40*/  I2IP.S8.S32.SAT R0, R11, R0, RZ ;  /* 0x000000000b007239 */ /* 0x002fe400000010ff */
[----:B------:R-:W-:-:S04]  /*8c50*/  @!P1 FSETP.GTU.AND P0, PT, |R12|, +INF , PT ;  /* 0x7f8000000c00980b */ /* 0x000fc80003f0c200 */
[----:B------:R-:W-:Y:S02]  /*8c60*/  @!P1 FSEL R12, R23, R12, !P0 ;  /* 0x0000000c170c9208 */ /* 0x000fe40004000000 */
[----:B------:R-:W-:-:S04]  /*8c70*/  FSETP.GT.AND P1, PT, R16, R23, PT ;  /* 0x000000171000720b */ /* 0x000fc80003f24000 */
        /* <DEDUP_REMOVED lines=27> */
[----:B------:R-:W0:Y:S08]  /*8e30*/  I2F R9, R94 ;  /* 0x0000005e00097306 */ /* 0x000e300000201400 */
[----:B------:R-:W-:Y:S08]  /*8e40*/  I2F R95, R95 ;  /* 0x0000005f005f7306 */ /* 0x000ff00000201400 */
        /* <DEDUP_REMOVED lines=19> */
[-C--:B------:R-:W-:Y:S01]  /*8f80*/  FSETP.GT.AND P1, PT, R2, R23.reuse, PT ;  /* 0x000000170200720b */ /* 0x080fe20003f24000 */
[-C--:B------:R-:W-:Y:S01]  /*8f90*/  FFMA R8, R9, R38.reuse, R8 ;  /* 0x0000002609087223 */ /* 0x080fe20000000008 */
[----:B------:R-:W-:Y:S01]  /*8fa0*/  IADD3 R13, R13, 0x4b400000, RZ ;  /* 0x4b4000000d0d7810 */ /* 0x000fe20007ffe0ff */
[----:B------:R-:W-:Y:S01]  /*8fb0*/  FADD R10, R10, -12582912 ;  /* 0xcb4000000a0a7421 */ /* 0x000fe20000000000 */
[----:B------:R-:W-:Y:S02]  /*8fc0*/  PRMT R9, R21, 0xaaa2, R21 ;  /* 0x0000aaa215097816 */ /* 0x000fe40000000015 */
[----:B------:R-:W-:Y:S01]  /*8fd0*/  FSETP.GT.AND P3, PT, R8, R23, PT ;  /* 0x000000170800720b */ /* 0x000fe20003f64000 */
[----:B------:R-:W-:Y:S01]  /*8fe0*/  FADD R13, R13, -12582912 ;  /* 0xcb4000000d0d7421 */ /* 0x000fe20000000000 */
[----:B------:R-:W-:Y:S01]  /*8ff0*/  IADD3 R9, R9, 0x4b400000, RZ ;  /* 0x4b40000009097810 */ /* 0x000fe20007ffe0ff */
[-C--:B0-----:R-:W-:Y:S01]  /*9000*/  FFMA R10, R41, R38.reuse, R10 ;  /* 0x00000026290a7223 */ /* 0x081fe2000000000a */
[----:B------:R-:W-:Y:S01]  /*9010*/  @!P0 FSETP.GTU.AND P2, PT, |R0|, +INF , PT ;  /* 0x7f8000000000880b */ /* 0x000fe20003f4c200 */
[----:B------:R-:W-:Y:S01]  /*9020*/  FFMA R14, R95, R38, R13 ;  /* 0x000000265f0e7223 */ /* 0x000fe2000000000d */
[----:B------:R-:W-:Y:S01]  /*9030*/  PRMT R12, R21, 0x8880, R21 ;  /* 0x00008880150c7816 */ /* 0x000fe20000000015 */
[----:B------:R-:W-:Y:S01]  /*9040*/  FADD R9, R9, -12582912 ;  /* 0xcb40000009097421 */ /* 0x000fe20000000000 */
[----:B------:R-:W-:-:S02]  /*9050*/  @!P0 FSEL R0, R23, R0, !P2 ;  /* 0x0000000017008208 */ /* 0x000fc40005000000 */
[----:B------:R-:W-:Y:S01]  /*9060*/  @!P1 FSETP.GTU.AND P0, PT, |R2|, +INF , PT ;  /* 0x7f8000000200980b */ /* 0x000fe20003f0c200 */
[----:B------:R-:W-:Y:S01]  /*9070*/  FFMA R16, R3, R38, R9 ;  /* 0x0000002603107223 */ /* 0x000fe20000000009 */
[----:B------:R-:W-:Y:S02]  /*9080*/  IADD3 R12, R12, 0x4b400000, RZ ;  /* 0x4b4000000c0c7810 */ /* 0x000fe40007ffe0ff */
[----:B------:R-:W-:Y:S01]  /*9090*/  @!P1 FSEL R2, R23, R2, !P0 ;  /* 0x0000000217029208 */ /* 0x000fe20004000000 */
[----:B------:R-:W-:Y:S01]  /*90a0*/  F2I.NTZ R0, R0 ;  /* 0x0000000000007305 */ /* 0x000fe20000203100 */
[-C--:B------:R-:W-:Y:S01]  /*90b0*/  FSETP.GT.AND P2, PT, R14, R23.reuse, PT ;  /* 0x000000170e00720b */ /* 0x080fe20003f44000 */
[----:B------:R-:W-:Y:S01]  /*90c0*/  FADD R12, R12, -12582912 ;  /* 0xcb4000000c0c7421 */ /* 0x000fe20000000000 */
[----:B------:R-:W-:Y:S02]  /*90d0*/  FSETP.GT.AND P1, PT, R16, R23, PT ;  /* 0x000000171000720b */ /* 0x000fe40003f24000 */
[----:B------:R-:W-:Y:S01]  /*90e0*/  PRMT R9, R21, 0x9991, R21 ;  /* 0x0000999115097816 */ /* 0x000fe20000000015 */
[----:B------:R-:W-:Y:S01]  /*90f0*/  FFMA R12, R11, R38, R12 ;  /* 0x000000260b0c7223 */ /* 0x000fe2000000000c */
[----:B------:R-:W-:Y:S01]  /*9100*/  @!P3 FSETP.GTU.AND P0, PT, |R8|, +INF , PT ;  /* 0x7f8000000800b80b */ /* 0x000fe20003f0c200 */
[----:B------:R-:W0:Y:S01]  /*9110*/  F2I.NTZ R3, R2 ;  /* 0x0000000200037305 */ /* 0x000e220000203100 */
[----:B------:R-:W-:-:S02]  /*9120*/  IADD3 R9, R9, 0x4b400000, RZ ;  /* 0x4b40000009097810 */ /* 0x000fc40007ffe0ff */
[----:B------:R-:W-:Y:S02]  /*9130*/  @!P3 FSEL R8, R23, R8, !P0 ;  /* 0x000000081708b208 */ /* 0x000fe40004000000 */
[----:B------:R-:W-:Y:S01]  /*9140*/  FSETP.GT.AND P3, PT, R10, R23, PT ;  /* 0x000000170a00720b */ /* 0x000fe20003f64000 */
[----:B------:R-:W-:-:S03]  /*9150*/  FADD R9, R9, -12582912 ;  /* 0xcb40000009097421 */ /* 0x000fc60000000000 */
[----:B------:R-:W-:Y:S01]  /*9160*/  F2I.NTZ R8, R8 ;  /* 0x0000000800087305 */ /* 0x000fe20000203100 */
[----:B------:R-:W-:Y:S01]  /*9170*/  FFMA R18, R83, R38, R9 ;  /* 0x0000002653127223 */ /* 0x000fe20000000009 */
[----:B------:R-:W-:-:S04]  /*9180*/  @!P2 FSETP.GTU.AND P0, PT, |R14|, +INF , PT ;  /* 0x7f8000000e00a80b */ /* 0x000fc80003f0c200 */
[----:B------:R-:W-:Y:S02]  /*9190*/  @!P2 FSEL R14, R23, R14, !P0 ;  /* 0x0000000e170ea208 */ /* 0x000fe40004000000 */
[----:B------:R-:W-:Y:S02]  /*91a0*/  FSETP.GT.AND P2, PT, R12, R23, PT ;  /* 0x000000170c00720b */ /* 0x000fe40003f44000 */
[----:B0-----:R-:W-:Y:S02]  /*91b0*/  I2IP.S8.S32.SAT R0, R3, R0, RZ ;  /* 0x0000000003007239 */ /* 0x001fe400000010ff */
        /* <DEDUP_REMOVED lines=106> */
[----:B------:R-:W0:Y:S08]  /*9860*/  I2F R139, R139 ;  /* 0x0000008b008b7306 */ /* 0x000e300000201400 */
[----:B------:R-:W-:Y:S08]  /*9870*/  I2F R9, R138 ;  /* 0x0000008a00097306 */ /* 0x000ff00000201400 */
[----:B------:R-:W0:Y:S08]  /*9880*/  I2F R143, R143 ;  /* 0x0000008f008f7306 */ /* 0x000e300000201400 */
[----:B------:R-:W-:Y:S08]  /*9890*/  I2F R141, R141 ;  /* 0x0000008d008d7306 */ /* 0x000ff00000201400 */
[----:B------:R-:W-:Y:S01]  /*98a0*/  I2F R13, R140 ;  /* 0x0000008c000d7306 */ /* 0x000fe20000201400 */
[----:B--2---:R-:W-:-:S02]  /*98b0*/  PRMT R0, R20, 0xbbb3, R20 ;  /* 0x0000bbb314007816 */ /* 0x004fc40000000014 */
[--C-:B------:R-:W-:Y:S02]  /*98c0*/  PRMT R8, R20, 0xaaa2, R20.reuse ;  /* 0x0000aaa214087816 */ /* 0x100fe40000000014 */
[----:B------:R-:W-:Y:S02]  /*98d0*/  IADD3 R0, R0, 0x4b400000, RZ ;  /* 0x4b40000000007810 */ /* 0x000fe40007ffe0ff */
[----:B0-----:R-:W-:Y:S02]  /*98e0*/  IADD3 R2, R8, 0x4b400000, RZ ;  /* 0x4b40000008027810 */ /* 0x001fe40007ffe0ff */
[----:B------:R-:W-:Y:S01]  /*98f0*/  PRMT R3, R20, 0x9991, R20 ;  /* 0x0000999114037816 */ /* 0x000fe20000000014 */
[----:B------:R-:W-:Y:S01]  /*9900*/  FADD R0, R0, -12582912 ;  /* 0xcb40000000007421 */ /* 0x000fe20000000000 */
[--C-:B------:R-:W-:Y:S01]  /*9910*/  PRMT R5, R21, 0xbbb3, R21.reuse ;  /* 0x0000bbb315057816 */ /* 0x100fe20000000015 */
        /* <DEDUP_REMOVED lines=8> */
[----:B------:R-:W0:Y:S01]  /*99a0*/  I2F R3, R142 ;  /* 0x0000008e00037306 */ /* 0x000e220000201400 */
[----:B------:R-:W-:Y:S01]  /*99b0*/  FSETP.GT.AND P2, PT, R2, R23, PT ;  /* 0x000000170200720b */ /* 0x000fe20003f44000 */
[----:B------:R-:W-:Y:S01]  /*99c0*/  FFMA R4, R139, R38, R4 ;  /* 0x000000268b047223 */ /* 0x000fe20000000004 */
[----:B------:R-:W-:Y:S01]  /*99d0*/  IADD3 R11, R11, 0x4b400000, RZ ;  /* 0x4b4000000b0b7810 */ /* 0x000fe20007ffe0ff */
[----:B------:R-:W-:Y:S01]  /*99e0*/  FADD R5, R5, -12582912 ;  /* 0xcb40000005057421 */ /* 0x000fe20000000000 */
[----:B------:R-:W-:-:S02]  /*99f0*/  PRMT R8, R21, 0xaaa2, R21 ;  /* 0x0000aaa215087816 */ /* 0x000fc40000000015 */
[-C--:B------:R-:W-:Y:S01]  /*9a00*/  FSETP.GT.AND P3, PT, R4, R23.reuse, PT ;  /* 0x000000170400720b */ /* 0x080fe20003f64000 */
[----:B------:R-:W-:Y:S01]  /*9a10*/  FADD R11, R11, -12582912 ;  /* 0xcb4000000b0b7421 */ /* 0x000fe20000000000 */
[----:B------:R-:W-:Y:S01]  /*9a20*/  IADD3 R8, R8, 0x4b400000, RZ ;  /* 0x4b40000008087810 */ /* 0x000fe20007ffe0ff */
[-C--:B------:R-:W-:Y:S01]  /*9a30*/  FFMA R14, R143, R38.reuse, R5 ;  /* 0x000000268f0e7223 */ /* 0x080fe20000000005 */
[----:B------:R-:W-:Y:S01]  /*9a40*/  @!P0 FSETP.GTU.AND P1, PT, |R0|, +INF , PT ;  /* 0x7f8000000000880b */ /* 0x000fe20003f2c200 */
[----:B------:R-:W-:Y:S01]  /*9a50*/  FFMA R12, R9, R38, R11 ;  /* 0x00000026090c7223 */ /* 0x000fe2000000000b */
[----:B------:R-:W-:Y:S01]  /*9a60*/  PRMT R10, R21, 0x9991, R21 ;  /* 0x00009991150a7816 */ /* 0x000fe20000000015 */
[----:B------:R-:W-:Y:S01]  /*9a70*/  FADD R8, R8, -12582912 ;  /* 0xcb40000008087421 */ /* 0x000fe20000000000 */
[----:B------:R-:W-:Y:S02]  /*9a80*/  @!P0 FSEL R0, R23, R0, !P1 ;  /* 0x0000000017008208 */ /* 0x000fe40004800000 */
[----:B------:R-:W-:Y:S01]  /*9a90*/  @!P2 FSETP.GTU.AND P0, PT, |R2|, +INF , PT ;  /* 0x7f8000000200a80b */ /* 0x000fe20003f0c200 */
[----:B0-----:R-:W-:Y:S01]  /*9aa0*/  FFMA R8, R3, R38, R8 ;  /* 0x0000002603087223 */ /* 0x001fe20000000008 */
[----:B------:R-:W-:-:S02]  /*9ab0*/  FSETP.GT.AND P4, PT, R12, R23, PT ;  /* 0x000000170c00720b */ /* 0x000fc40003f84000 */
[----:B------:R-:W-:Y:S01]  /*9ac0*/  @!P2 FSEL R2, R23, R2, !P0 ;  /* 0x000000021702a208 */ /* 0x000fe20004000000 */
[----:B------:R-:W-:Y:S01]  /*9ad0*/  F2I.NTZ R0, R0 ;  /* 0x0000000000007305 */ /* 0x000fe20000203100 */
[-C--:B------:R-:W-:Y:S02]  /*9ae0*/  FSETP.GT.AND P1, PT, R14, R23.reuse, PT ;  /* 0x000000170e00720b */ /* 0x080fe40003f24000 */
[----:B------:R-:W-:Y:S02]  /*9af0*/  IADD3 R10, R10, 0x4b400000, RZ ;  /* 0x4b4000000a0a7810 */ /* 0x000fe40007ffe0ff */
[----:B------:R-:W-:Y:S02]  /*9b00*/  FSETP.GT.AND P2, PT, R8, R23, PT ;  /* 0x000000170800720b */ /* 0x000fe40003f44000 */
[----:B------:R-:W-:Y:S01]  /*9b10*/  @!P3 FSETP.GTU.AND P0, PT, |R4|, +INF , PT ;  /* 0x7f8000000400b80b */ /* 0x000fe20003f0c200 */
[----:B------:R-:W-:Y:S01]  /*9b20*/  FADD R10, R10, -12582912 ;  /* 0xcb4000000a0a7421 */ /* 0x000fe20000000000 */
[----:B------:R-:W-:Y:S01]  /*9b30*/  PRMT R21, R21, 0x8880, R21 ;  /* 0x0000888015157816 */ /* 0x000fe20000000015 */
[----:B------:R-:W0:Y:S01]  /*9b40*/  F2I.NTZ R5, R2 ;  /* 0x0000000200057305 */ /* 0x000e220000203100 */
[----:B------:R-:W-:Y:S01]  /*9b50*/  @!P3 FSEL R4, R23, R4, !P0 ;  /* 0x000000041704b208 */ /* 0x000fe20004000000 */
[----:B------:R-:W-:Y:S01]  /*9b60*/  FFMA R10, R141, R38, R10 ;  /* 0x000000268d0a7223 */ /* 0x000fe2000000000a */
[----:B------:R-:W-:-:S04]  /*9b70*/  IADD3 R21, R21, 0x4b400000, RZ ;  /* 0x4b40000015157810 */ /* 0x000fc80007ffe0ff */
[----:B------:R-:W-:Y:S01]  /*9b80*/  FSETP.GT.AND P3, PT, R10, R23, PT ;  /* 0x000000170a00720b */ /* 0x000fe20003f64000 */
[----:B------:R-:W-:Y:S01]  /*9b90*/  FADD R21, R21, -12582912 ;  /* 0xcb40000015157421 */ /* 0x000fe20000000000 */
[----:B------:R-:W-:Y:S01]  /*9ba0*/  @!P4 FSETP.GTU.AND P0, PT, |R12|, +INF , PT ;  /* 0x7f8000000c00c80b */ /* 0x000fe20003f0c200 */
[----:B------:R-:W-:Y:S02]  /*9bb0*/  F2I.NTZ R4, R4 ;  /* 0x0000000400047305 */ /* 0x000fe40000203100 */
[----:B------:R-:W-:Y:S01]  /*9bc0*/  FFMA R38, R13, R38, R21 ;  /* 0x000000260d267223 */ /* 0x000fe20000000015 */
[----:B------:R-:W-:Y:S02]  /*9bd0*/  @!P4 FSEL R12, R23, R12, !P0 ;  /* 0x0000000c170cc208 */ /* 0x000fe40004000000 */
[----:B0-----:R-:W-:-:S04]  /*9be0*/  I2IP.S8.S32.SAT R0, R0, R5, RZ ;  /* 0x0000000500007239 */ /* 0x001fc800000010ff */
[----:B------:R-:W0:Y:S02]  /*9bf0*/  F2I.NTZ R3, R12 ;  /* 0x0000000c00037305 */ /* 0x000e240000203100 */
[----:B------:R-:W-:-:S04]  /*9c00*/  @!P1 FSETP.GTU.AND P0, PT, |R14|, +INF , PT ;  /* 0x7f8000000e00980b */ /* 0x000fc80003f0c200 */
[----:B------:R-:W-:Y:S02]  /*9c10*/  @!P1 FSEL R14, R23, R14, !P0 ;  /* 0x0000000e170e9208 */ /* 0x000fe40004000000 */
[----:B------:R-:W-:-:S04]  /*9c20*/  FSETP.GT.AND P1, PT, R38, R23, PT ;  /* 0x000000172600720b */ /* 0x000fc80003f24000 */
[----:B------:R-:W-:Y:S02]  /*9c30*/  F2I.NTZ R14, R14 ;  /* 0x0000000e000e7305 */ /* 0x000fe40000203100 */
[----:B------:R-:W-:Y:S02]  /*9c40*/  @!P2 FSETP.GTU.AND P0, PT, |R8|, +INF , PT ;  /* 0x7f8000000800a80b */ /* 0x000fe40003f0c200 */
[----:B0-----:R-:W-:Y:S01]  /*9c50*/  I2IP.S8.S32.SAT R4, R4, R3, R0 ;  /* 0x0000000304047239 */ /* 0x001fe20000001000 */
[----:B------:R-:W-:Y:S01]  /*9c60*/  IMAD.MOV.U32 R0, RZ, RZ, c[0x0][0x184] ;  /* 0x00006100ff007624 */ /* 0x000fe200078e00ff */
        /* <DEDUP_REMOVED lines=9> */
[----:B------:R-:W-:-:S04]  /*9d00*/  ISETP.GE.AND P0, PT, R0, 0x2, PT ;  /* 0x000000020000780c */ /* 0x000fc80003f06270 */
[----:B------:R-:W-:Y:S02]  /*9d10*/  ISETP.NE.OR P0, PT, RZ, c[0x0][0x160], !P0 ;  /* 0x00005800ff007a0c */ /* 0x000fe40004705670 */
[----:B0-----:R-:W-:-:S08]  /*9d20*/  I2IP.S8.S32.SAT R5, R10, R11, R5 ;  /* 0x0000000b0a057239 */ /* 0x001fd00000001005 */
[----:B------:R0:W-:Y:S02]  /*9d30*/  @P5 STG.E.64.SYS [R6.64+UR16], R4 ;  /* 0x0000000406005986 */ /* 0x0001e4000c10eb10 */
[----:B------:R-:W-:Y:S05]  /*9d40*/  @P0 EXIT ;  /* 0x000000000000094d */ /* 0x000fea0003800000 */
[----:B------:R-:W1:Y:S01]  /*9d50*/  S2R R0, SR_TID.X ;  /* 0x0000000000007919 */ /* 0x000e620000002100 */
[----:B------:R-:W-:Y:S05]  /*9d60*/  MEMBAR.SC.GPU ;  /* 0x0000000000007992 */ /* 0x000fea0000002000 */
[----:B------:R-:W-:-:S00]  /*9d70*/  ERRBAR ;  /* 0x00000000000079ab */ /* 0x000fc00000000000 */
[----:B------:R-:W-:-:S05]  /*9d80*/  CCTL.IVALL ;  /* 0x00000000ff00798f */ /* 0x000fca0002000000 */
[----:B------:R-:W-:Y:S01]  /*9d90*/  BAR.SYNC.DEFER_BLOCKING 0x0 ;  /* 0x0000000000007b1d */ /* 0x000fe20000010000 */
[----:B-1----:R-:W-:-:S12]  /*9da0*/  ISETP.GT.AND P0, PT, R0, RZ, PT ;  /* 0x000000ff0000720c */ /* 0x002fd80003f04270 */
[----:B------:R-:W-:Y:S05]  /*9db0*/  @P0 EXIT ;  /* 0x000000000000094d */ /* 0x000fea0003800000 */
[----:B------:R-:W1:Y:S01]  /*9dc0*/  S2UR UR8, SR_CTAID.Y ;  /* 0x00000000000879c3 */ /* 0x000e620000002600 */
[----:B------:R-:W-:Y:S05]  /*9dd0*/  MEMBAR.ALL.GPU ;  /* 0x0000000000007992 */ /* 0x000fea000000a000 */
[----:B------:R-:W2:Y:S01]  /*9de0*/  S2UR UR7, SR_CTAID.X ;  /* 0x00000000000779c3 */ /* 0x000ea20000002500 */
[----:B------:R-:W-:Y:S02]  /*9df0*/  ULDC UR5, c[0x0][0x188] ;  /* 0x0000620000057ab9 */ /* 0x000fe40000000800 */
[----:B------:R-:W-:Y:S01]  /*9e00*/  UMOV UR6, 0xffffffff ;  /* 0xffffffff00067882 */ /* 0x000fe20000000000 */
[----:B------:R-:W3:Y:S01]  /*9e10*/  S2R R0, SR_CTAID.Z ;  /* 0x0000000000007919 */ /* 0x000ee20000002700 */
[----:B------:R-:W-:-:S02]  /*9e20*/  USHF.L.U32 UR6, UR6, UR5, URZ ;  /* 0x0000000506067299 */ /* 0x000fc4000800063f */
[----:B-12---:R-:W-:Y:S02]  /*9e30*/  USHF.L.U32 UR8, UR8, UR5, URZ ;  /* 0x0000000508087299 */ /* 0x006fe4000800063f */
[----:B------:R-:W-:Y:S01]  /*9e40*/  ULOP3.LUT UR6, UR7, UR6, URZ, 0x30, !UPT ;  /* 0x0000000607067292 */ /* 0x000fe2000f8e303f */
[----:B---3--:R-:W-:Y:S01]  /*9e50*/  IADD3 R0, R0, 0x1, RZ ;  /* 0x0000000100007810 */ /* 0x008fe20007ffe0ff */
[----:B------:R-:W-:Y:S01]  /*9e60*/  USHF.R.S32.HI UR5, URZ, UR5, UR7 ;  /* 0x000000053f057299 */ /* 0x000fe20008011407 */
[----:B------:R-:W-:-:S00]  /*9e70*/  ERRBAR ;  /* 0x00000000000079ab */ /* 0x000fc00000000000 */
[----:B------:R-:W-:Y:S01]  /*9e80*/  UIADD3 UR8, UR8, UR6, URZ ;  /* 0x0000000608087290 */ /* 0x000fe2000fffe03f */
[C---:B------:R-:W-:Y:S01]  /*9e90*/  ISETP.NE.AND P0, PT, R0.reuse, c[0x0][0x184], PT ;  /* 0x0000610000007a0c */ /* 0x040fe20003f05270 */
[----:B------:R-:W-:Y:S02]  /*9ea0*/  ULDC UR4, c[0x0][0x17c] ;  /* 0x00005f0000047ab9 */ /* 0x000fe40000000800 */
[----:B------:R-:W-:Y:S01]  /*9eb0*/  UIMAD UR4, UR8, UR4, UR5 ;  /* 0x00000004080472a4 */ /* 0x000fe2000f8e0205 */
[----:B------:R-:W-:Y:S01]  /*9ec0*/  SEL R0, R0, RZ, P0 ;  /* 0x000000ff00007207 */ /* 0x000fe20000000000 */
[----:B------:R-:W-:-:S02]  /*9ed0*/  UMOV UR6, 0x4 ;  /* 0x0000000400067882 */ /* 0x000fc40000000000 */
[----:B------:R-:W-:Y:S02]  /*9ee0*/  ULDC.64 UR8, c[0x0][0x330] ;  /* 0x0000cc0000087ab9 */ /* 0x000fe40000000a00 */
[----:B------:R-:W-:-:S09]  /*9ef0*/  UIMAD.WIDE UR4, UR4, UR6, UR8 ;  /* 0x00000006040472a5 */ /* 0x000fd2000f8e0208 */
[----:B------:R-:W-:Y:S01]  /*9f00*/  STG.E.STRONG.GPU [UR4], R0 ;  /* 0x00000000ff007986 */ /* 0x000fe2000c114904 */
[----:B------:R-:W-:Y:S05]  /*9f10*/  EXIT ;  /* 0x000000000000794d */ /* 0x000fea0003800000 */
.L_x_363:
[----:B------:R-:W-:-:S00]  /*9f20*/  BRA `(.L_x_363) ;  /* 0xfffffff000007947 */ /* 0x000fc0000383ffff */
[----:B------:R-:W-:-:S00]  /*9f30*/  NOP ;  /* 0x0000000000007918 */ /* 0x000fc00000000000 */
[----:B------:R-:W-:-:S00]  /*9f40*/  NOP ;  /* 0x0000000000007918 */ /* 0x000fc00000000000 */
[----:B------:R-:W-:-:S00]  /*9f50*/  NOP ;  /* 0x0000000000007918 */ /* 0x000fc00000000000 */
[----:B------:R-:W-:-:S00]  /*9f60*/  NOP ;  /* 0x0000000000007918 */ /* 0x000fc00000000000 */
[----:B------:R-:W-:-:S00]  /*9f70*/  NOP ;  /* 0x0000000000007918 */ /* 0x000fc00000000000 */
.L_x_371:


//--------------------- .text._ZN7cutlass6KernelINS_4gemm6kernel4GemmINS1_11threadblock12MmaPipelinedINS1_9GemmShapeILi128ELi128ELi32EEENS_9transform11threadblock22PredicatedTileIteratorINS_11MatrixShapeILi128ELi32EEEaNS_6layout22ColumnMajorInterleavedILi32EEELi1ENS8_29PitchLinearWarpRakedThreadMapINS_16PitchLinearShapeILi4096ELi1EEELi128ENSH_ILi32ELi1EEELi16EEELi16ELb0ENSD_9NoPermuteEEENS9_19RegularTileIteratorISC_aNSD_37RowMajorTensorOpMultiplicandCrosswiseILi8ELi32EEELi0ENS8_29TransposePitchLinearThreadMapISK_NSH_ILi2ELi16EEEEELi16EEENSA_INSB_ILi32ELi128EEEaNSD_19RowMajorInterleavedILi32EEELi0ESK_Li16ELb0ESL_EENSN_ISU_aNSD_40ColumnMajorTensorOpMultiplicandCrosswiseILi8ELi32EEELi1ESS_Li16EEEiSF_NS4_9MmaPolicyINS1_4warp11MmaTensorOpINS6_ILi64ELi64ELi32EEEaSP_aSZ_iSF_NS12_17MmaTensorOpPolicyINS_4arch3MmaINS6_ILi8ELi8ELi16EEELi32EaNSD_8RowMajorEaNSD_11ColumnMajorEiS19_NS16_21OpMultiplyAddSaturateEEENSB_ILi1ELi1EEEEELi1ELb1EbEENSB_ILi0ELi0EEES1G_Li1EEENS_21NumericArrayConverterIaaLi32ELNS_15FloatRoundStyleE2ENS8_6thread14UnaryTransform8IdentityEEES1N_bEENS_8epilogue11threadblock19InterleavedEpilogueIS7_S1F_Li1ENS1Q_33InterleavedPredicatedTileIteratorINS1Q_30InterleavedOutputTileThreadMapINSH_ILi2ELi2EEENSH_ILi8ELi2EEELi128ELi8ELi8EEEaLi32EEENS1P_4warp24FragmentIteratorTensorOpIS14_S18_iNS_5ArrayIiLi2ELb1EEESF_EENS1P_6thread21LinearCombinationReluIaLi8EifLNS23_9ScaleType4KindE1ELS1J_2EEELi32EEENS4_30GemmIdentityThreadblockSwizzleILi1EEELb0EEEEEvNT_6ParamsE --------------------------
	.section	.text._ZN7cutlass6KernelINS_4gemm6kernel4GemmINS1_11threadblock12MmaPipelinedINS1_9GemmShapeILi128ELi128ELi32EEENS_9transform11threadblock22PredicatedTileIteratorINS_11MatrixShapeILi128ELi32EEEaNS_6layout22ColumnMajorInterleavedILi32EEELi1ENS8_29PitchLinearWarpRakedThreadMapINS_16PitchLinearShapeILi4096ELi1EEELi128ENSH_ILi32ELi1EEELi16EEELi16ELb0ENSD_9NoPermuteEEENS9_19RegularTileIteratorISC_aNSD_37RowMajorTensorOpMultiplicandCrosswiseILi8ELi32EEELi0ENS8_29TransposePitchLinearThreadMapISK_NSH_ILi2ELi16EEEEELi16EEENSA_INSB_ILi32ELi128EEEaNSD_19RowMajorInterleavedILi32EEELi0ESK_Li16ELb0ESL_EENSN_ISU_aNSD_40ColumnMajorTensorOpMultiplicandCrosswiseILi8ELi32EEELi1ESS_Li16EEEiSF_NS4_9MmaPolicyINS1_4warp11MmaTensorOpINS6_ILi64ELi64ELi32EEEaSP_aSZ_iSF_NS12_17MmaTensorOpPolicyINS_4arch3MmaINS6_ILi8ELi8ELi16EEELi32EaNSD_8RowMajorEaNSD_11ColumnMajorEiS19_NS16_21OpMultiplyAddSaturateEEENSB_ILi1ELi1EEEEELi1ELb1EbEENSB_ILi0ELi0EEES1G_Li1EEENS_21NumericArrayConverterIaaLi32ELNS_15FloatRoundStyleE2ENS8_6thread14UnaryTransform8IdentityEEES1N_bEENS_8epilogue11threadblock19InterleavedEpilogueIS7_S1F_Li1ENS1Q_33InterleavedPredicatedTileIteratorINS1Q_30InterleavedOutputTileThreadMapINSH_ILi2ELi2EEENSH_ILi8ELi2EEELi128ELi8ELi8EEEaLi32EEENS1P_4warp24FragmentIteratorTensorOpIS14_S18_iNS_5ArrayIiLi2ELb1EEESF_EENS1P_6thread21LinearCombinationReluIaLi8EifLNS23_9ScaleType4KindE1ELS1J_2EEELi32EEENS4_30GemmIdentityThreadblockSwizzleILi1EEELb0EEEEEvNT_6ParamsE,"ax",@progbits
	.sectioninfo	@"SHI_REGISTERS=190"
	.align	128
.text._ZN7cutlass6KernelINS_4gemm6kernel4GemmINS1_11threadblock12MmaPipelinedINS1_9GemmShapeILi128ELi128ELi32EEENS_9transform11threadblock22PredicatedTileIteratorINS_11MatrixShapeILi128ELi32EEEaNS_6layout22ColumnMajorInterleavedILi32EEELi1ENS8_29PitchLinearWarpRakedThreadMapINS_16PitchLinearShapeILi4096ELi1EEELi128ENSH_ILi32ELi1EEELi16EEELi16ELb0ENSD_9NoPermuteEEENS9_19RegularTileIteratorISC_aNSD_37RowMajorTensorOpMultiplicandCrosswiseILi8ELi32EEELi0ENS8_29TransposePitchLinearThreadMapISK_NSH_ILi2ELi16EEEEELi16EEENSA_INSB_ILi32ELi128EEEaNSD_19RowMajorInterleavedILi32EEELi0ESK_Li16ELb0ESL_EENSN_ISU_aNSD_40ColumnMajorTensorOpMultiplicandCrosswiseILi8ELi32EEELi1ESS_Li16EEEiSF_NS4_9MmaPolicyINS1_4warp11MmaTensorOpINS6_ILi64ELi64ELi32EEEaSP_aSZ_iSF_NS12_17MmaTensorOpPolicyINS_4arch3MmaINS6_ILi8ELi8ELi16EEELi32EaNSD_8RowMajorEaNSD_11ColumnMajorEiS19_NS16_21OpMultiplyAddSaturateEEENSB_ILi1ELi1EEEEELi1ELb1EbEENSB_ILi0ELi0EEES1G_Li1EEENS_21NumericArrayConverterIaaLi32ELNS_15FloatRoundStyleE2ENS8_6thread14UnaryTransform8IdentityEEES1N_bEENS_8epilogue11threadblock19InterleavedEpilogueIS7_S1F_Li1ENS1Q_33InterleavedPredicatedTileIteratorINS1Q_30InterleavedOutputTileThreadMapINSH_ILi2ELi2EEENSH_ILi8ELi2EEELi128ELi8ELi8EEEaLi32EEENS1P_4warp24FragmentIteratorTensorOpIS14_S18_iNS_5ArrayIiLi2ELb1EEESF_EENS1P_6thread21LinearCombinationReluIaLi8EifLNS23_9ScaleType4KindE1ELS1J_2EEELi32EEENS4_30GemmIdentityThreadblockSwizzleILi1EEELb0EEEEEvNT_6ParamsE:
        .type           _ZN7cutlass6KernelINS_4gemm6kernel4GemmINS1_11threadblock12MmaPipelinedINS1_9GemmShapeILi128ELi128ELi32EEENS_9transform11threadblock22PredicatedTileIteratorINS_11MatrixShapeILi128ELi32EEEaNS_6layout22ColumnMajorInterleavedILi32EEELi1ENS8_29PitchLinearWarpRakedThreadMapINS_16PitchLinearShapeILi4096ELi1EEELi128ENSH_ILi32ELi1EEELi16EEELi16ELb0ENSD_9NoPermuteEEENS9_19RegularTileIteratorISC_aNSD_37RowMajorTensorOpMultiplicandCrosswiseILi8ELi32EEELi0ENS8_29TransposePitchLinearThreadMapISK_NSH_ILi2ELi16EEEEELi16EEENSA_INSB_ILi32ELi128EEEaNSD_19RowMajorInterleavedILi32EEELi0ESK_Li16ELb0ESL_EENSN_ISU_aNSD_40ColumnMajorTensorOpMultiplicandCrosswiseILi8ELi32EEELi1ESS_Li16EEEiSF_NS4_9MmaPolicyINS1_4warp11MmaTensorOpINS6_ILi64ELi64ELi32EEEaSP_aSZ_iSF_NS12_17MmaTensorOpPolicyINS_4arch3MmaINS6_ILi8ELi8ELi16EEELi32EaNSD_8RowMajorEaNSD_11ColumnMajorEiS19_NS16_21OpMultiplyAddSaturateEEENSB_ILi1ELi1EEEEELi1ELb1EbEENSB_ILi0ELi0EEES1G_Li1EEENS_21NumericArrayConverterIaaLi32ELNS_15FloatRoundStyleE2ENS8_6thread14UnaryTransform8IdentityEEES1N_bEENS_8epilogue11threadblock19InterleavedEpilogueIS7_S1F_Li1ENS1Q_33InterleavedPredicatedTileIteratorINS1Q_30InterleavedOutputTileThreadMapINSH_ILi2ELi2EEENSH_ILi8ELi2EEELi128ELi8ELi8EEEaLi32EEENS1P_4warp24FragmentIteratorTensorOpIS14_S18_iNS_5ArrayIiLi2ELb1EEESF_EENS1P_6thread21LinearCombinationReluIaLi8EifLNS23_9ScaleType4KindE1ELS1J_2EEELi32EEENS4_30GemmIdentityThreadblockSwizzleILi1EEELb0EEEEEvNT_6ParamsE,@function
        .size           _ZN7cutlass6KernelINS_4gemm6kernel4GemmINS1_11threadblock12MmaPipelinedINS1_9GemmShapeILi128ELi128ELi32EEENS_9transform11threadblock22PredicatedTileIteratorINS_11MatrixShapeILi128ELi32EEEaNS_6layout22ColumnMajorInterleavedILi32EEELi1ENS8_29PitchLinearWarpRakedThreadMapINS_16PitchLinearShapeILi4096ELi1EEELi128ENSH_ILi32ELi1EEELi16EEELi16ELb0ENSD_9NoPermuteEEENS9_19RegularTileIteratorISC_aNSD_37RowMajorTensorOpMultiplicandCrosswiseILi8ELi32EEELi0ENS8_29TransposePitchLinearThreadMapISK_NSH_ILi2ELi16EEEEELi16EEENSA_INSB_ILi32ELi128EEEaNSD_19RowMajorInterleavedILi32EEELi0ESK_Li16ELb0ESL_EENSN_ISU_aNSD_40ColumnMajorTensorOpMultiplicandCrosswiseILi8ELi32EEELi1ESS_Li16EEEiSF_NS4_9MmaPolicyINS1_4warp11MmaTensorOpINS6_ILi64ELi64ELi32EEEaSP_aSZ_iSF_NS12_17MmaTensorOpPolicyINS_4arch3MmaINS6_ILi8ELi8ELi16EEELi32EaNSD_8RowMajorEaNSD_11ColumnMajorEiS19_NS16_21OpMultiplyAddSaturateEEENSB_ILi1ELi1EEEEELi1ELb1EbEENSB_ILi0ELi0EEES1G_Li1EEENS_21NumericArrayConverterIaaLi32ELNS_15FloatRoundStyleE2ENS8_6thread14UnaryTransform8IdentityEEES1N_bEENS_8epilogue11threadblock19InterleavedEpilogueIS7_S1F_Li1ENS1Q_33InterleavedPredicatedTileIteratorINS1Q_30InterleavedOutputTileThreadMapINSH_ILi2ELi2EEENSH_ILi8ELi2EEELi128ELi8ELi8EEEaLi32EEENS1P_4warp24FragmentIteratorTensorOpIS14_S18_iNS_5ArrayIiLi2ELb1EEESF_EENS1P_6thread21LinearCombinationReluIaLi8EifLNS23_9ScaleType4KindE1ELS1J_2EEELi32EEENS4_30GemmIdentityThreadblockSwizzleILi1EEELb0EEEEEvNT_6ParamsE,(.L_x_372 - _ZN7cutlass6KernelINS_4gemm6kernel4GemmINS1_11threadblock12MmaPipelinedINS1_9GemmShapeILi128ELi128ELi32EEENS_9transform11threadblock22PredicatedTileIteratorINS_11MatrixShapeILi128ELi32EEEaNS_6layout22ColumnMajorInterleavedILi32EEELi1ENS8_29PitchLinearWarpRakedThreadMapINS_16PitchLinearShapeILi4096ELi1EEELi128ENSH_ILi32ELi1EEELi16EEELi16ELb0ENSD_9NoPermuteEEENS9_19RegularTileIteratorISC_aNSD_37RowMajorTensorOpMultiplicandCrosswiseILi8ELi32EEELi0ENS8_29TransposePitchLinearThreadMapISK_NSH_ILi2ELi16EEEEELi16EEENSA_INSB_ILi32ELi128EEEaNSD_19RowMajorInterleavedILi32EEELi0ESK_Li16ELb0ESL_EENSN_ISU_aNSD_40ColumnMajorTensorOpMultiplicandCrosswiseILi8ELi32EEELi1ESS_Li16EEEiSF_NS4_9MmaPolicyINS1_4warp11MmaTensorOpINS6_ILi64ELi64ELi32EEEaSP_aSZ_iSF_NS12_17MmaTensorOpPolicyINS_4arch3MmaINS6_ILi8ELi8ELi16EEELi32EaNSD_8RowMajorEaNSD_11ColumnMajorEiS19_NS16_21OpMultiplyAddSaturateEEENSB_ILi1ELi1EEEEELi1ELb1EbEENSB_ILi0ELi0EEES1G_Li1EEENS_21NumericArrayConverterIaaLi32ELNS_15FloatRoundStyleE2ENS8_6thread14UnaryTransform8IdentityEEES1N_bEENS_8epilogue11threadblock19InterleavedEpilogueIS7_S1F_Li1ENS1Q_33InterleavedPredicatedTileIteratorINS1Q_30InterleavedOutputTileThreadMapINSH_ILi2ELi2EEENSH_ILi8ELi2EEELi128ELi8ELi8EEEaLi32EEENS1P_4warp24FragmentIteratorTensorOpIS14_S18_iNS_5ArrayIiLi2ELb1EEESF_EENS1P_6thread21LinearCombinationReluIaLi8EifLNS23_9ScaleType4KindE1ELS1J_2EEELi32EEENS4_30GemmIdentityThreadblockSwizzleILi1EEELb0EEEEEvNT_6ParamsE)
        .other          _ZN7cutlass6KernelINS_4gemm6kernel4GemmINS1_11threadblock12MmaPipelinedINS1_9GemmShapeILi128ELi128ELi32EEENS_9transform11threadblock22PredicatedTileIteratorINS_11MatrixShapeILi128ELi32EEEaNS_6layout22ColumnMajorInterleavedILi32EEELi1ENS8_29PitchLinearWarpRakedThreadMapINS_16PitchLinearShapeILi4096ELi1EEELi128ENSH_ILi32ELi1EEELi16EEELi16ELb0ENSD_9NoPermuteEEENS9_19RegularTileIteratorISC_aNSD_37RowMajorTensorOpMultiplicandCrosswiseILi8ELi32EEELi0ENS8_29TransposePitchLinearThreadMapISK_NSH_ILi2ELi16EEEEELi16EEENSA_INSB_ILi32ELi128EEEaNSD_19RowMajorInterleavedILi32EEELi0ESK_Li16ELb0ESL_EENSN_ISU_aNSD_40ColumnMajorTensorOpMultiplicandCrosswiseILi8ELi32EEELi1ESS_Li16EEEiSF_NS4_9MmaPolicyINS1_4warp11MmaTensorOpINS6_ILi64ELi64ELi32EEEaSP_aSZ_iSF_NS12_17MmaTensorOpPolicyINS_4arch3MmaINS6_ILi8ELi8ELi16EEELi32EaNSD_8RowMajorEaNSD_11ColumnMajorEiS19_NS16_21OpMultiplyAddSaturateEEENSB_ILi1ELi1EEEEELi1ELb1EbEENSB_ILi0ELi0EEES1G_Li1EEENS_21NumericArrayConverterIaaLi32ELNS_15FloatRoundStyleE2ENS8_6thread14UnaryTransform8IdentityEEES1N_bEENS_8epilogue11threadblock19InterleavedEpilogueIS7_S1F_Li1ENS1Q_33InterleavedPredicatedTileIteratorINS1Q_30InterleavedOutputTileThreadMapINSH_ILi2ELi2EEENSH_ILi8ELi2EEELi128ELi8ELi8EEEaLi32EEENS1P_4warp24FragmentIteratorTensorOpIS14_S18_iNS_5ArrayIiLi2ELb1EEESF_EENS1P_6thread21LinearCombinationReluIaLi8EifLNS23_9ScaleType4KindE1ELS1J_2EEELi32EEENS4_30GemmIdentityThreadblockSwizzleILi1EEELb0EEEEEvNT_6ParamsE,@"STO_CUDA_ENTRY STV_DEFAULT"
_ZN7cutlass6KernelINS_4gemm6kernel4GemmINS1_11threadblock12MmaPipelinedINS1_9GemmShapeILi128ELi128ELi32EEENS_9transform11threadblock22PredicatedTileIteratorINS_11MatrixShapeILi128ELi32EEEaNS_6layout22ColumnMajorInterleavedILi32EEELi1ENS8_29PitchLinearWarpRakedThreadMapINS_16PitchLinearShapeILi4096ELi1EEELi128ENSH_ILi32ELi1EEELi16EEELi16ELb0ENSD_9NoPermuteEEENS9_19RegularTileIteratorISC_aNSD_37RowMajorTensorOpMultiplicandCrosswiseILi8ELi32EEELi0ENS8_29TransposePitchLinearThreadMapISK_NSH_ILi2ELi16EEEEELi16EEENSA_INSB_ILi32ELi128EEEaNSD_19RowMajorInterleavedILi32EEELi0ESK_Li16ELb0ESL_EENSN_ISU_aNSD_40ColumnMajorTensorOpMultiplicandCrosswiseILi8ELi32EEELi1ESS_Li16EEEiSF_NS4_9MmaPolicyINS1_4warp11MmaTensorOpINS6_ILi64ELi64ELi32EEEaSP_aSZ_iSF_NS12_17MmaTensorOpPolicyINS_4arch3MmaINS6_ILi8ELi8ELi16EEELi32EaNSD_8RowMajorEaNSD_11ColumnMajorEiS19_NS16_21OpMultiplyAddSaturateEEENSB_ILi1ELi1EEEEELi1ELb1EbEENSB_ILi0ELi0EEES1G_Li1EEENS_21NumericArrayConverterIaaLi32ELNS_15FloatRoundStyleE2ENS8_6thread14UnaryTransform8IdentityEEES1N_bEENS_8epilogue11threadblock19InterleavedEpilogueIS7_S1F_Li1ENS1Q_33InterleavedPredicatedTileIteratorINS1Q_30InterleavedOutputTileThreadMapINSH_ILi2ELi2EEENSH_ILi8ELi2EEELi128ELi8ELi8EEEaLi32EEENS1P_4warp24FragmentIteratorTensorOpIS14_S18_iNS_5ArrayIiLi2ELb1EEESF_EENS1P_6thread21LinearCombinationReluIaLi8EifLNS23_9ScaleType4KindE1ELS1J_2EEELi32EEENS4_30GemmIdentityThreadblockSwizzleILi1EEELb0EEEEEvNT_6ParamsE:
[----:B------:R-:W-:Y:S02]  /*0000*/  MOV R1, c[0x0][0x28] ;  /* 0x00000a0000017a02 */ /* 0x000fe40000000f00 */
[----:B------:R-:W0:Y:S01]  /*0010*/  S2R R2, SR_CTAID.Y ;  /* 0x0000000000027919 */ /* 0x000e220000002600 */
[----:B------:R-:W-:-:S03]  /*0020*/  IMAD.MOV.U32 R0, RZ, RZ, -0x1 ;  /* 0xffffffffff007424 */ /* 0x000fc600078e00ff */
[----:B------:R-:W1:Y:S02]  /*0030*/  S2R R35, SR_CTAID.X ;  /* 0x0000000000237919 */ /* 0x000e640000002500 */
[----:B------:R-:W-:Y:S02]  /*0040*/  SHF.L.U32 R0, R0, c[0x0][0x178], RZ ;  /* 0x00005e0000007a19 */ /* 0x000fe400000006ff */
[----:B0-----:R-:W-:Y:S02]  /*0050*/  SHF.L.U32 R2, R2, c[0x0][0x178], RZ ;  /* 0x00005e0002027a19 */ /* 0x001fe400000006ff */
[----:B-1----:R-:W-:Y:S02]  /*0060*/  LOP3.LUT R31, R35, R0, RZ, 0x30, !PT ;  /* 0x00000000231f7212 */ /* 0x002fe400078e30ff */
[----:B------:R-:W-:-:S03]  /*0070*/  SHF.R.S32.HI R35, RZ, c[0x0][0x178], R35 ;  /* 0x00005e00ff237a19 */ /* 0x000fc60000011423 */
[----:B------:R-:W-:-:S05]  /*0080*/  IMAD.IADD R31, R2, 0x1, R31 ;  /* 0x00000001021f7824 */ /* 0x000fca00078e021f */
[----:B------:R-:W-:-:S04]  /*0090*/  ISETP.GE.AND P0, PT, R31, c[0x0][0x170], PT ;  /* 0x00005c001f007a0c */ /* 0x000fc80003f06270 */
[----:B------:R-:W-:-:S12]  /*00a0*/  ISETP.GE.OR P0, PT, R35, c[0x0][0x16c], P0 ;  /* 0x00005b0023007a0c */ /* 0x000fd80000706670 */
[----:B------:R-:W-:Y:S05]  /*00b0*/  @P0 EXIT ;  /* 0x000000000000094d */ /* 0x000fea0003800000 */
[----:B------:R-:W0:Y:S01]  /*00c0*/  S2R R130, SR_TID.X ;  /* 0x0000000000827919 */ /* 0x000e220000002100 */
[----:B------:R-:W-:Y:S01]  /*00d0*/  ULDC.64 UR4, c[0x0][0x160] ;  /* 0x0000580000047ab9 */ /* 0x000fe20000000a00 */
[----:B------:R-:W-:Y:S01]  /*00e0*/  CS2R R20, SRZ ;  /* 0x0000000000147805 */ /* 0x000fe2000001ff00 */
[----:B------:R-:W-:Y:S01]  /*00f0*/  USHF.L.U32 UR4, UR4, 0x5, URZ ;  /* 0x0000000504047899 */ /* 0x000fe2000800063f */
[----:B------:R-:W1:Y:S01]  /*0100*/  S2R R37, SR_CTAID.Z ;  /* 0x0000000000257919 */ /* 0x000e620000002700 */
[----:B------:R-:W-:Y:S01]  /*0110*/  USHF.L.U32 UR5, UR5, 0x5, URZ ;  /* 0x0000000505057899 */ /* 0x000fe2000800063f */
[----:B------:R-:W-:Y:S01]  /*0120*/  CS2R R22, SRZ ;  /* 0x0000000000167805 */ /* 0x000fe2000001ff00 */
[----:B------:R-:W-:Y:S01]  /*0130*/  CS2R R12, SRZ ;  /* 0x00000000000c7805 */ /* 0x000fe2000001ff00 */
[----:B------:R-:W-:Y:S01]  /*0140*/  CS2R R14, SRZ ;  /* 0x00000000000e7805 */ /* 0x000fe2000001ff00 */
[----:B------:R-:W-:Y:S01]  /*0150*/  CS2R R8, SRZ ;  /* 0x0000000000087805 */ /* 0x000fe2000001ff00 */
[----:B------:R-:W-:Y:S01]  /*0160*/  CS2R R10, SRZ ;  /* 0x00000000000a7805 */ /* 0x000fe2000001ff00 */
[----:B------:R-:W-:Y:S01]  /*0170*/  ULDC.64 UR6, c[0x0][0x1a0] ;  /* 0x0000680000067ab9 */ /* 0x000fe20000000a00 */
[----:B0-----:R-:W-:-:S04]  /*0180*/  SHF.R.S32.HI R5, RZ, 0x1f, R130 ;  /* 0x0000001fff057819 */ /* 0x001fc80000011482 */
[-C--:B------:R-:W-:Y:S01]  /*0190*/  LEA.HI R17, R5, R130.reuse, RZ, 0x5 ;  /* 0x0000008205117211 */ /* 0x080fe200078f28ff */
[----:B-1----:R-:W-:Y:S01]  /*01a0*/  IMAD R37, R37, c[0x0][0x258], RZ ;  /* 0x0000960025257a24 */ /* 0x002fe200078e02ff */
[----:B------:R-:W-:Y:S02]  /*01b0*/  LEA.HI R16, R5, R130, RZ, 0x7 ;  /* 0x0000008205107211 */ /* 0x000fe400078f38ff */
[--C-:B------:R-:W-:Y:S02]  /*01c0*/  SHF.R.S32.HI R7, RZ, 0x5, R17.reuse ;  /* 0x00000005ff077819 */ /* 0x100fe40000011411 */
[----:B------:R-:W-:Y:S02]  /*01d0*/  SHF.R.S32.HI R24, RZ, 0x1f, R17 ;  /* 0x0000001fff187819 */ /* 0x000fe40000011411 */
[----:B------:R-:W-:Y:S02]  /*01e0*/  IADD3 R0, R37, c[0x0][0x258], RZ ;  /* 0x0000960025007a10 */ /* 0x000fe40007ffe0ff */
[----:B------:R-:W-:-:S02]  /*01f0*/  LEA.HI R24, R24, R7, RZ, 0x2 ;  /* 0x0000000718187211 */ /* 0x000fc400078f10ff */
[----:B------:R-:W-:Y:S02]  /*0200*/  LOP3.LUT R17, R17, 0xffffffe0, RZ, 0xc0, !PT ;  /* 0xffffffe011117812 */ /* 0x000fe400078ec0ff */
[----:B------:R-:W-:Y:S02]  /*0210*/  LOP3.LUT R24, R24, 0xfffffffc, RZ, 0xc0, !PT ;  /* 0xfffffffc18187812 */ /* 0x000fe400078ec0ff */
[----:B------:R-:W-:Y:S01]  /*0220*/  IMNMX R0, R0, c[0x0][0x168], PT ;  /* 0x00005a0000007a17 */ /* 0x000fe20003800200 */
[----:B------:R-:W-:Y:S01]  /*0230*/  IMAD.IADD R17, R130, 0x1, -R17 ;  /* 0x0000000182117824 */ /* 0x000fe200078e0a11 */
[----:B------:R-:W-:Y:S01]  /*0240*/  SHF.R.S32.HI R2, RZ, 0x1f, R37 ;  /* 0x0000001fff027819 */ /* 0x000fe20000011425 */
[----:B------:R-:W-:Y:S01]  /*0250*/  IMAD.IADD R24, R7, 0x1, -R24 ;  /* 0x0000000107187824 */ /* 0x000fe200078e0a18 */
[----:B------:R-:W-:Y:S01]  /*0260*/  SHF.R.S32.HI R3, RZ, 0x1f, R0 ;  /* 0x0000001fff037819 */ /* 0x000fe20000011400 */
[----:B------:R-:W-:Y:S01]  /*0270*/  CS2R R6, SRZ ;  /* 0x0000000000067805 */ /* 0x000fe2000001ff00 */
[----:B------:R-:W-:Y:S01]  /*0280*/  LEA.HI R33, R2, R37, RZ, 0x5 ;  /* 0x0000002502217211 */ /* 0x000fe200078f28ff */
[----:B------:R-:W-:Y:S01]  /*0290*/  IMAD R30, R24, 0x40, R17 ;  /* 0x00000040181e7824 */ /* 0x000fe200078e0211 */
[----:B------:R-:W-:-:S02]  /*02a0*/  LEA.HI R3, R3, R0, RZ, 0x5 ;  /* 0x0000000003037211 */ /* 0x000fc400078f28ff */
[----:B------:R-:W-:Y:S01]  /*02b0*/  SHF.R.S32.HI R16, RZ, 0x7, R16 ;  /* 0x00000007ff107819 */ /* 0x000fe20000011410 */
[----:B------:R-:W-:Y:S01]  /*02c0*/  IMAD.SHL.U32 R30, R30, 0x10, RZ ;  /* 0x000000101e1e7824 */ /* 0x000fe200078e00ff */
[----:B------:R-:W-:Y:S02]  /*02d0*/  LEA.HI.SX32 R4, R33, 0x1, 0x1b ;  /* 0x0000000121047811 */ /* 0x000fe400078fdaff */
[----:B------:R-:W-:Y:S01]  /*02e0*/  SHF.R.S32.HI R3, RZ, 0x5, R3 ;  /* 0x00000005ff037819 */ /* 0x000fe20000011403 */
[--C-:B------:R-:W-:Y:S01]  /*02f0*/  IMAD R34, R35, 0x1000, R30.reuse ;  /* 0x0000100023227824 */ /* 0x100fe200078e021e */
[----:B------:R-:W-:Y:S01]  /*0300*/  LEA.HI.SX32 R33, R33, R16, 0x1b ;  /* 0x0000001021217211 */ /* 0x000fe200078fdaff */
[----:B------:R-:W-:Y:S01]  /*0310*/  IMAD R30, R31, 0x1000, R30 ;  /* 0x000010001f1e7824 */ /* 0x000fe200078e021e */
[----:B------:R-:W-:Y:S02]  /*0320*/  IMNMX R4, R3, R4, PT ;  /* 0x0000000403047217 */ /* 0x000fe40003800200 */
[----:B------:R-:W-:-:S02]  /*0330*/  SHF.R.S32.HI R2, RZ, 0x1f, R33 ;  /* 0x0000001fff027819 */ /* 0x000fc40000011421 */
[C---:B------:R-:W-:Y:S02]  /*0340*/  ISETP.GE.AND P0, PT, R33.reuse, R4, PT ;  /* 0x000000042100720c */ /* 0x040fe40003f06270 */
[----:B------:R-:W-:Y:S01]  /*0350*/  SHF.R.S32.HI R35, RZ, 0x1f, R34 ;  /* 0x0000001fff237819 */ /* 0x000fe20000011422 */
[----:B------:R-:W-:Y:S01]  /*0360*/  IMAD R4, R2, c[0x0][0x180], RZ ;  /* 0x0000600002047a24 */ /* 0x000fe200078e02ff */
[----:B------:R-:W-:Y:S01]  /*0370*/  IADD3 R27, R34, 0x200, RZ ;  /* 0x00000200221b7810 */ /* 0x000fe20007ffe0ff */
[----:B------:R-:W-:Y:S01]  /*0380*/  IMAD R2, R2, c[0x0][0x1b0], RZ ;  /* 0x00006c0002027a24 */ /* 0x000fe200078e02ff */
[----:B------:R-:W-:Y:S01]  /*0390*/  SHF.R.S32.HI R31, RZ, 0x1f, R30 ;  /* 0x0000001fff1f7819 */ /* 0x000fe2000001141e */
[C---:B------:R-:W-:Y:S01]  /*03a0*/  IMAD R19, R33.reuse, c[0x0][0x184], R4 ;  /* 0x0000610021137a24 */ /* 0x040fe200078e0204 */
[----:B------:R-:W-:Y:S01]  /*03b0*/  ISETP.LT.AND P3, PT, R34, UR4, !P0 ;  /* 0x0000000422007c0c */ /* 0x000fe2000c761270 */
[----:B------:R-:W-:Y:S01]  /*03c0*/  IMAD.WIDE.U32 R98, R33, c[0x0][0x180], R34 ;  /* 0x0000600021627a25 */ /* 0x000fe200078e0022 */
[----:B------:R-:W-:Y:S01]  /*03d0*/  ISETP.LT.AND P2, PT, R27, UR4, !P0 ;  /* 0x000000041b007c0c */ /* 0x000fe2000c741270 */
[----:B------:R-:W-:Y:S01]  /*03e0*/  CS2R R4, SRZ ;  /* 0x0000000000047805 */ /* 0x000fe2000001ff00 */
[C---:B------:R-:W-:Y:S01]  /*03f0*/  IADD3 R26, R30.reuse, 0x200, RZ ;  /* 0x000002001e1a7810 */ /* 0x040fe20007ffe0ff */
[C---:B------:R-:W-:Y:S01]  /*0400*/  IMAD R3, R33.reuse, c[0x0][0x1b4], R2 ;  /* 0x00006d0021037a24 */ /* 0x040fe200078e0202 */
[----:B------:R-:W-:Y:S01]  /*0410*/  ISETP.LT.AND P1, PT, R30, UR5, !P0 ;  /* 0x000000051e007c0c */ /* 0x000fe2000c721270 */
[----:B------:R-:W-:Y:S01]  /*0420*/  IMAD.WIDE.U32 R32, R33, c[0x0][0x1b0], R30 ;  /* 0x00006c0021207a25 */ /* 0x000fe200078e001e */
[----:B------:R-:W-:-:S03]  /*0430*/  ISETP.LT.AND P0, PT, R26, UR5, !P0 ;  /* 0x000000051a007c0c */ /* 0x000fc6000c701270 */
[----:B------:R-:W-:Y:S02]  /*0440*/  IMAD.IADD R19, R99, 0x1, R19 ;  /* 0x0000000163137824 */ /* 0x000fe400078e0213 */
[----:B------:R-:W-:Y:S02]  /*0450*/  IMAD.MOV.U32 R18, RZ, RZ, R98 ;  /* 0x000000ffff127224 */ /* 0x000fe400078e0062 */
[----:B------:R-:W-:Y:S02]  /*0460*/  IMAD.IADD R3, R33, 0x1, R3 ;  /* 0x0000000121037824 */ /* 0x000fe400078e0203 */
[----:B------:R-:W-:-:S04]  /*0470*/  IMAD.MOV.U32 R2, RZ, RZ, R32 ;  /* 0x000000ffff027224 */ /* 0x000fc800078e0020 */
[----:B------:R0:W2:Y:S04]  /*0480*/  @P3 LDG.E.LTC128B.128.SYS R20, [R18.64+UR6] ;  /* 0x0000000612143981 */ /* 0x0000a8000c1eed20 */
[----:B------:R0:W3:Y:S01]  /*0490*/  @P2 LDG.E.LTC128B.128.SYS R12, [R18.64+UR6+0x200] ;  /* 0x00020006120c2981 */ /* 0x0000e2000c1eed20 */
[----:B------:R-:W-:-:S03]  /*04a0*/  ULDC.64 UR6, c[0x0][0x1d0] ;  /* 0x0000740000067ab9 */ /* 0x000fc60000000a00 */
[----:B------:R1:W4:Y:S04]  /*04b0*/  @P1 LDG.E.LTC128B.128.SYS R8, [R2.64+UR6] ;  /* 0x0000000602081981 */ /* 0x000328000c1eed20 */
[----:B------:R1:W4:Y:S01]  /*04c0*/  @P0 LDG.E.LTC128B.128.SYS R4, [R2.64+UR6+0x200] ;  /* 0x0002000602040981 */ /* 0x000322000c1eed20 */
[----:B------:R-:W-:Y:S01]  /*04d0*/  SHF.R.U32.HI R28, RZ, 0x5, R130 ;  /* 0x00000005ff1c7819 */ /* 0x000fe20000011682 */
[C---:B0-----:R-:W-:Y:S01]  /*04e0*/  IMAD.SHL.U32 R18, R130.reuse, 0x2, RZ ;  /* 0x0000000282127824 */ /* 0x041fe200078e00ff */
[----:B------:R-:W-:Y:S01]  /*04f0*/  LEA.HI R29, R17, R17, RZ, 0x1 ;  /* 0x00000011111d7211 */ /* 0x000fe200078f08ff */
[----:B------:R-:W-:Y:S01]  /*0500*/  IMAD.MOV.U32 R129, RZ, RZ, c[0x0][0x1c8] ;  /* 0x00007200ff817624 */ /* 0x000fe200078e00ff */
[C---:B------:R-:W-:Y:S01]  /*0510*/  LOP3.LUT R31, R130.reuse, 0xc, RZ, 0xc0, !PT ;  /* 0x0000000c821f7812 */ /* 0x040fe200078ec0ff */
[----:B------:R-:W-:Y:S01]  /*0520*/  IMAD.SHL.U32 R130, R130, 0x4, RZ ;  /* 0x0000000482827824 */ /* 0x000fe200078e00ff */
[----:B------:R-:W-:Y:S01]  /*0530*/  LOP3.LUT R33, R29, 0xfffffffe, RZ, 0xc0, !PT ;  /* 0xfffffffe1d217812 */ /* 0x000fe200078ec0ff */
[----:B------:R-:W-:Y:S01]  /*0540*/  CS2R R150, SRZ ;  /* 0x0000000000967805 */ /* 0x000fe2000001ff00 */
[----:B------:R-:W0:Y:S01]  /*0550*/  SHFL.IDX PT, R28, R28, RZ, 0x1f ;  /* 0x00001fff1c1c7589 */ /* 0x000e2200000e0000 */
[----:B------:R-:W-:Y:S01]  /*0560*/  SHF.R.S32.HI R29, RZ, 0x1, R29 ;  /* 0x00000001ff1d7819 */ /* 0x000fe2000001141d */
[----:B------:R-:W-:Y:S01]  /*0570*/  IMAD.MOV.U32 R149, RZ, RZ, RZ ;  /* 0x000000ffff957224 */ /* 0x000fe200078e00ff */
[----:B------:R-:W-:Y:S01]  /*0580*/  SHF.R.U32.HI R31, RZ, 0x2, R31 ;  /* 0x00000002ff1f7819 */ /* 0x000fe2000001161f */
[----:B------:R-:W-:Y:S01]  /*0590*/  IMAD.IADD R33, R17, 0x1, -R33 ;  /* 0x0000000111217824 */ /* 0x000fe200078e0a21 */
[----:B------:R-:W-:Y:S01]  /*05a0*/  ISETP.GE.AND P4, PT, R30, UR5, PT ;  /* 0x000000051e007c0c */ /* 0x000fe2000bf86270 */
[----:B------:R-:W-:Y:S01]  /*05b0*/  IMAD R29, R24, 0x20, R29 ;  /* 0x00000020181d7824 */ /* 0x000fe200078e021d */
[--C-:B------:R-:W-:Y:S01]  /*05c0*/  LOP3.LUT R31, R31, 0x2, R18.reuse, 0x78, !PT ;  /* 0x000000021f1f7812 */ /* 0x100fe200078e7812 */
[----:B------:R-:W-:Y:S01]  /*05d0*/  IMAD R33, R16, 0x2, R33 ;  /* 0x0000000210217824 */ /* 0x000fe200078e0221 */
[----:B------:R-:W-:Y:S01]  /*05e0*/  ISETP.GE.AND P5, PT, R34, UR4, PT ;  /* 0x0000000422007c0c */ /* 0x000fe2000bfa6270 */
[----:B------:R-:W-:Y:S01]  /*05f0*/  CS2R R48, SRZ ;  /* 0x0000000000307805 */ /* 0x000fe2000001ff00 */
[----:B------:R-:W-:Y:S01]  /*0600*/  SHF.R.S32.HI R16, RZ, 0x1f, R29 ;  /* 0x0000001fff107819 */ /* 0x000fe2000001141d */
[----:B------:R-:W-:Y:S01]  /*0610*/  CS2R R50, SRZ ;  /* 0x0000000000327805 */ /* 0x000fe2000001ff00 */
[----:B------:R-:W-:Y:S01]  /*0620*/  IADD3 R17, R29, 0x10, RZ ;  /* 0x000000101d117810 */ /* 0x000fe20007ffe0ff */
[----:B------:R-:W-:Y:S01]  /*0630*/  CS2R R80, SRZ ;  /* 0x0000000000507805 */ /* 0x000fe2000001ff00 */
[----:B------:R-:W-:Y:S01]  /*0640*/  LEA.HI R24, R33, R33, RZ, 0x1 ;  /* 0x0000002121187211 */ /* 0x000fe200078f08ff */
[----:B------:R-:W-:Y:S01]  /*0650*/  CS2R R82, SRZ ;  /* 0x0000000000527805 */ /* 0x000fe2000001ff00 */
[----:B------:R-:W-:Y:S01]  /*0660*/  LEA.HI R25, R16, R29, RZ, 0x2 ;  /* 0x0000001d10197211 */ /* 0x000fe200078f10ff */
[----:B------:R-:W-:Y:S01]  /*0670*/  CS2R R112, SRZ ;  /* 0x0000000000707805 */ /* 0x000fe2000001ff00 */
[----:B-1----:R-:W-:Y:S01]  /*0680*/  SHF.R.S32.HI R2, RZ, 0x1f, R17 ;  /* 0x0000001fff027819 */ /* 0x002fe20000011411 */
[----:B------:R-:W-:Y:S01]  /*0690*/  CS2R R114, SRZ ;  /* 0x0000000000727805 */ /* 0x000fe2000001ff00 */
[C---:B------:R-:W-:Y:S01]  /*06a0*/  LOP3.LUT R16, R24.reuse, 0xfffffffe, RZ, 0xc0, !PT ;  /* 0xfffffffe18107812 */ /* 0x040fe200078ec0ff */
[----:B------:R-:W-:Y:S01]  /*06b0*/  IMAD.SHL.U32 R24, R24, 0x4, RZ ;  /* 0x0000000418187824 */ /* 0x000fe200078e00ff */
[----:B------:R-:W-:Y:S01]  /*06c0*/  LEA.HI R2, R2, R17, RZ, 0x2 ;  /* 0x0000001102027211 */ /* 0x000fe200078f10ff */
[----:B0-----:R0:W1:Y:S01]  /*06d0*/  R2UR UR7, R28 ;  /* 0x000000001c0773c2 */ /* 0x00106200000e0000 */
[----:B------:R-:W-:Y:S01]  /*06e0*/  LOP3.LUT R31, R31, 0x4, R18, 0xf8, !PT ;  /* 0x000000041f1f7812 */ /* 0x000fe200078ef812 */
[----:B------:R-:W-:Y:S01]  /*06f0*/  IMAD.IADD R18, R0, 0x1, -R37 ;  /* 0x0000000100127824 */ /* 0x000fe200078e0a25 */
[----:B------:R-:W-:Y:S01]  /*0700*/  LOP3.LUT R0, R2, 0x7ffffffc, RZ, 0xc0, !PT ;  /* 0x7ffffffc02007812 */ /* 0x000fe200078ec0ff */
[----:B------:R-:W-:Y:S01]  /*0710*/  IMAD.IADD R16, R33, 0x1, -R16 ;  /* 0x0000000121107824 */ /* 0x000fe200078e0a10 */
[----:B------:R-:W-:Y:S01]  /*0720*/  LOP3.LUT R130, R31, 0x70, R130, 0xf8, !PT ;  /* 0x000000701f827812 */ /* 0x000fe200078ef882 */
[----:B------:R-:W-:Y:S01]  /*0730*/  CS2R R46, SRZ ;  /* 0x00000000002e7805 */ /* 0x000fe2000001ff00 */
[----:B0-----:R-:W-:Y:S01]  /*0740*/  LOP3.LUT R28, R25, 0x7ffffffc, RZ, 0xc0, !PT ;  /* 0x7ffffffc191c7812 */ /* 0x001fe200078ec0ff */
[----:B------:R-:W-:Y:S01]  /*0750*/  IMAD.IADD R31, R17, 0x1, -R0 ;  /* 0x00000001111f7824 */ /* 0x000fe200078e0a00 */
[--C-:B------:R-:W-:Y:S01]  /*0760*/  SHF.R.S32.HI R17, RZ, 0x2, R25.reuse ;  /* 0x00000002ff117819 */ /* 0x100fe20000011419 */
[----:B------:R-:W-:Y:S01]  /*0770*/  CS2R R52, SRZ ;  /* 0x0000000000347805 */ /* 0x000fe2000001ff00 */
[----:B------:R-:W-:Y:S01]  /*0780*/  SHF.R.S32.HI R0, RZ, 0x1f, R25 ;  /* 0x0000001fff007819 */ /* 0x000fe20000011419 */
[----:B------:R-:W-:Y:S01]  /*0790*/  IMAD.IADD R29, R29, 0x1, -R28 ;  /* 0x000000011d1d7824 */ /* 0x000fe200078e0a1c */
[----:B------:R-:W-:Y:S01]  /*07a0*/  SHF.R.S32.HI R25, RZ, 0x1f, R2 ;  /* 0x0000001fff197819 */ /* 0x000fe20000011402 */
[--C-:B------:R-:W-:Y:S01]  /*07b0*/  IMAD R31, R31, 0x2, R16.reuse ;  /* 0x000000021f1f7824 */ /* 0x100fe200078e0210 */
[----:B------:R-:W-:Y:S01]  /*07c0*/  LEA.HI R30, R0, R17, RZ, 0x2 ;  /* 0x00000011001e7211 */ /* 0x000fe200078f10ff */
[----:B------:R-:W-:Y:S01]  /*07d0*/  IMAD R29, R29, 0x2, R16 ;  /* 0x000000021d1d7824 */ /* 0x000fe200078e0210 */
[----:B------:R-:W-:Y:S01]  /*07e0*/  SHF.R.S32.HI R16, RZ, 0x2, R2 ;  /* 0x00000002ff107819 */ /* 0x000fe20000011402 */
[----:B------:R-:W-:Y:S01]  /*07f0*/  CS2R R78, SRZ ;  /* 0x00000000004e7805 */ /* 0x000fe2000001ff00 */
[----:B------:R-:W-:Y:S01]  /*0800*/  SHF.R.S32.HI R2, RZ, 0x1f, R31 ;  /* 0x0000001fff027819 */ /* 0x000fe2000001141f */
[----:B------:R-:W-:Y:S01]  /*0810*/  CS2R R84, SRZ ;  /* 0x0000000000547805 */ /* 0x000fe2000001ff00 */
[----:B------:R-:W-:Y:S01]  /*0820*/  SHF.R.S32.HI R28, RZ, 0x1f, R29 ;  /* 0x0000001fff1c7819 */ /* 0x000fe2000001141d */
[----:B------:R-:W-:Y:S01]  /*0830*/  CS2R R110, SRZ ;  /* 0x00000000006e7805 */ /* 0x000fe2000001ff00 */
[----:B------:R-:W-:Y:S01]  /*0840*/  LEA.HI R25, R25, R16, RZ, 0x2 ;  /* 0x0000001019197211 */ /* 0x000fe200078f10ff */
[----:B-1----:R-:W-:Y:S01]  /*0850*/  USHF.R.S32.HI UR6, URZ, 0x1f, UR7 ;  /* 0x0000001f3f067899 */ /* 0x002fe20008011407 */
[----:B------:R-:W-:Y:S01]  /*0860*/  LEA.HI R0, R28, R29, RZ, 0x2 ;  /* 0x0000001d1c007211 */ /* 0x000fe200078f10ff */
[----:B------:R-:W-:Y:S01]  /*0870*/  CS2R R116, SRZ ;  /* 0x0000000000747805 */ /* 0x000fe2000001ff00 */
[----:B------:R-:W-:Y:S01]  /*0880*/  LOP3.LUT R28, R30, 0xffffffc, RZ, 0xc0, !PT ;  /* 0x0ffffffc1e1c7812 */ /* 0x000fe200078ec0ff */
[----:B------:R-:W-:Y:S01]  /*0890*/  ULEA.HI UR6, UR6, UR7, URZ, 0x2 ;  /* 0x0000000706067291 */ /* 0x000fe2000f8f103f */
[----:B------:R-:W-:Y:S01]  /*08a0*/  LOP3.LUT R0, R0, 0xfffffffc, RZ, 0xc0, !PT ;  /* 0xfffffffc00007812 */ /* 0x000fe200078ec0ff */
[----:B------:R-:W-:Y:S01]  /*08b0*/  CS2R R44, SRZ ;  /* 0x00000000002c7805 */ /* 0x000fe2000001ff00 */
[----:B------:R-:W-:Y:S01]  /*08c0*/  LEA.HI R2, R2, R31, RZ, 0x2 ;  /* 0x0000001f02027211 */ /* 0x000fe200078f10ff */
[----:B------:R-:W-:Y:S01]  /*08d0*/  IMAD.IADD R28, R17, 0x1, -R28 ;  /* 0x00000001111c7824 */ /* 0x000fe200078e0a1c */
[----:B------:R-:W-:Y:S01]  /*08e0*/  LOP3.LUT R25, R25, 0xffffffc, RZ, 0xc0, !PT ;  /* 0x0ffffffc19197812 */ /* 0x000fe200078ec0ff */
[----:B------:R-:W-:Y:S01]  /*08f0*/  IMAD.IADD R29, R29, 0x1, -R0 ;  /* 0x000000011d1d7824 */ /* 0x000fe200078e0a00 */
[----:B------:R-:W-:Y:S01]  /*0900*/  LOP3.LUT R2, R2, 0xfffffffc, RZ, 0xc0, !PT ;  /* 0xfffffffc02027812 */ /* 0x000fe200078ec0ff */
[----:B------:R-:W-:Y:S01]  /*0910*/  CS2R R54, SRZ ;  /* 0x0000000000367805 */ /* 0x000fe2000001ff00 */
[----:B------:R-:W-:Y:S01]  /*0920*/  ISETP.GE.AND P1, PT, R27, UR4, PT ;  /* 0x000000041b007c0c */ /* 0x000fe2000bf26270 */
[----:B------:R-:W-:Y:S01]  /*0930*/  IMAD.IADD R25, R16, 0x1, -R25 ;  /* 0x0000000110197824 */ /* 0x000fe200078e0a19 */
[----:B------:R-:W-:Y:S01]  /*0940*/  LOP3.LUT R29, R29, R28, RZ, 0x3c, !PT ;  /* 0x0000001c1d1d7212 */ /* 0x000fe200078e3cff */
[----:B------:R-:W-:Y:S01]  /*0950*/  IMAD.IADD R28, R31, 0x1, -R2 ;  /* 0x000000011f1c7824 */ /* 0x000fe200078e0a02 */
[----:B------:R-:W-:Y:S01]  /*0960*/  LOP3.LUT R31, R24, 0xfffffff8, RZ, 0xc0, !PT ;  /* 0xfffffff8181f7812 */ /* 0x000fe200078ec0ff */
[----:B------:R-:W-:Y:S01]  /*0970*/  ULOP3.LUT UR4, UR6, 0xfffffffc, URZ, 0xc0, !UPT ;  /* 0xfffffffc06047892 */ /* 0x000fe2000f8ec03f */
[----:B------:R-:W-:Y:S01]  /*0980*/  ISETP.GE.AND P0, PT, R26, UR5, PT ;  /* 0x000000051a007c0c */ /* 0x000fe2000bf06270 */
[----:B------:R-:W-:Y:S01]  /*0990*/  USHF.L.U32 UR6, UR6, 0x1, URZ ;  /* 0x0000000106067899 */ /* 0x000fe2000800063f */
[----:B------:R-:W-:Y:S01]  /*09a0*/  LOP3.LUT R25, R28, R25, RZ, 0x3c, !PT ;  /* 0x000000191c197212 */ /* 0x000fe200078e3cff */
[----:B------:R-:W-:Y:S01]  /*09b0*/  UIADD3 UR7, UR7, -UR4, URZ ;  /* 0x8000000407077290 */ /* 0x000fe2000fffe03f */
[--C-:B------:R-:W-:Y:S01]  /*09c0*/  IADD3 R0, R29, R0, R31.reuse ;  /* 0x000000001d007210 */ /* 0x100fe20007ffe01f */
[----:B------:R-:W-:Y:S01]  /*09d0*/  IMAD.MOV.U32 R27, RZ, RZ, c[0x0][0x198] ;  /* 0x00006600ff1b7624 */ /* 0x000fe200078e00ff */
[----:B------:R-:W-:Y:S01]  /*09e0*/  IADD3 R25, R25, R2, R31 ;  /* 0x0000000219197210 */ /* 0x000fe20007ffe01f */
[----:B------:R-:W-:Y:S01]  /*09f0*/  ULEA.HI UR5, UR7, UR7, URZ, 0x1 ;  /* 0x0000000707057291 */ /* 0x000fe2000f8f083f */
[----:B------:R-:W-:Y:S01]  /*0a00*/  SEL R2, RZ, 0xffffffff, P0 ;  /* 0xffffffffff027807 */ /* 0x000fe20000000000 */
[----:B------:R-:W-:Y:S01]  /*0a10*/  IMAD R17, R17, 0x10, R0 ;  /* 0x0000001011117824 */ /* 0x000fe200078e0200 */
[----:B------:R-:W-:Y:S01]  /*0a20*/  ULOP3.LUT UR6, UR6, 0xfffffff8, URZ, 0xc0, !UPT ;  /* 0xfffffff806067892 */ /* 0x000fe2000f8ec03f */
[----:B------:R-:W-:Y:S01]  /*0a30*/  IMAD R16, R16, 0x10, R25 ;  /* 0x0000001010107824 */ /* 0x000fe200078e0219 */
[----:B------:R-:W-:Y:S01]  /*0a40*/  ULOP3.LUT UR4, UR5, 0xfffffe, URZ, 0xc0, !UPT ;  /* 0x00fffffe05047892 */ /* 0x000fe2000f8ec03f */
[----:B------:R-:W-:Y:S01]  /*0a50*/  IADD3 R98, P3, P2, R98, c[0x0][0x190], -R27 ;  /* 0x0000640062627a10 */ /* 0x000fe20007a7e81b */
[----:B------:R-:W-:Y:S01]  /*0a60*/  USHF.L.U32 UR5, UR5, 0x7, URZ ;  /* 0x0000000705057899 */ /* 0x000fe2000800063f */
[----:B------:R-:W-:Y:S01]  /*0a70*/  IMAD.MOV.U32 R27, RZ, RZ, c[0x0][0x19c] ;  /* 0x00006700ff1b7624 */ /* 0x000fe200078e00ff */
[----:B------:R-:W-:Y:S01]  /*0a80*/  UIADD3 UR4, UR7, -UR4, URZ ;  /* 0x8000000407047290 */ /* 0x000fe2000fffe03f */
[----:B------:R-:W-:Y:S01]  /*0a90*/  IMAD.SHL.U32 R25, R2, 0x2, RZ ;  /* 0x0000000202197824 */ /* 0x000fe200078e00ff */
[----:B------:R-:W-:Y:S01]  /*0aa0*/  ULOP3.LUT UR5, UR5, 0xffffff00, URZ, 0xc0, !UPT ;  /* 0xffffff0005057892 */ /* 0x000fe2000f8ec03f */
[----:B------:R-:W-:Y:S01]  /*0ab0*/  SEL R24, RZ, 0xffffffff, P1 ;  /* 0xffffffffff187807 */ /* 0x000fe20000800000 */
[----:B------:R-:W-:Y:S01]  /*0ac0*/  IMAD.MOV.U32 R2, RZ, RZ, c[0x0][0x1cc] ;  /* 0x00007300ff027624 */ /* 0x000fe200078e00ff */
[----:B------:R-:W-:Y:S01]  /*0ad0*/  ULEA UR4, UR4, UR6, 0x8 ;  /* 0x0000000604047291 */ /* 0x000fe2000f8e403f */
[----:B------:R-:W-:Y:S01]  /*0ae0*/  IADD3 R129, P1, P0, R32, c[0x0][0x1c0], -R129 ;  /* 0x0000700020817a10 */ /* 0x000fe2000783e881 */
[----:B------:R-:W-:Y:S01]  /*0af0*/  UIADD3 UR5, UR6, UR5, URZ ;  /* 0x0000000506057290 */ /* 0x000fe2000fffe03f */
[----:B------:R-:W-:Y:S01]  /*0b00*/  IADD3.X R128, R19, c[0x0][0x194], ~R27, P3, P2 ;  /* 0x0000650013807a10 */ /* 0x000fe20001fe4c1b */
[----:B------:R-:W-:Y:S01]  /*0b10*/  IMAD.SHL.U32 R24, R24, 0x2, RZ ;  /* 0x0000000218187824 */ /* 0x000fe200078e00ff */
[----:B------:R-:W-:Y:S01]  /*0b20*/  IADD3.X R19, R3, c[0x0][0x1c4], ~R2, P1, P0 ;  /* 0x0000710003137a10 */ /* 0x000fe20000fe0c02 */
[----:B------:R-:W-:Y:S01]  /*0b30*/  IMAD.MOV.U32 R0, RZ, RZ, RZ ;  /* 0x000000ffff007224 */ /* 0x000fe200078e00ff */
[C---:B------:R-:W-:Y:S01]  /*0b40*/  IADD3 R2, R130.reuse, UR4, RZ ;  /* 0x0000000482027c10 */ /* 0x040fe2000fffe0ff */
[----:B------:R-:W-:Y:S01]  /*0b50*/  CS2R R76, SRZ ;  /* 0x00000000004c7805 */ /* 0x000fe2000001ff00 */
[----:B------:R-:W-:Y:S01]  /*0b60*/  IADD3 R32, R130, UR5, RZ ;  /* 0x0000000582207c10 */ /* 0x000fe2000fffe0ff */
[----:B------:R-:W-:Y:S01]  /*0b70*/  CS2R R86, SRZ ;  /* 0x0000000000567805 */ /* 0x000fe2000001ff00 */
[----:B------:R-:W-:Y:S01]  /*0b80*/  ISETP.GE.AND P2, PT, R18, 0x1, PT ;  /* 0x000000011200780c */ /* 0x000fe20003f46270 */
[----:B------:R-:W-:Y:S01]  /*0b90*/  IMAD.SHL.U32 R2, R2, 0x10, RZ ;  /* 0x0000001002027824 */ /* 0x000fe200078e00ff */
[----:B------:R-:W-:Y:S01]  /*0ba0*/  IADD3 R186, P1, R98, c[0x0][0x180], RZ ;  /* 0x0000600062ba7a10 */ /* 0x000fe20007f3e0ff */
[----:B------:R-:W-:Y:S01]  /*0bb0*/  IMAD.SHL.U32 R32, R32, 0x10, RZ ;  /* 0x0000001020207824 */ /* 0x000fe200078e00ff */
[----:B------:R-:W-:Y:S01]  /*0bc0*/  IADD3 R184, P0, R129, c[0x0][0x1b0], RZ ;  /* 0x00006c0081b87a10 */ /* 0x000fe20007f1e0ff */
[----:B------:R-:W-:Y:S01]  /*0bd0*/  CS2R R108, SRZ ;  /* 0x00000000006c7805 */ /* 0x000fe2000001ff00 */
[----:B------:R-:W-:Y:S01]  /*0be0*/  SEL R131, RZ, 0x1, P5 ;  /* 0x00000001ff837807 */ /* 0x000fe20002800000 */
[----:B------:R-:W-:Y:S01]  /*0bf0*/  CS2R R118, SRZ ;  /* 0x0000000000767805 */ /* 0x000fe2000001ff00 */
[----:B------:R-:W-:Y:S01]  /*0c00*/  SEL R148, RZ, 0x1, P4 ;  /* 0x00000001ff947807 */ /* 0x000fe20002000000 */
[----:B------:R-:W-:Y:S01]  /*0c10*/  CS2R R42, SRZ ;  /* 0x00000000002a7805 */ /* 0x000fe2000001ff00 */
[----:B------:R-:W-:Y:S01]  /*0c20*/  IADD3.X R187, R128, c[0x0][0x184], RZ, P1, !PT ;  /* 0x0000610080bb7a10 */ /* 0x000fe20000ffe4ff */
[----:B------:R-:W-:Y:S01]  /*0c30*/  CS2R R56, SRZ ;  /* 0x0000000000387805 */ /* 0x000fe2000001ff00 */
[----:B------:R-:W-:Y:S01]  /*0c40*/  IADD3.X R185, R19, c[0x0][0x1b4], RZ, P0, !PT ;  /* 0x00006d0013b97a10 */ /* 0x000fe200007fe4ff */
[----:B------:R-:W-:Y:S01]  /*0c50*/  CS2R R74, SRZ ;  /* 0x00000000004a7805 */ /* 0x000fe2000001ff00 */
[----:B------:R-:W-:Y:S01]  /*0c60*/  IADD3 R186, P1, R186, c[0x0][0x1a0], RZ ;  /* 0x00006800baba7a10 */ /* 0x000fe20007f3e0ff */
[----:B------:R-:W-:Y:S01]  /*0c70*/  CS2R R88, SRZ ;  /* 0x0000000000587805 */ /* 0x000fe2000001ff00 */
[----:B------:R-:W-:Y:S01]  /*0c80*/  IADD3 R184, P0, R184, c[0x0][0x1d0], RZ ;  /* 0x00007400b8b87a10 */ /* 0x000fe20007f1e0ff */
[----:B------:R-:W-:Y:S01]  /*0c90*/  CS2R R106, SRZ ;  /* 0x00000000006a7805 */ /* 0x000fe2000001ff00 */
[----:B------:R-:W-:Y:S01]  /*0ca0*/  LOP3.LUT R131, R24, 0x2, R131, 0xe2, !PT ;  /* 0x0000000218837812 */ /* 0x000fe200078ee283 */
[----:B------:R-:W-:Y:S01]  /*0cb0*/  CS2R R120, SRZ ;  /* 0x0000000000787805 */ /* 0x000fe2000001ff00 */
[----:B------:R-:W-:Y:S01]  /*0cc0*/  LOP3.LUT R148, R25, 0x2, R148, 0xe2, !PT ;  /* 0x0000000219947812 */ /* 0x000fe200078ee294 */
        /* <DEDUP_REMOVED lines=28> */
[----:B------:R-:W-:-:S02]  /*0e90*/  IADD3.X R187, R187, c[0x0][0x1a4], RZ, P1, !PT ;  /* 0x00006900bbbb7a10 */ /* 0x000fc40000ffe4ff */
[----:B------:R-:W-:Y:S01]  /*0ea0*/  IADD3.X R185, R185, c[0x0][0x1d4], RZ, P0, !PT ;  /* 0x00007500b9b97a10 */ /* 0x000fe200007fe4ff */
[----:B--2---:R0:W-:Y:S04]  /*0eb0*/  STS.128 [R17.X16], R20 ;  /* 0x0000001411007388 */ /* 0x0041e8000000cc00 */
[----:B---3--:R1:W-:Y:S04]  /*0ec0*/  STS.128 [R16.X16], R12 ;  /* 0x0000000c10007388 */ /* 0x0083e8000000cc00 */
[----:B----4-:R2:W-:Y:S04]  /*0ed0*/  STS.128 [R17.X16+0x2000], R8 ;  /* 0x0020000811007388 */ /* 0x0105e8000000cc00 */
[----:B------:R3:W-:Y:S01]  /*0ee0*/  STS.128 [R16.X16+0x2000], R4 ;  /* 0x0020000410007388 */ /* 0x0007e2000000cc00 */
[----:B0-----:R-:W-:-:S03]  /*0ef0*/  CS2R R20, SRZ ;  /* 0x0000000000147805 */ /* 0x001fc6000001ff00 */
[----:B------:R-:W-:Y:S01]  /*0f00*/  BAR.SYNC.DEFER_BLOCKING 0x0 ;  /* 0x0000000000007b1d */ /* 0x000fe20000010000 */
[----:B------:R-:W-:Y:S01]  /*0f10*/  CS2R R22, SRZ ;  /* 0x0000000000167805 */ /* 0x000fe2000001ff00 */
[----:B-1----:R-:W-:Y:S01]  /*0f20*/  CS2R R14, SRZ ;  /* 0x00000000000e7805 */ /* 0x002fe2000001ff00 */
[----:B------:R-:W-:Y:S01]  /*0f30*/  CS2R R12, SRZ ;  /* 0x00000000000c7805 */ /* 0x000fe2000001ff00 */
[----:B--2---:R-:W-:Y:S01]  /*0f40*/  CS2R R10, SRZ ;  /* 0x00000000000a7805 */ /* 0x004fe2000001ff00 */
[----:B------:R-:W-:Y:S01]  /*0f50*/  CS2R R8, SRZ ;  /* 0x0000000000087805 */ /* 0x000fe2000001ff00 */
[----:B---3--:R-:W-:Y:S01]  /*0f60*/  CS2R R6, SRZ ;  /* 0x0000000000067805 */ /* 0x008fe2000001ff00 */
[----:B------:R-:W-:Y:S01]  /*0f70*/  CS2R R4, SRZ ;  /* 0x0000000000047805 */ /* 0x000fe2000001ff00 */
[----:B------:R-:W0:Y:S08]  /*0f80*/  LDSM.16.M88.4 R132, [R2] ;  /* 0x000000000284783b */ /* 0x000e300000000200 */
[----:B------:R1:W2:Y:S02]  /*0f90*/  LDSM.16.M88.4 R140, [R2+0x800] ;  /* 0x00080000028c783b */ /* 0x0002a40000000200 */
[----:B-1----:R-:W-:-:S06]  /*0fa0*/  CS2R R2, SRZ ;  /* 0x0000000000027805 */ /* 0x002fcc000001ff00 */
[----:B------:R-:W1:Y:S08]  /*0fb0*/  LDSM.16.M88.4 R136, [R32+0x2000] ;  /* 0x002000002088783b */ /* 0x000e700000000200 */
[----:B------:R3:W0:Y:S02]  /*0fc0*/  LDSM.16.M88.4 R144, [R32+0x2800] ;  /* 0x002800002090783b */ /* 0x0006240000000200 */
[----:B---3--:R-:W-:Y:S01]  /*0fd0*/  CS2R R32, SRZ ;  /* 0x0000000000207805 */ /* 0x008fe2000001ff00 */
[----:B------:R-:W-:Y:S05]  /*0fe0*/  @!P2 BRA `(.L_x_364) ;  /* 0x000011700000a947 */ /* 0x000fea0003800000 */
[C---:B------:R-:W-:Y:S01]  /*0ff0*/  IADD3 R0, R18.reuse, 0x1f, RZ ;  /* 0x0000001f12007810 */ /* 0x040fe20007ffe0ff */
[----:B------:R-:W-:Y:S01]  /*1000*/  IMAD.SHL.U32 R149, R17, 0x10, RZ ;  /* 0x0000001011957824 */ /* 0x000fe200078e00ff */
[----:B------:R-:W-:Y:S01]  /*1010*/  ISETP.GT.AND P0, PT, R18, 0x20, PT ;  /* 0x000000201200780c */ /* 0x000fe20003f04270 */
[----:B------:R-:W-:Y:S01]  /*1020*/  IMAD.SHL.U32 R150, R16, 0x10, RZ ;  /* 0x0000001010967824 */ /* 0x000fe200078e00ff */
[----:B------:R-:W-:Y:S01]  /*1030*/  SHF.R.S32.HI R181, RZ, 0x1f, R0 ;  /* 0x0000001fffb57819 */ /* 0x000fe20000011400 */
[----:B------:R-:W-:Y:S01]  /*1040*/  CS2R R16, SRZ ;  /* 0x0000000000107805 */ /* 0x000fe2000001ff00 */
[----:B------:R-:W-:Y:S01]  /*1050*/  SHF.R.S32.HI R149, RZ, 0x4, R149 ;  /* 0x00000004ff957819 */ /* 0x000fe20000011495 */
[----:B------:R-:W-:Y:S01]  /*1060*/  CS2R R18, SRZ ;  /* 0x0000000000127805 */ /* 0x000fe2000001ff00 */
[----:B------:R-:W-:Y:S01]  /*1070*/  LEA.HI R181, R181, R0, RZ, 0x5 ;  /* 0x00000000b5b57211 */ /* 0x000fe200078f28ff */
[----:B------:R-:W-:Y:S01]  /*1080*/  IMAD.SHL.U32 R0, R130, 0x10, RZ ;  /* 0x0000001082007824 */ /* 0x000fe200078e00ff */
[----:B------:R-:W-:Y:S01]  /*1090*/  SHF.R.S32.HI R150, RZ, 0x4, R150 ;  /* 0x00000004ff967819 */ /* 0x000fe20000011496 */
        /* <DEDUP_REMOVED lines=62> */
[----:B------:R-:W-:Y:S01]  /*1480*/  SEL R180, R148, RZ, P0 ;  /* 0x000000ff94b47207 */ /* 0x000fe20000000000 */
[----:B------:R-:W-:Y:S01]  /*1490*/  IMAD.SHL.U32 R183, R149, 0x10, RZ ;  /* 0x0000001095b77824 */ /* 0x000fe200078e00ff */
[----:B------:R-:W-:Y:S01]  /*14a0*/  SEL R131, R131, RZ, P0 ;  /* 0x000000ff83837207 */ /* 0x000fe20000000000 */
[----:B------:R-:W-:Y:S01]  /*14b0*/  IMAD.SHL.U32 R182, R150, 0x10, RZ ;  /* 0x0000001096b67824 */ /* 0x000fe200078e00ff */
[----:B------:R-:W-:Y:S01]  /*14c0*/  LOP3.LUT R0, R0, 0x10, RZ, 0x3c, !PT ;  /* 0x0000001000007812 */ /* 0x000fe200078e3cff */
[----:B------:R-:W-:Y:S01]  /*14d0*/  ULEA UR5, UR5, 0x2000, 0x4 ;  /* 0x0000200005057891 */ /* 0x000fe2000f8e203f */
[----:B------:R-:W-:Y:S01]  /*14e0*/  SHF.R.S32.HI R181, RZ, 0x5, R181 ;  /* 0x00000005ffb57819 */ /* 0x000fe200000114b5 */
[----:B------:R-:W-:-:S02]  /*14f0*/  USHF.L.U32 UR4, UR4, 0x4, URZ ;  /* 0x0000000404047899 */ /* 0x000fc4000800063f */
[----:B------:R-:W-:Y:S02]  /*1500*/  UMOV UR12, 0x80 ;  /* 0x00000080000c7882 */ /* 0x000fe40000000000 */
[----:B------:R-:W-:Y:S02]  /*1510*/  UMOV UR11, 0x1 ;  /* 0x00000001000b7882 */ /* 0x000fe40000000000 */
[----:B------:R-:W-:Y:S02]  /*1520*/  UMOV UR10, 0x80 ;  /* 0x00000080000a7882 */ /* 0x000fe40000000000 */
.L_x_365:
[-C--:B01---5:R-:W5:Y:S01]  /*1530*/  IMMA.8816.S8.S8.SAT R128, R132.ROW, R136.reuse.COL, R128 ;  /* 0x0000008884807237 */ /* 0x0a3f620000045480 */
[----:B------:R-:W-:Y:S01]  /*1540*/  LDSM.16.M88.4 R148, [R0+UR4] ;  /* 0x000000040094783b */ /* 0x000fe20008000200 */
[----:B------:R-:W-:Y:S01]  /*1550*/  CS2R R176, SRZ ;  /* 0x0000000000b07805 */ /* 0x000fe2000001ff00 */
[C---:B------:R-:W-:Y:S01]  /*1560*/  LOP3.LUT P3, RZ, R131.reuse, 0x1, RZ, 0xc0, !PT ;  /* 0x0000000183ff7812 */ /* 0x040fe2000786c0ff */
[-C--:B------:R-:W5:Y:S01]  /*1570*/  IMMA.8816.S8.S8.SAT R126, R133.ROW, R136.reuse.COL, R126 ;  /* 0x00000088857e7237 */ /* 0x080f62000004547e */
[----:B------:R-:W-:Y:S01]  /*1580*/  CS2R R178, SRZ ;  /* 0x0000000000b27805 */ /* 0x000fe2000001ff00 */
[----:B------:R-:W-:Y:S01]  /*1590*/  CS2R R172, SRZ ;  /* 0x0000000000ac7805 */ /* 0x000fe2000001ff00 */
[----:B------:R-:W-:Y:S01]  /*15a0*/  CS2R R174, SRZ ;  /* 0x0000000000ae7805 */ /* 0x000fe2000001ff00 */
[-C--:B------:R-:W5:Y:S01]  /*15b0*/  IMMA.8816.S8.S8.SAT R124, R134.ROW, R136.reuse.COL, R124 ;  /* 0x00000088867c7237 */ /* 0x080f62000004547c */
[----:B------:R-:W-:Y:S01]  /*15c0*/  CS2R R168, SRZ ;  /* 0x0000000000a87805 */ /* 0x000fe2000001ff00 */
[C---:B------:R-:W-:Y:S01]  /*15d0*/  LOP3.LUT P2, RZ, R180.reuse, 0x1, RZ, 0xc0, !PT ;  /* 0x00000001b4ff7812 */ /* 0x040fe2000784c0ff */
[----:B------:R-:W-:Y:S01]  /*15e0*/  CS2R R170, SRZ ;  /* 0x0000000000aa7805 */ /* 0x000fe2000001ff00 */
[-C--:B------:R-:W5:Y:S01]  /*15f0*/  IMMA.8816.S8.S8.SAT R122, R135.ROW, R136.reuse.COL, R122 ;  /* 0x00000088877a7237 */ /* 0x080f62000004547a */
[----:B------:R-:W0:Y:S01]  /*1600*/  LDSM.16.M88.4 R152, [R0+UR5] ;  /* 0x000000050098783b */ /* 0x000e220008000200 */
[----:B------:R-:W-:Y:S01]  /*1610*/  CS2R R166, SRZ ;  /* 0x0000000000a67805 */ /* 0x000fe2000001ff00 */
[----:B------:R-:W-:Y:S01]  /*1620*/  LOP3.LUT R165, R131, 0x2, RZ, 0xc0, !PT ;  /* 0x0000000283a57812 */ /* 0x000fe200078ec0ff */
[-C--:B--2---:R-:W5:Y:S01]  /*1630*/  IMMA.8816.S8.S8.SAT R120, R140.ROW, R136.reuse.COL, R120 ;  /* 0x000000888c787237 */ /* 0x084f620000045478 */
[----:B------:R-:W-:Y:S01]  /*1640*/  UISETP.NE.AND UP0, UPT, UR11, 0x1, UPT ;  /* 0x000000010b00788c */ /* 0x000fe2000bf05270 */
[----:B------:R-:W-:Y:S01]  /*1650*/  LOP3.LUT R164, R180, 0x2, RZ, 0xc0, !PT ;  /* 0x00000002b4a47812 */ /* 0x000fe200078ec0ff */
[----:B------:R-:W-:Y:S01]  /*1660*/  UMOV UR8, UR4 ;  /* 0x0000000400087c82 */ /* 0x000fe20008000000 */
[-C--:B------:R-:W5:Y:S01]  /*1670*/  IMMA.8816.S8.S8.SAT R118, R141.ROW, R136.reuse.COL, R118 ;  /* 0x000000888d767237 */ /* 0x080f620000045476 */
[----:B------:R-:W-:Y:S01]  /*1680*/  SHF.R.U32.HI R165, RZ, 0x1, R165 ;  /* 0x00000001ffa57819 */ /* 0x000fe200000116a5 */
[----:B------:R-:W-:Y:S01]  /*1690*/  UMOV UR9, UR5 ;  /* 0x0000000500097c82 */ /* 0x000fe20008000000 */
[----:B------:R-:W-:Y:S01]  /*16a0*/  SHF.R.U32.HI R164, RZ, 0x1, R164 ;  /* 0x00000001ffa47819 */ /* 0x000fe200000116a4 */
[CC--:B------:R-:W5:Y:S01]  /*16b0*/  IMMA.8816.S8.S8.SAT R116, R142.reuse.ROW, R136.reuse.COL, R116 ;  /* 0x000000888e747237 */ /* 0x0c0f620000045474 */
[----:B------:R1:W2:Y:S01]  /*16c0*/  @P3 LDG.E.LTC128B.128.SYS R176, [R186] ;  /* 0x00000000bab03381 */ /* 0x0002a200001eed20 */
[----:B------:R-:W-:Y:S01]  /*16d0*/  ISETP.NE.U32.AND P1, PT, R165, RZ, PT ;  /* 0x000000ffa500720c */ /* 0x000fe20003f25070 */
[----:B------:R-:W-:Y:S01]  /*16e0*/  UMOV UR6, UR10 ;  /* 0x0000000a00067c82 */ /* 0x000fe20008000000 */
[C---:B------:R-:W5:Y:S01]  /*16f0*/  IMMA.8816.S8.S8.SAT R114, R143.reuse.ROW, R136.COL, R114 ;  /* 0x000000888f727237 */ /* 0x040f620000045472 */
[----:B------:R-:W-:Y:S01]  /*1700*/  ISETP.NE.U32.AND P0, PT, R164, RZ, PT ;  /* 0x000000ffa400720c */ /* 0x000fe20003f05070 */
[----:B------:R-:W-:Y:S01]  /*1710*/  UMOV UR7, UR12 ;  /* 0x0000000c00077c82 */ /* 0x000fe20008000000 */
[----:B------:R-:W-:Y:S01]  /*1720*/  CS2R R164, SRZ ;  /* 0x0000000000a47805 */ /* 0x000fe2000001ff00 */
[-C--:B------:R-:W5:Y:S01]  /*1730*/  IMMA.8816.S8.S8.SAT R112, R143.ROW, R137.reuse.COL, R112 ;  /* 0x000000898f707237 */ /* 0x080f620000045470 */
[----:B------:R-:W-:Y:S03]  /*1740*/  ULOP3.LUT UR11, UR11, 0x1, URZ, 0x3c, !UPT ;  /* 0x000000010b0b7892 */ /* 0x000fe6000f8e3c3f */
[-C--:B------:R-:W5:Y:S01]  /*1750*/  IMMA.8816.S8.S8.SAT R110, R142.ROW, R137.reuse.COL, R110 ;  /* 0x000000898e6e7237 */ /* 0x080f62000004546e */
[----:B------:R-:W0:Y:S01]  /*1760*/  LDSM.16.M88.4 R156, [R0+UR4+0x800] ;  /* 0x00080004009c783b */ /* 0x000e220008000200 */
[----:B------:R-:W-:Y:S02]  /*1770*/  @UP0 UIADD3 UR4, UR4, -0x80, URZ ;  /* 0xffffff8004040890 */ /* 0x000fe4000fffe03f */
[-C--:B------:R-:W5:Y:S01]  /*1780*/  IMMA.8816.S8.S8.SAT R108, R141.ROW, R137.reuse.COL, R108 ;  /* 0x000000898d6c7237 */ /* 0x080f62000004546c */
[----:B------:R-:W-:Y:S03]  /*1790*/  @!UP0 UIADD3 UR4, UR8, 0x80, URZ ;  /* 0x0000008008048890 */ /* 0x000fe6000fffe03f */
[-C--:B------:R-:W5:Y:S04]  /*17a0*/  IMMA.8816.S8.S8.SAT R106, R140.ROW, R137.reuse.COL, R106 ;  /* 0x000000898c6a7237 */ /* 0x080f68000004546a */
[-C--:B------:R-:W5:Y:S01]  /*17b0*/  IMMA.8816.S8.S8.SAT R104, R135.ROW, R137.reuse.COL, R104 ;  /* 0x0000008987687237 */ /* 0x080f620000045468 */
[----:B------:R1:W2:Y:S03]  /*17c0*/  @P1 LDG.E.LTC128B.128.SYS R172, [R186+0x200] ;  /* 0x00020000baac1381 */ /* 0x0002a600001eed20 */
[-C--:B------:R-:W5:Y:S04]  /*17d0*/  IMMA.8816.S8.S8.SAT R102, R134.ROW, R137.reuse.COL, R102 ;  /* 0x0000008986667237 */ /* 0x080f680000045466 */
[CC--:B------:R-:W5:Y:S04]  /*17e0*/  IMMA.8816.S8.S8.SAT R100, R133.reuse.ROW, R137.reuse.COL, R100 ;  /* 0x0000008985647237 */ /* 0x0c0f680000045464 */
[C---:B------:R-:W5:Y:S01]  /*17f0*/  IMMA.8816.S8.S8.SAT R98, R132.reuse.ROW, R137.COL, R98 ;  /* 0x0000008984627237 */ /* 0x040f620000045462 */
[----:B-1----:R-:W1:Y:S01]  /*1800*/  LDSM.16.M88.4 R160, [R0+UR5+0x800] ;  /* 0x0008000500a0783b */ /* 0x002e620008000200 */
[----:B------:R-:W-:Y:S02]  /*1810*/  @UP0 UIADD3 UR5, UR5, -0x80, URZ ;  /* 0xffffff8005050890 */ /* 0x000fe4000fffe03f */
[-C--:B------:R-:W5:Y:S01]  /*1820*/  IMMA.8816.S8.S8.SAT R96, R132.ROW, R138.reuse.COL, R96 ;  /* 0x0000008a84607237 */ /* 0x080f620000045460 */
[----:B------:R-:W-:Y:S03]  /*1830*/  @!UP0 UIADD3 UR5, UR9, 0x80, URZ ;  /* 0x0000008009058890 */ /* 0x000fe6000fffe03f */
[-C--:B------:R-:W5:Y:S04]  /*1840*/  IMMA.8816.S8.S8.SAT R94, R133.ROW, R138.reuse.COL, R94 ;  /* 0x0000008a855e7237 */ /* 0x080f68000004545e */
[-C--:B------:R-:W5:Y:S01]  /*1850*/  IMMA.8816.S8.S8.SAT R92, R134.ROW, R138.reuse.COL, R92 ;  /* 0x0000008a865c7237 */ /* 0x080f62000004545c */
[----:B------:R3:W2:Y:S02]  /*1860*/  @P2 LDG.E.LTC128B.128.SYS R168, [R184] ;  /* 0x00000000b8a82381 */ /* 0x0006a400001eed20 */
[----:B------:R-:W-:Y:S01]  /*1870*/  ISETP.GT.AND P2, PT, R181, 0x2, PT ;  /* 0x00000002b500780c */ /* 0x000fe20003f44270 */
[-C--:B------:R-:W5:Y:S03]  /*1880*/  IMMA.8816.S8.S8.SAT R90, R135.ROW, R138.reuse.COL, R90 ;  /* 0x0000008a875a7237 */ /* 0x080f66000004545a */
[----:B------:R-:W-:Y:S01]  /*1890*/  SEL R180, R180, RZ, P2 ;  /* 0x000000ffb4b47207 */ /* 0x000fe20001000000 */
[-C--:B------:R-:W5:Y:S02]  /*18a0*/  IMMA.8816.S8.S8.SAT R88, R140.ROW, R138.reuse.COL, R88 ;  /* 0x0000008a8c587237 */ /* 0x080f640000045458 */
[----:B------:R-:W-:Y:S02]  /*18b0*/  SEL R131, R131, RZ, P2 ;  /* 0x000000ff83837207 */ /* 0x000fe40001000000 */
[-C--:B------:R-:W5:Y:S01]  /*18c0*/  IMMA.8816.S8.S8.SAT R86, R141.ROW, R138.reuse.COL, R86 ;  /* 0x0000008a8d567237 */ /* 0x080f620000045456 */
[----:B------:R3:W2:Y:S01]  /*18d0*/  @P0 LDG.E.LTC128B.128.SYS R164, [R184+0x200] ;  /* 0x00020000b8a40381 */ /* 0x0006a200001eed20 */
[----:B------:R-:W-:Y:S02]  /*18e0*/  IADD3 R186, P0, R186, c[0x0][0x190], RZ ;  /* 0x00006400baba7a10 */ /* 0x000fe40007f1e0ff */
[CC--:B------:R-:W5:Y:S02]  /*18f0*/  IMMA.8816.S8.S8.SAT R84, R142.reuse.ROW, R138.reuse.COL, R84 ;  /* 0x0000008a8e547237 */ /* 0x0c0f640000045454 */
[----:B------:R-:W-:Y:S02]  /*1900*/  IADD3.X R187, R187, c[0x0][0x194], RZ, P0, !PT ;  /* 0x00006500bbbb7a10 */ /* 0x000fe400007fe4ff */
[C---:B------:R-:W5:Y:S01]  /*1910*/  IMMA.8816.S8.S8.SAT R82, R143.reuse.ROW, R138.COL, R82 ;  /* 0x0000008a8f527237 */ /* 0x040f620000045452 */
[C---:B------:R-:W-:Y:S02]  /*1920*/  ISETP.GT.AND P0, PT, R181.reuse, 0x1, PT ;  /* 0x00000001b500780c */ /* 0x040fe40003f04270 */
[----:B---3--:R-:W-:Y:S01]  /*1930*/  IADD3 R184, P1, R184, c[0x0][0x1c0], RZ ;  /* 0x00007000b8b87a10 */ /* 0x008fe20007f3e0ff */
[-C--:B------:R-:W5:Y:S01]  /*1940*/  IMMA.8816.S8.S8.SAT R80, R143.ROW, R139.reuse.COL, R80 ;  /* 0x0000008b8f507237 */ /* 0x080f620000045450 */
[----:B------:R-:W-:Y:S02]  /*1950*/  IADD3 R181, R181, -0x1, RZ ;  /* 0xffffffffb5b57810 */ /* 0x000fe40007ffe0ff */
[----:B------:R-:W-:Y:S01]  /*1960*/  IADD3.X R185, R185, c[0x0][0x1c4], RZ, P1, !PT ;  /* 0x00007100b9b97a10 */ /* 0x000fe20000ffe4ff */
[-C--:B------:R-:W5:Y:S04]  /*1970*/  IMMA.8816.S8.S8.SAT R78, R142.ROW, R139.reuse.COL, R78 ;  /* 0x0000008b8e4e7237 */ /* 0x080f68000004544e */
[-C--:B------:R-:W5:Y:S04]  /*1980*/  IMMA.8816.S8.S8.SAT R76, R141.ROW, R139.reuse.COL, R76 ;  /* 0x0000008b8d4c7237 */ /* 0x080f68000004544c */
[-C--:B------:R-:W5:Y:S04]  /*1990*/  IMMA.8816.S8.S8.SAT R74, R140.ROW, R139.reuse.COL, R74 ;  /* 0x0000008b8c4a7237 */ /* 0x080f68000004544a */
[-C--:B------:R-:W5:Y:S04]  /*19a0*/  IMMA.8816.S8.S8.SAT R72, R135.ROW, R139.reuse.COL, R72 ;  /* 0x0000008b87487237 */ /* 0x080f680000045448 */
[-C--:B------:R-:W5:Y:S04]  /*19b0*/  IMMA.8816.S8.S8.SAT R70, R134.ROW, R139.reuse.COL, R70 ;  /* 0x0000008b86467237 */ /* 0x080f680000045446 */
[CC--:B------:R-:W5:Y:S04]  /*19c0*/  IMMA.8816.S8.S8.SAT R68, R133.reuse.ROW, R139.reuse.COL, R68 ;  /* 0x0000008b85447237 */ /* 0x0c0f680000045444 */
[C---:B------:R-:W5:Y:S04]  /*19d0*/  IMMA.8816.S8.S8.SAT R66, R132.reuse.ROW, R139.COL, R66 ;  /* 0x0000008b84427237 */ /* 0x040f680000045442 */
[-C--:B------:R-:W5:Y:S04]  /*19e0*/  IMMA.8816.S8.S8.SAT R64, R132.ROW, R144.reuse.COL, R64 ;  /* 0x0000009084407237 */ /* 0x080f680000045440 */
        /* <DEDUP_REMOVED lines=29> */
[-C--:B------:R-:W5:Y:S04]  /*1bc0*/  IMMA.8816.S8.S8.SAT R4, R133.ROW, R147.reuse.COL, R4 ;  /* 0x0000009385047237 */ /* 0x080f680000045404 */
[----:B------:R5:W5:Y:S04]  /*1bd0*/  IMMA.8816.S8.S8.SAT R2, R132.ROW, R147.COL, R2 ;  /* 0x0000009384027237 */ /* 0x000b680000045402 */
[-C--:B0----5:R5:W5:Y:S04]  /*1be0*/  IMMA.8816.S8.S8.SAT R128, R148.ROW, R152.reuse.COL, R128 ;  /* 0x0000009894807237 */ /* 0x0a1b680000045480 */
[-C--:B------:R5:W5:Y:S04]  /*1bf0*/  IMMA.8816.S8.S8.SAT R126, R149.ROW, R152.reuse.COL, R126 ;  /* 0x00000098957e7237 */ /* 0x080b68000004547e */
[-C--:B------:R5:W5:Y:S04]  /*1c00*/  IMMA.8816.S8.S8.SAT R124, R150.ROW, R152.reuse.COL, R124 ;  /* 0x00000098967c7237 */ /* 0x080b68000004547c */
[-C--:B------:R5:W5:Y:S04]  /*1c10*/  IMMA.8816.S8.S8.SAT R122, R151.ROW, R152.reuse.COL, R122 ;  /* 0x00000098977a7237 */ /* 0x080b68000004547a */
[-C--:B------:R5:W5:Y:S04]  /*1c20*/  IMMA.8816.S8.S8.SAT R120, R156.ROW, R152.reuse.COL, R120 ;  /* 0x000000989c787237 */ /* 0x080b680000045478 */
[-C--:B------:R5:W5:Y:S04]  /*1c30*/  IMMA.8816.S8.S8.SAT R118, R157.ROW, R152.reuse.COL, R118 ;  /* 0x000000989d767237 */ /* 0x080b680000045476 */
[CC--:B------:R5:W5:Y:S04]  /*1c40*/  IMMA.8816.S8.S8.SAT R116, R158.reuse.ROW, R152.reuse.COL, R116 ;  /* 0x000000989e747237 */ /* 0x0c0b680000045474 */
[C---:B------:R5:W5:Y:S04]  /*1c50*/  IMMA.8816.S8.S8.SAT R114, R159.reuse.ROW, R152.COL, R114 ;  /* 0x000000989f727237 */ /* 0x040b680000045472 */
[-C--:B------:R5:W5:Y:S04]  /*1c60*/  IMMA.8816.S8.S8.SAT R112, R159.ROW, R153.reuse.COL, R112 ;  /* 0x000000999f707237 */ /* 0x080b680000045470 */
        /* <DEDUP_REMOVED lines=23> */
[-C--:B-1----:R5:W5:Y:S01]  /*1de0*/  IMMA.8816.S8.S8.SAT R64, R148.ROW, R160.reuse.COL, R64 ;  /* 0x000000a094407237 */ /* 0x082b620000045440 */
[----:B--2---:R-:W-:Y:S03]  /*1df0*/  STS.128 [R183+UR10], R176 ;  /* 0x000000b0b7007988 */ /* 0x004fe60008000c0a */
[-C--:B------:R5:W5:Y:S04]  /*1e00*/  IMMA.8816.S8.S8.SAT R62, R149.ROW, R160.reuse.COL, R62 ;  /* 0x000000a0953e7237 */ /* 0x080b68000004543e */
[-C--:B------:R5:W5:Y:S04]  /*1e10*/  IMMA.8816.S8.S8.SAT R60, R150.ROW, R160.reuse.COL, R60 ;  /* 0x000000a0963c7237 */ /* 0x080b68000004543c */
[-C--:B------:R5:W5:Y:S01]  /*1e20*/  IMMA.8816.S8.S8.SAT R58, R151.ROW, R160.reuse.COL, R58 ;  /* 0x000000a0973a7237 */ /* 0x080b62000004543a */
[----:B------:R0:W-:Y:S01]  /*1e30*/  STS.128 [R182+UR10], R172 ;  /* 0x000000acb6007988 */ /* 0x0001e20008000c0a */
[----:B------:R-:W-:Y:S02]  /*1e40*/  @UP0 UIADD3 UR10, UR10, 0x80, URZ ;  /* 0x000000800a0a0890 */ /* 0x000fe4000fffe03f */
[-C--:B------:R5:W5:Y:S01]  /*1e50*/  IMMA.8816.S8.S8.SAT R56, R156.ROW, R160.reuse.COL, R56 ;  /* 0x000000a09c387237 */ /* 0x080b620000045438 */
[----:B------:R-:W-:Y:S03]  /*1e60*/  @!UP0 UIADD3 UR10, UR6, -0x80, URZ ;  /* 0xffffff80060a8890 */ /* 0x000fe6000fffe03f */
[-C--:B------:R5:W5:Y:S04]  /*1e70*/  IMMA.8816.S8.S8.SAT R54, R157.ROW, R160.reuse.COL, R54 ;  /* 0x000000a09d367237 */ /* 0x080b680000045436 */
[CC--:B------:R5:W5:Y:S01]  /*1e80*/  IMMA.8816.S8.S8.SAT R52, R158.reuse.ROW, R160.reuse.COL, R52 ;  /* 0x000000a09e347237 */ /* 0x0c0b620000045434 */
[----:B------:R-:W-:Y:S03]  /*1e90*/  STS.128 [R183+UR12+0x2000], R168 ;  /* 0x002000a8b7007988 */ /* 0x000fe60008000c0c */
[C---:B------:R5:W5:Y:S01]  /*1ea0*/  IMMA.8816.S8.S8.SAT R50, R159.reuse.ROW, R160.COL, R50 ;  /* 0x000000a09f327237 */ /* 0x040b620000045432 */
[C---:B0-----:R-:W-:Y:S03]  /*1eb0*/  LEA R172, R130.reuse, UR4, 0x4 ;  /* 0x0000000482ac7c11 */ /* 0x041fe6000f8e20ff */
[-C--:B------:R5:W5:Y:S04]  /*1ec0*/  IMMA.8816.S8.S8.SAT R48, R159.ROW, R161.reuse.COL, R48 ;  /* 0x000000a19f307237 */ /* 0x080b680000045430 */
[-C--:B------:R5:W5:Y:S01]  /*1ed0*/  IMMA.8816.S8.S8.SAT R46, R158.ROW, R161.reuse.COL, R46 ;  /* 0x000000a19e2e7237 */ /* 0x080b62000004542e */
[----:B------:R0:W-:Y:S01]  /*1ee0*/  STS.128 [R182+UR12+0x2000], R164 ;  /* 0x002000a4b6007988 */ /* 0x0001e20008000c0c */
[----:B------:R-:W-:Y:S02]  /*1ef0*/  @UP0 UIADD3 UR12, UR12, 0x80, URZ ;  /* 0x000000800c0c0890 */ /* 0x000fe4000fffe03f */
[-C--:B------:R5:W5:Y:S01]  /*1f00*/  IMMA.8816.S8.S8.SAT R44, R157.ROW, R161.reuse.COL, R44 ;  /* 0x000000a19d2c7237 */ /* 0x080b62000004542c */
[----:B------:R-:W-:Y:S03]  /*1f10*/  @!UP0 UIADD3 UR12, UR7, -0x80, URZ ;  /* 0xffffff80070c8890 */ /* 0x000fe6000fffe03f */
[-C--:B------:R5:W5:Y:S04]  /*1f20*/  IMMA.8816.S8.S8.SAT R42, R156.ROW, R161.reuse.COL, R42 ;  /* 0x000000a19c2a7237 */ /* 0x080b68000004542a */
[-C--:B------:R5:W5:Y:S01]  /*1f30*/  IMMA.8816.S8.S8.SAT R40, R151.ROW, R161.reuse.COL, R40 ;  /* 0x000000a197287237 */ /* 0x080b620000045428 */
[----:B------:R-:W-:Y:S01]  /*1f40*/  BAR.SYNC.DEFER_BLOCKING 0x0 ;  /* 0x0000000000007b1d */ /* 0x000fe20000010000 */
[----:B0-----:R-:W-:Y:S04]  /*1f50*/  LEA R164, R130, UR5, 0x4 ;  /* 0x0000000582a47c11 */ /* 0x001fe8000f8e20ff */
[-C--:B------:R5:W5:Y:S04]  /*1f60*/  IMMA.8816.S8.S8.SAT R38, R150.ROW, R161.reuse.COL, R38 ;  /* 0x000000a196267237 */ /* 0x080b680000045426 */
[CC--:B------:R5:W5:Y:S04]  /*1f70*/  IMMA.8816.S8.S8.SAT R36, R149.reuse.ROW, R161.reuse.COL, R36 ;  /* 0x000000a195247237 */ /* 0x0c0b680000045424 */
[C---:B------:R5:W5:Y:S04]  /*1f80*/  IMMA.8816.S8.S8.SAT R34, R148.reuse.ROW, R161.COL, R34 ;  /* 0x000000a194227237 */ /* 0x040b680000045422 */
[-C--:B------:R5:W5:Y:S04]  /*1f90*/  IMMA.8816.S8.S8.SAT R32, R148.ROW, R162.reuse.COL, R32 ;  /* 0x000000a294207237 */ /* 0x080b680000045420 */
[-C--:B------:R5:W5:Y:S01]  /*1fa0*/  IMMA.8816.S8.S8.SAT R30, R149.ROW, R162.reuse.COL, R30 ;  /* 0x000000a2951e7237 */ /* 0x080b62000004541e */
[----:B------:R0:W1:Y:S03]  /*1fb0*/  LDSM.16.M88.4 R132, [R172] ;  /* 0x00000000ac84783b */ /* 0x0000660000000200 */
[-C--:B------:R5:W5:Y:S04]  /*1fc0*/  IMMA.8816.S8.S8.SAT R28, R150.ROW, R162.reuse.COL, R28 ;  /* 0x000000a2961c7237 */ /* 0x080b68000004541c */
[-C--:B------:R5:W5:Y:S04]  /*1fd0*/  IMMA.8816.S8.S8.SAT R26, R151.ROW, R162.reuse.COL, R26 ;  /* 0x000000a2971a7237 */ /* 0x080b68000004541a */
[-C--:B------:R5:W5:Y:S01]  /*1fe0*/  IMMA.8816.S8.S8.SAT R24, R156.ROW, R162.reuse.COL, R24 ;  /* 0x000000a29c187237 */ /* 0x080b620000045418 */
[----:B------:R0:W1:Y:S03]  /*1ff0*/  LDSM.16.M88.4 R140, [R172+0x800] ;  /* 0x00080000ac8c783b */ /* 0x0000660000000200 */
[-C--:B------:R5:W5:Y:S04]  /*2000*/  IMMA.8816.S8.S8.SAT R22, R157.ROW, R162.reuse.COL, R22 ;  /* 0x000000a29d167237 */ /* 0x080b680000045416 */
[CC--:B------:R5:W5:Y:S04]  /*2010*/  IMMA.8816.S8.S8.SAT R20, R158.reuse.ROW, R162.reuse.COL, R20 ;  /* 0x000000a29e147237 */ /* 0x0c0b680000045414 */
[C---:B------:R5:W5:Y:S01]  /*2020*/  IMMA.8816.S8.S8.SAT R18, R159.reuse.ROW, R162.COL, R18 ;  /* 0x000000a29f127237 */ /* 0x040b620000045412 */
[----:B------:R0:W1:Y:S03]  /*2030*/  LDSM.16.M88.4 R136, [R164] ;  /* 0x00000000a488783b */ /* 0x0000660000000200 */
[-C--:B------:R5:W5:Y:S04]  /*2040*/  IMMA.8816.S8.S8.SAT R16, R159.ROW, R163.reuse.COL, R16 ;  /* 0x000000a39f107237 */ /* 0x080b680000045410 */
[-C--:B------:R5:W5:Y:S04]  /*2050*/  IMMA.8816.S8.S8.SAT R14, R158.ROW, R163.reuse.COL, R14 ;  /* 0x000000a39e0e7237 */ /* 0x080b68000004540e */
[-C--:B------:R5:W5:Y:S01]  /*2060*/  IMMA.8816.S8.S8.SAT R12, R157.ROW, R163.reuse.COL, R12 ;  /* 0x000000a39d0c7237 */ /* 0x080b62000004540c */
[----:B------:R0:W1:Y:S03]  /*2070*/  LDSM.16.M88.4 R144, [R164+0x800] ;  /* 0x00080000a490783b */ /* 0x0000660000000200 */
[-C--:B------:R5:W5:Y:S04]  /*2080*/  IMMA.8816.S8.S8.SAT R10, R156.ROW, R163.reuse.COL, R10 ;  /* 0x000000a39c0a7237 */ /* 0x080b68000004540a */
[-C--:B------:R5:W5:Y:S04]  /*2090*/  IMMA.8816.S8.S8.SAT R8, R151.ROW, R163.reuse.COL, R8 ;  /* 0x000000a397087237 */ /* 0x080b680000045408 */
[-C--:B------:R5:W5:Y:S04]  /*20a0*/  IMMA.8816.S8.S8.SAT R6, R150.ROW, R163.reuse.COL, R6 ;  /* 0x000000a396067237 */ /* 0x080b680000045406 */
[-C--:B------:R5:W5:Y:S04]  /*20b0*/  IMMA.8816.S8.S8.SAT R4, R149.ROW, R163.reuse.COL, R4 ;  /* 0x000000a395047237 */ /* 0x080b680000045404 */
[----:B------:R5:W5:Y:S01]  /*20c0*/  IMMA.8816.S8.S8.SAT R2, R148.ROW, R163.COL, R2 ;  /* 0x000000a394027237 */ /* 0x000b620000045402 */
[----:B------:R-:W-:-:S05]  /*20d0*/  @P0 BRA `(.L_x_365) ;  /* 0xfffff45000000947 */ /* 0x000fca000383ffff */
[----:B-----5:R-:W2:Y:S08]  /*20e0*/  I2F R50, R50 ;  /* 0x0000003200327306 */ /* 0x020eb00000201400 */
[----:B------:R-:W3:Y:S08]  /*20f0*/  I2F R51, R51 ;  /* 0x0000003300337306 */ /* 0x000ef00000201400 */
[----:B------:R-:W0:Y:S08]  /*2100*/  I2F R48, R48 ;  /* 0x0000003000307306 */ /* 0x000e300000201400 */
[----:B------:R-:W1:Y:S08]  /*2110*/  I2F R49, R49 ;  /* 0x0000003100317306 */ /* 0x000e700000201400 */
[----:B------:R0:W0:Y:S08]  /*2120*/  I2F R0, R18 ;  /* 0x0000001200007306 */ /* 0x0000300000201400 */
[----:B------:R0:W0:Y:S08]  /*2130*/  I2F R149, R19 ;  /* 0x0000001300957306 */ /* 0x0000300000201400 */
[----:B------:R0:W0:Y:S08]  /*2140*/  I2F R150, R16 ;  /* 0x0000001000967306 */ /* 0x0000300000201400 */
[----:B------:R0:W0:Y:S02]  /*2150*/  I2F R151, R17 ;  /* 0x0000001100977306 */ /* 0x0000240000201400 */
.L_x_364:
[----:B-123--:R-:W1:Y:S01]  /*2160*/  S2R R131, SR_TID.X ;  /* 0x0000000000837919 */ /* 0x00ee620000002100 */
[----:B------:R-:W-:Y:S01]  /*2170*/  ULDC UR4, c[0x0][0x178] ;  /* 0x00005e0000047ab9 */ /* 0x000fe20000000800 */
[----:B------:R-:W-:Y:S01]  /*2180*/  ISETP.NE.U32.AND P0, PT, RZ, c[0x0][0x240], PT ;  /* 0x00009000ff007a0c */ /* 0x000fe20003f05070 */
[----:B------:R-:W-:Y:S01]  /*2190*/  UMOV UR5, 0xffffffff ;  /* 0xffffffff00057882 */ /* 0x000fe20000000000 */
[----:B------:R-:W2:Y:S01]  /*21a0*/  S2UR UR6, SR_CTAID.Y ;  /* 0x00000000000679c3 */ /* 0x000ea20000002600 */
[----:B------:R-:W-:Y:S01]  /*21b0*/  USHF.L.U32 UR5, UR5, UR4, URZ ;  /* 0x0000000405057299 */ /* 0x000fe2000800063f */
[----:B------:R-:W-:-:S02]  /*21c0*/  ISETP.NE.AND.EX P1, PT, RZ, c[0x0][0x244], PT, P0 ;  /* 0x00009100ff007a0c */ /* 0x000fc40003f25300 */
[----:B0-----:R-:W0:Y:S10]  /*21d0*/  S2R R19, SR_CTAID.X ;  /* 0x0000000000137919 */ /* 0x001e340000002500 */
[----:B------:R-:W-:-:S02]  /*21e0*/  @P1 IMAD.MOV.U32 R146, RZ, RZ, c[0x0][0x240] ;  /* 0x00009000ff921624 */ /* 0x000fc400078e00ff */
[----:B------:R-:W-:Y:S01]  /*21f0*/  @P1 IMAD.MOV.U32 R147, RZ, RZ, c[0x0][0x244] ;  /* 0x00009100ff931624 */ /* 0x000fe200078e00ff */
[----:B-1----:R-:W-:-:S04]  /*2200*/  SHF.R.S32.HI R132, RZ, 0x1f, R131 ;  /* 0x0000001fff847819 */ /* 0x002fc80000011483 */
[CC--:B------:R-:W-:Y:S01]  /*2210*/  LEA.HI R18, R132.reuse, R131.reuse, RZ, 0x5 ;  /* 0x0000008384127211 */ /* 0x0c0fe200078f28ff */
[----:B--2---:R-:W-:Y:S01]  /*2220*/  USHF.L.U32 UR6, UR6, UR4, URZ ;  /* 0x0000000406067299 */ /* 0x004fe2000800063f */
[----:B------:R-:W-:Y:S01]  /*2230*/  LEA.HI R132, R132, R131, RZ, 0x6 ;  /* 0x0000008384847211 */ /* 0x000fe200078f30ff */
[----:B------:R-:W2:Y:S01]  /*2240*/  @P1 LDG.E.SYS R133, [R146] ;  /* 0x0000000092851381 */ /* 0x000ea200001ee900 */
[----:B------:R-:W-:Y:S02]  /*2250*/  SHF.R.S32.HI R17, RZ, 0x5, R18 ;  /* 0x00000005ff117819 */ /* 0x000fe40000011412 */
[----:B------:R-:W-:Y:S02]  /*2260*/  LOP3.LUT R18, R18, 0xffffffe0, RZ, 0xc0, !PT ;  /* 0xffffffe012127812 */ /* 0x000fe400078ec0ff */
[----:B------:R-:W-:Y:S02]  /*2270*/  LEA.HI R130, R17, R17, RZ, 0x1 ;  /* 0x0000001111827211 */ /* 0x000fe400078f08ff */
[----:B0-----:R-:W-:Y:S01]  /*2280*/  LOP3.LUT R16, R19, UR5, RZ, 0x30, !PT ;  /* 0x0000000513107c12 */ /* 0x001fe2000f8e30ff */
[----:B------:R-:W-:Y:S01]  /*2290*/  IMAD.IADD R18, R131, 0x1, -R18 ;  /* 0x0000000183127824 */ /* 0x000fe200078e0a12 */
[----:B------:R-:W-:Y:S01]  /*22a0*/  LOP3.LUT R130, R130, 0x1ffffe, RZ, 0xc0, !PT ;  /* 0x001ffffe82827812 */ /* 0x000fe200078ec0ff */
[----:B------:R-:W-:Y:S01]  /*22b0*/  ULDC.64 UR4, c[0x0][0x160] ;  /* 0x0000580000047ab9 */ /* 0x000fe20000000a00 */
[----:B------:R-:W-:Y:S01]  /*22c0*/  IADD3 R131, R16, UR6, RZ ;  /* 0x0000000610837c10 */ /* 0x000fe2000fffe0ff */
[----:B------:R-:W-:Y:S01]  /*22d0*/  USHF.R.S32.HI UR6, URZ, 0x1f, UR5 ;  /* 0x0000001f3f067899 */ /* 0x000fe20008011405 */
[----:B------:R-:W-:Y:S01]  /*22e0*/  SHF.R.S32.HI R132, RZ, 0x6, R132 ;  /* 0x00000006ff847819 */ /* 0x000fe20000011484 */
[----:B------:R-:W-:Y:S01]  /*22f0*/  IMAD.IADD R17, R17, 0x1, -R130 ;  /* 0x0000000111117824 */ /* 0x000fe200078e0a82 */
[----:B------:R-:W-:Y:S01]  /*2300*/  SHF.R.S32.HI R16, RZ, c[0x0][0x178], R19 ;  /* 0x00005e00ff107a19 */ /* 0x000fe20000011413 */
[----:B------:R-:W-:-:S02]  /*2310*/  USHF.L.U32 UR4, UR4, 0x5, URZ ;  /* 0x0000000504047899 */ /* 0x000fc4000800063f */
[----:B------:R-:W-:Y:S01]  /*2320*/  IMAD R17, R17, 0x100, R18 ;  /* 0x0000010011117824 */ /* 0x000fe200078e0212 */
[----:B------:R-:W-:Y:S01]  /*2330*/  ULEA.HI UR5, UR6, UR5, URZ, 0x5 ;  /* 0x0000000506057291 */ /* 0x000fe2000f8f283f */
[----:B------:R-:W-:Y:S02]  /*2340*/  IMAD R131, R131, 0x2, R132 ;  /* 0x0000000283837824 */ /* 0x000fe400078e0284 */
[----:B------:R-:W-:Y:S01]  /*2350*/  IMAD R16, R16, 0x200, R17 ;  /* 0x0000020010107824 */ /* 0x000fe200078e0211 */
[----:B------:R-:W-:Y:S01]  /*2360*/  USHF.R.S32.HI UR5, URZ, 0x5, UR5 ;  /* 0x000000053f057899 */ /* 0x000fe20008011405 */
[----:B------:R-:W-:Y:S02]  /*2370*/  IMAD.SHL.U32 R131, R131, 0x2, RZ ;  /* 0x0000000283837824 */ /* 0x000fe400078e00ff */
[----:B------:R-:W-:-:S03]  /*2380*/  IMAD.SHL.U32 R132, R16, 0x8, RZ ;  /* 0x0000000810847824 */ /* 0x000fc600078e00ff */
[----:B------:R-:W-:Y:S02]  /*2390*/  SHF.R.S32.HI R18, RZ, 0x1f, R131 ;  /* 0x0000001fff127819 */ /* 0x000fe40000011483 */
[----:B------:R-:W-:Y:S02]  /*23a0*/  SHF.R.S32.HI R17, RZ, 0x1f, R132 ;  /* 0x0000001fff117819 */ /* 0x000fe40000011484 */
[----:B------:R-:W-:Y:S01]  /*23b0*/  LOP3.LUT R140, R132, 0xfffffff8, RZ, 0xc0, !PT ;  /* 0xfffffff8848c7812 */ /* 0x000fe200078ec0ff */
[----:B------:R-:W-:Y:S01]  /*23c0*/  IMAD R16, R18, c[0x0][0x1e0], RZ ;  /* 0x0000780012107a24 */ /* 0x000fe200078e02ff */
[----:B------:R-:W-:Y:S02]  /*23d0*/  LOP3.LUT R141, R17, 0x1fffffff, RZ, 0xc0, !PT ;  /* 0x1fffffff118d7812 */ /* 0x000fe400078ec0ff */
[----:B------:R-:W-:Y:S01]  /*23e0*/  ISETP.GE.AND P6, PT, R132, UR4, PT ;  /* 0x0000000484007c0c */ /* 0x000fe2000bfc6270 */
[C---:B------:R-:W-:Y:S02]  /*23f0*/  IMAD R17, R131.reuse, c[0x0][0x1e4], R16 ;  /* 0x0000790083117a24 */ /* 0x040fe400078e0210 */
[C---:B------:R-:W-:Y:S01]  /*2400*/  IMAD.WIDE.U32 R134, R131.reuse, c[0x0][0x1e0], R140 ;  /* 0x0000780083867a25 */ /* 0x040fe200078e008c */
[----:B------:R-:W-:-:S03]  /*2410*/  ISETP.LT.AND P4, PT, R131, UR5, !P6 ;  /* 0x0000000583007c0c */ /* 0x000fc6000f781270 */
[----:B------:R-:W-:Y:S01]  /*2420*/  IMAD.IADD R130, R135, 0x1, R17 ;  /* 0x0000000187827824 */ /* 0x000fe200078e0211 */
[----:B------:R-:W-:Y:S01]  /*2430*/  IADD3 R136, P0, R134, c[0x0][0x1f8], RZ ;  /* 0x00007e0086887a10 */ /* 0x000fe20007f1e0ff */
[----:B------:R-:W-:-:S03]  /*2440*/  CS2R R16, SRZ ;  /* 0x0000000000107805 */ /* 0x000fc6000001ff00 */
[----:B------:R-:W-:-:S08]  /*2450*/  IADD3.X R137, R130, c[0x0][0x1fc], RZ, P0, !PT ;  /* 0x00007f0082897a10 */ /* 0x000fd000007fe4ff */
[----:B------:R-:W3:Y:S01]  /*2460*/  @P4 LDG.E.LTC128B.64.SYS R16, [R136] ;  /* 0x0000000088104381 */ /* 0x000ee200001eeb20 */
[----:B------:R-:W2:Y:S08]  /*2470*/  I2F R98, R98 ;  /* 0x0000006200627306 */ /* 0x000eb00000201400 */
[----:B------:R-:W0:Y:S08]  /*2480*/  I2F R144, R99 ;  /* 0x0000006300907306 */ /* 0x000e300000201400 */
[----:B------:R1:W-:Y:S08]  /*2490*/  I2F R138, R129 ;  /* 0x00000081008a7306 */ /* 0x0003f00000201400 */
[----:B------:R-:W4:Y:S08]  /*24a0*/  I2F R128, R128 ;  /* 0x0000008000807306 */ /* 0x000f300000201400 */
[----:B------:R0:W-:Y:S08]  /*24b0*/  I2F R142, R97 ;  /* 0x00000061008e7306 */ /* 0x0001f00000201400 */
[----:B------:R-:W0:Y:S08]  /*24c0*/  I2F R66, R66 ;  /* 0x0000004200427306 */ /* 0x000e300000201400 */
[----:B------:R-:W-:Y:S01]  /*24d0*/  I2F R96, R96 ;  /* 0x0000006000607306 */ /* 0x000fe20000201400 */
[----:B------:R-:W-:-:S02]  /*24e0*/  IMAD R18, R18, c[0x0][0x208], RZ ;  /* 0x0000820012127a24 */ /* 0x000fc400078e02ff */
[----:B------:R-:W-:Y:S01]  /*24f0*/  @!P1 IMAD.MOV.U32 R133, RZ, RZ, c[0x0][0x230] ;  /* 0x00008c00ff859624 */ /* 0x000fe200078e00ff */
[C-C-:B---3--:R-:W-:Y:S02]  /*2500*/  PRMT R19, R16.reuse, 0xaaa2, R16.reuse ;  /* 0x0000aaa210137816 */ /* 0x148fe40000000010 */
[----:B------:R-:W-:Y:S02]  /*2510*/  PRMT R139, R16, 0xbbb3, R16 ;  /* 0x0000bbb3108b7816 */ /* 0x000fe40000000010 */
[----:B------:R-:W-:Y:S02]  /*2520*/  IADD3 R19, R19, 0x4b400000, RZ ;  /* 0x4b40000013137810 */ /* 0x000fe40007ffe0ff */
[----:B-1----:R-:W-:-:S03]  /*2530*/  IADD3 R129, R139, 0x4b400000, RZ ;  /* 0x4b4000008b817810 */ /* 0x002fc60007ffe0ff */
[----:B------:R-:W-:Y:S02]  /*2540*/  FADD R19, R19, -12582912 ;  /* 0xcb40000013137421 */ /* 0x000fe40000000000 */
[----:B------:R-:W-:Y:S02]  /*2550*/  FADD R129, R129, -12582912 ;  /* 0xcb40000081817421 */ /* 0x000fe40000000000 */
[-C--:B--2---:R-:W-:Y:S01]  /*2560*/  FFMA R19, R98, R133.reuse, R19 ;  /* 0x0000008562137223 */ /* 0x084fe20000000013 */
[----:B------:R-:W-:Y:S01]  /*2570*/  PRMT R135, R16, 0x8880, R16 ;  /* 0x0000888010877816 */ /* 0x000fe20000000010 */
[----:B0-----:R-:W-:-:S03]  /*2580*/  FFMA R97, R144, R133, R129 ;  /* 0x0000008590617223 */ /* 0x001fc60000000081 */
[----:B------:R-:W-:Y:S02]  /*2590*/  FSETP.GT.AND P0, PT, R19, c[0x0][0x238], PT ;  /* 0x00008e0013007a0b */ /* 0x000fe40003f04000 */
[----:B------:R-:W-:Y:S02]  /*25a0*/  IADD3 R98, R135, 0x4b400000, RZ ;  /* 0x4b40000087627810 */ /* 0x000fe40007ffe0ff */
[----:B------:R-:W-:-:S03]  /*25b0*/  FSETP.GT.AND P1, PT, R97, c[0x0][0x238], PT ;  /* 0x00008e0061007a0b */ /* 0x000fc60003f24000 */
[----:B------:R-:W-:Y:S01]  /*25c0*/  FADD R98, R98, -12582912 ;  /* 0xcb40000062627421 */ /* 0x000fe20000000000 */
[----:B------:R-:W-:-:S03]  /*25d0*/  PRMT R139, R16, 0x9991, R16 ;  /* 0x00009991108b7816 */ /* 0x000fc60000000010 */
[----:B----4-:R-:W-:Y:S01]  /*25e0*/  FFMA R128, R128, R133, R98 ;  /* 0x0000008580807223 */ /* 0x010fe20000000062 */
[----:B------:R-:W-:Y:S02]  /*25f0*/  @!P0 FSETP.GTU.AND P2, PT, |R19|, +INF , PT ;  /* 0x7f8000001300880b */ /* 0x000fe40003f4c200 */
[----:B------:R-:W-:Y:S02]  /*2600*/  IADD3 R139, R139, 0x4b400000, RZ ;  /* 0x4b4000008b8b7810 */ /* 0x000fe40007ffe0ff */
[----:B------:R-:W-:Y:S02]  /*2610*/  @!P0 FSEL R19, R19, c[0x0][0x238], P2 ;  /* 0x00008e0013138a08 */ /* 0x000fe40001000000 */
[----:B------:R-:W-:Y:S02]  /*2620*/  FSETP.GT.AND P3, PT, R128, c[0x0][0x238], PT ;  /* 0x00008e0080007a0b */ /* 0x000fe40003f64000 */
[----:B------:R-:W-:Y:S01]  /*2630*/  @!P1 FSETP.GTU.AND P0, PT, |R97|, +INF , PT ;  /* 0x7f8000006100980b */ /* 0x000fe20003f0c200 */
[----:B------:R-:W-:Y:S01]  /*2640*/  FADD R139, R139, -12582912 ;  /* 0xcb4000008b8b7421 */ /* 0x000fe20000000000 */
[----:B------:R-:W-:-:S03]  /*2650*/  PRMT R129, R17, 0xaaa2, R17 ;  /* 0x0000aaa211817816 */ /* 0x000fc60000000011 */
[----:B------:R-:W-:Y:S01]  /*2660*/  FFMA R138, R138, R133, R139 ;  /* 0x000000858a8a7223 */ /* 0x000fe2000000008b */
[----:B------:R-:W-:Y:S02]  /*2670*/  IADD3 R129, R129, 0x4b400000, RZ ;  /* 0x4b40000081817810 */ /* 0x000fe40007ffe0ff */
[----:B------:R-:W-:Y:S02]  /*2680*/  @!P1 FSEL R97, R97, c[0x0][0x238], P0 ;  /* 0x00008e0061619a08 */ /* 0x000fe40000000000 */
[----:B------:R-:W-:Y:S02]  /*2690*/  FSETP.GT.AND P2, PT, R138, c[0x0][0x238], PT ;  /* 0x00008e008a007a0b */ /* 0x000fe40003f44000 */
[----:B------:R-:W-:Y:S01]  /*26a0*/  @!P3 FSETP.GTU.AND P0, PT, |R128|, +INF , PT ;  /* 0x7f8000008000b80b */ /* 0x000fe20003f0c200 */
[----:B------:R-:W0:Y:S01]  /*26b0*/  I2F R98, R67 ;  /* 0x0000004300627306 */ /* 0x000e220000201400 */
[----:B------:R-:W-:Y:S01]  /*26c0*/  FADD R129, R129, -12582912 ;  /* 0xcb40000081817421 */ /* 0x000fe20000000000 */
[----:B------:R-:W-:-:S03]  /*26d0*/  PRMT R99, R17, 0xbbb3, R17 ;  /* 0x0000bbb311637816 */ /* 0x000fc60000000011 */
[----:B------:R-:W-:Y:S01]  /*26e0*/  FFMA R66, R66, R133, R129 ;  /* 0x0000008542427223 */ /* 0x000fe20000000081 */
[----:B------:R-:W-:Y:S02]  /*26f0*/  IADD3 R99, R99, 0x4b400000, RZ ;  /* 0x4b40000063637810 */ /* 0x000fe40007ffe0ff */
[----:B------:R-:W-:Y:S02]  /*2700*/  @!P3 FSEL R128, R128, c[0x0][0x238], P0 ;  /* 0x00008e008080ba08 */ /* 0x000fe40000000000 */
[----:B------:R-:W-:Y:S02]  /*2710*/  FSETP.GT.AND P1, PT, R66, c[0x0][0x238], PT ;  /* 0x00008e0042007a0b */ /* 0x000fe40003f24000 */
[----:B------:R-:W-:Y:S01]  /*2720*/  @!P2 FSETP.GTU.AND P0, PT, |R138|, +INF , PT ;  /* 0x7f8000008a00a80b */ /* 0x000fe20003f0c200 */
[----:B------:R-:W-:Y:S01]  /*2730*/  FADD R99, R99, -12582912 ;  /* 0xcb40000063637421 */ /* 0x000fe20000000000 */
[----:B------:R-:W-:-:S03]  /*2740*/  PRMT R135, R17, 0x8880, R17 ;  /* 0x0000888011877816 */ /* 0x000fc60000000011 */
[----:B0-----:R-:W-:Y:S01]  /*2750*/  FFMA R98, R98, R133, R99 ;  /* 0x0000008562627223 */ /* 0x001fe20000000063 */
        /* <DEDUP_REMOVED lines=11> */
[----:B------:R-:W-:-:S04]  /*2810*/  FADD R96, R96, -12582912 ;  /* 0xcb40000060607421 */ /* 0x000fc80000000000 */
[----:B------:R-:W-:Y:S01]  /*2820*/  FFMA R142, R142, R133, R96 ;  /* 0x000000858e8e7223 */ /* 0x000fe20000000060 */
[----:B------:R-:W-:-:S04]  /*2830*/  @!P3 FSEL R98, R98, c[0x0][0x238], P0 ;  /* 0x00008e006262ba08 */ /* 0x000fc80000000000 */
[----:B------:R-:W-:Y:S02]  /*2840*/  FSETP.GT.AND P1, PT, R142, c[0x0][0x238], PT ;  /* 0x00008e008e007a0b */ /* 0x000fe40003f24000 */
[----:B------:R-:W-:-:S04]  /*2850*/  @!P2 FSETP.GTU.AND P0, PT, |R135|, +INF , PT ;  /* 0x7f8000008700a80b */ /* 0x000fc80003f0c200 */
[----:B------:R-:W-:Y:S01]  /*2860*/  @!P2 FSEL R135, R135, c[0x0][0x238], P0 ;  /* 0x00008e008787aa08 */ /* 0x000fe20000000000 */
[----:B------:R-:W-:Y:S01]  /*2870*/  F2I.NTZ R19, R19 ;  /* 0x0000001300137305 */ /* 0x000fe20000203100 */
[----:B------:R-:W-:-:S06]  /*2880*/  IADD3 R96, R132, 0x100, RZ ;  /* 0x0000010084607810 */ /* 0x000fcc0007ffe0ff */
[C---:B------:R-:W-:Y:S01]  /*2890*/  @!P1 FSETP.GTU.AND P0, PT, |R142|.reuse, +INF , PT ;  /* 0x7f8000008e00980b */ /* 0x040fe20003f0c200 */
[----:B------:R0:W1:Y:S03]  /*28a0*/  F2I.NTZ R144, R97 ;  /* 0x0000006100907305 */ /* 0x0000660000203100 */
[----:B------:R-:W-:-:S05]  /*28b0*/  @!P1 FSEL R142, R142, c[0x0][0x238], P0 ;  /* 0x00008e008e8e9a08 */ /* 0x000fca0000000000 */
[----:B------:R-:W-:Y:S01]  /*28c0*/  F2I.NTZ R66, R66 ;  /* 0x0000004200427305 */ /* 0x000fe20000203100 */
[----:B------:R-:W-:-:S07]  /*28d0*/  ISETP.GE.AND P5, PT, R96, UR4, PT ;  /* 0x0000000460007c0c */ /* 0x000fce000bfa6270 */
[----:B------:R-:W2:Y:S08]  /*28e0*/  F2I.NTZ R129, R98 ;  /* 0x0000006200817305 */ /* 0x000eb00000203100 */
[----:B------:R-:W-:Y:S01]  /*28f0*/  F2I.NTZ R99, R138 ;  /* 0x0000008a00637305 */ /* 0x000fe20000203100 */
[----:B------:R-:W-:-:S07]  /*2900*/  IMAD R139, R131, c[0x0][0x20c], R18 ;  /* 0x00008300838b7a24 */ /* 0x000fce00078e0212 */
[----:B------:R-:W3:Y:S01]  /*2910*/  F2I.NTZ R128, R128 ;  /* 0x0000008000807305 */ /* 0x000ee20000203100 */
[----:B0-----:R-:W-:-:S07]  /*2920*/  IMAD.WIDE.U32 R96, R131, c[0x0][0x208], R140 ;  /* 0x0000820083607a25 */ /* 0x001fce00078e008c */
[----:B------:R-:W-:Y:S08]  /*2930*/  F2I.NTZ R135, R135 ;  /* 0x0000008700877305 */ /* 0x000ff00000203100 */
[----:B------:R-:W0:Y:S01]  /*2940*/  F2I.NTZ R138, R142 ;  /* 0x0000008e008a7305 */ /* 0x000e220000203100 */
[----:B------:R-:W-:Y:S02]  /*2950*/  LOP3.LUT R67, R67, 0xffffffef, RZ, 0xc0, !PT ;  /* 0xffffffef43437812 */ /* 0x000fe400078ec0ff */
[----:B-1----:R-:W-:-:S02]  /*2960*/  I2IP.S8.S32.SAT R18, R144, R19, RZ ;  /* 0x0000001390127239 */ /* 0x002fc400000010ff */
[----:B--2---:R-:W-:Y:S01]  /*2970*/  I2IP.S8.S32.SAT R19, R129, R66, RZ ;  /* 0x0000004281137239 */ /* 0x004fe200000010ff */
[----:B------:R-:W-:Y:S01]  /*2980*/  IMAD.IADD R66, R97, 0x1, R139 ;  /* 0x0000000161427824 */ /* 0x000fe200078e028b */
[----:B------:R-:W-:Y:S02]  /*2990*/  @P5 LOP3.LUT R67, R67, 0x10, RZ, 0xfc, !PT ;  /* 0x0000001043435812 */ /* 0x000fe400078efcff */
[----:B------:R-:W-:Y:S02]  /*29a0*/  IADD3 R140, P1, R96, c[0x0][0x220], RZ ;  /* 0x00008800608c7a10 */ /* 0x000fe40007f3e0ff */
[----:B------:R-:W-:Y:S02]  /*29b0*/  ISETP.LT.AND P5, PT, R131, UR5, !P5 ;  /* 0x0000000583007c0c */ /* 0x000fe4000efa1270 */
[----:B------:R-:W-:Y:S02]  /*29c0*/  IADD3 R98, P0, R136, c[0x0][0x1e8], RZ ;  /* 0x00007a0088627a10 */ /* 0x000fe40007f1e0ff */
[----:B---3--:R-:W-:-:S02]  /*29d0*/  I2IP.S8.S32.SAT R18, R99, R128, R18 ;  /* 0x0000008063127239 */ /* 0x008fc40000001012 */
[----:B0-----:R-:W-:Y:S02]  /*29e0*/  I2IP.S8.S32.SAT R19, R138, R135, R19 ;  /* 0x000000878a137239 */ /* 0x001fe40000001013 */
[----:B------:R-:W-:Y:S02]  /*29f0*/  IADD3.X R141, R66, c[0x0][0x224], RZ, P1, !PT ;  /* 0x00008900428d7a10 */ /* 0x000fe40000ffe4ff */
[----:B------:R-:W-:-:S06]  /*2a00*/  IADD3.X R99, R137, c[0x0][0x1ec], RZ, P0, !PT ;  /* 0x00007b0089637a10 */ /* 0x000fcc00007fe4ff */
[----:B------:R0:W-:Y:S04]  /*2a10*/  @P4 STG.E.64.SYS [R140], R18 ;  /* 0x000000128c004386 */ /* 0x0001e8000010eb00 */
[----:B------:R-:W2:Y:S01]  /*2a20*/  @P5 LDG.E.LTC128B.64.SYS R16, [R98] ;  /* 0x0000000062105381 */ /* 0x000ea200001eeb20 */
[----:B------:R-:W1:Y:S08]  /*2a30*/  I2F R100, R100 ;  /* 0x0000006400647306 */ /* 0x000e700000201400 */
[----:B------:R-:W3:Y:S08]  /*2a40*/  I2F R138, R101 ;  /* 0x00000065008a7306 */ /* 0x000ef00000201400 */
[----:B------:R-:W4:Y:S08]  /*2a50*/  I2F R126, R126 ;  /* 0x0000007e007e7306 */ /* 0x000f300000201400 */
[----:B------:R0:W0:Y:S08]  /*2a60*/  I2F R128, R127 ;  /* 0x0000007f00807306 */ /* 0x0000300000201400 */
[----:B------:R-:W0:Y:S08]  /*2a70*/  I2F R68, R68 ;  /* 0x0000004400447306 */ /* 0x000e300000201400 */
[----:B------:R0:W-:Y:S08]  /*2a80*/  I2F R136, R95 ;  /* 0x0000005f00887306 */ /* 0x0001f00000201400 */
[----:B------:R-:W-:Y:S01]  /*2a90*/  I2F R94, R94 ;  /* 0x0000005e005e7306 */ /* 0x000fe20000201400 */
[----:B------:R-:W-:-:S02]  /*2aa0*/  LOP3.LUT R67, R67, 0xfffffff7, RZ, 0xc0, !PT ;  /* 0xfffffff743437812 */ /* 0x000fc400078ec0ff */
[C-C-:B--2---:R-:W-:Y:S02]  /*2ab0*/  PRMT R97, R16.reuse, 0xaaa2, R16.reuse ;  /* 0x0000aaa210617816 */ /* 0x144fe40000000010 */
[----:B------:R-:W-:Y:S02]  /*2ac0*/  PRMT R129, R16, 0xbbb3, R16 ;  /* 0x0000bbb310817816 */ /* 0x000fe40000000010 */
[----:B------:R-:W-:Y:S02]  /*2ad0*/  IADD3 R97, R97, 0x4b400000, RZ ;  /* 0x4b40000061617810 */ /* 0x000fe40007ffe0ff */
[----:B0-----:R-:W-:-:S03]  /*2ae0*/  IADD3 R19, R129, 0x4b400000, RZ ;  /* 0x4b40000081137810 */ /* 0x001fc60007ffe0ff */
[----:B------:R-:W-:Y:S02]  /*2af0*/  FADD R18, R97, -12582912 ;  /* 0xcb40000061127421 */ /* 0x000fe40000000000 */
[----:B------:R-:W-:Y:S02]  /*2b00*/  FADD R19, R19, -12582912 ;  /* 0xcb40000013137421 */ /* 0x000fe40000000000 */
[-C--:B-1----:R-:W-:Y:S01]  /*2b10*/  FFMA R18, R100, R133.reuse, R18 ;  /* 0x0000008564127223 */ /* 0x082fe20000000012 */
[----:B------:R-:W-:Y:S01]  /*2b20*/  PRMT R97, R16, 0x8880, R16 ;  /* 0x0000888010617816 */ /* 0x000fe20000000010 */
[----:B---3--:R-:W-:-:S03]  /*2b30*/  FFMA R19, R138, R133, R19 ;  /* 0x000000858a137223 */ /* 0x008fc60000000013 */
[----:B------:R-:W-:Y:S02]  /*2b40*/  FSETP.GT.AND P0, PT, R18, c[0x0][0x238], PT ;  /* 0x00008e0012007a0b */ /* 0x000fe40003f04000 */
[----:B------:R-:W-:Y:S02]  /*2b50*/  IADD3 R97, R97, 0x4b400000, RZ ;  /* 0x4b40000061617810 */ /* 0x000fe40007ffe0ff */
[----:B------:R-:W-:-:S03]  /*2b60*/  FSETP.GT.AND P1, PT, R19, c[0x0][0x238], PT ;  /* 0x00008e0013007a0b */ /* 0x000fc60003f24000 */
[----:B------:R-:W-:Y:S01]  /*2b70*/  FADD R97, R97, -12582912 ;  /* 0xcb40000061617421 */ /* 0x000fe20000000000 */
[----:B------:R-:W-:-:S03]  /*2b80*/  PRMT R127, R16, 0x9991, R16 ;  /* 0x00009991107f7816 */ /* 0x000fc60000000010 */
[----:B----4-:R-:W-:Y:S01]  /*2b90*/  FFMA R126, R126, R133, R97 ;  /* 0x000000857e7e7223 */ /* 0x010fe20000000061 */
[C---:B------:R-:W-:Y:S02]  /*2ba0*/  @!P0 FSETP.GTU.AND P2, PT, |R18|.reuse, +INF , PT ;  /* 0x7f8000001200880b */ /* 0x040fe40003f4c200 */
        /* <DEDUP_REMOVED lines=39> */
[----:B------:R-:W-:Y:S07]  /*2e20*/  F2I.NTZ R18, R18 ;  /* 0x0000001200127305 */ /* 0x000fee0000203100 */
[C---:B------:R-:W-:Y:S01]  /*2e30*/  @!P1 FSETP.GTU.AND P0, PT, |R69|.reuse, +INF , PT ;  /* 0x7f8000004500980b */ /* 0x040fe20003f0c200 */
[----:B------:R-:W0:Y:S03]  /*2e40*/  F2I.NTZ R19, R19 ;  /* 0x0000001300137305 */ /* 0x000e260000203100 */
[----:B------:R-:W-:-:S05]  /*2e50*/  @!P1 FSEL R69, R69, c[0x0][0x238], P0 ;  /* 0x00008e0045459a08 */ /* 0x000fca0000000000 */
[----:B------:R-:W-:Y:S01]  /*2e60*/  F2I.NTZ R68, R68 ;  /* 0x0000004400447305 */ /* 0x000fe20000203100 */
[----:B------:R-:W-:-:S07]  /*2e70*/  IADD3 R95, R132, 0x200, RZ ;  /* 0x00000200845f7810 */ /* 0x000fce0007ffe0ff */
[----:B------:R-:W1:Y:S01]  /*2e80*/  F2I.NTZ R97, R97 ;  /* 0x0000006100617305 */ /* 0x000e620000203100 */
[----:B------:R-:W-:-:S07]  /*2e90*/  ISETP.GE.AND P4, PT, R95, UR4, PT ;  /* 0x000000045f007c0c */ /* 0x000fce000bf86270 */
[----:B------:R-:W-:Y:S08]  /*2ea0*/  F2I.NTZ R94, R94 ;  /* 0x0000005e005e7305 */ /* 0x000ff00000203100 */
[----:B------:R-:W2:Y:S01]  /*2eb0*/  F2I.NTZ R69, R69 ;  /* 0x0000004500457305 */ /* 0x000ea20000203100 */
[----:B0-----:R-:W-:-:S07]  /*2ec0*/  I2IP.S8.S32.SAT R18, R19, R18, RZ ;  /* 0x0000001213127239 */ /* 0x001fce00000010ff */
[----:B------:R-:W-:Y:S08]  /*2ed0*/  F2I.NTZ R126, R126 ;  /* 0x0000007e007e7305 */ /* 0x000ff00000203100 */
[----:B------:R-:W0:Y:S01]  /*2ee0*/  F2I.NTZ R127, R127 ;  /* 0x0000007f007f7305 */ /* 0x000e220000203100 */
[----:B-1----:R-:W-:Y:S02]  /*2ef0*/  I2IP.S8.S32.SAT R19, R97, R68, RZ ;  /* 0x0000004461137239 */ /* 0x002fe400000010ff */
[----:B------:R-:W-:-:S02]  /*2f00*/  IADD3 R100, P0, R140, c[0x0][0x210], RZ ;  /* 0x000084008c647a10 */ /* 0x000fc40007f1e0ff */
[----:B------:R-:W-:Y:S02]  /*2f10*/  @P4 LOP3.LUT R67, R67, 0x8, RZ, 0xfc, !PT ;  /* 0x0000000843434812 */ /* 0x000fe400078efcff */
[----:B--2---:R-:W-:Y:S02]  /*2f20*/  I2IP.S8.S32.SAT R19, R69, R94, R19 ;  /* 0x0000005e45137239 */ /* 0x004fe40000001013 */
[----:B------:R-:W-:Y:S02]  /*2f30*/  IADD3.X R101, R141, c[0x0][0x214], RZ, P0, !PT ;  /* 0x000085008d657a10 */ /* 0x000fe400007fe4ff */
[----:B------:R-:W-:Y:S02]  /*2f40*/  ISETP.LT.AND P4, PT, R131, UR5, !P4 ;  /* 0x0000000583007c0c */ /* 0x000fe4000e781270 */
[----:B------:R-:W-:Y:S02]  /*2f50*/  IADD3 R94, P0, R98, c[0x0][0x1e8], RZ ;  /* 0x00007a00625e7a10 */ /* 0x000fe40007f1e0ff */
[----:B0-----:R-:W-:-:S02]  /*2f60*/  I2IP.S8.S32.SAT R18, R127, R126, R18 ;  /* 0x0000007e7f127239 */ /* 0x001fc40000001012 */
[----:B------:R-:W-:-:S06]  /*2f70*/  IADD3.X R95, R99, c[0x0][0x1ec], RZ, P0, !PT ;  /* 0x00007b00635f7a10 */ /* 0x000fcc00007fe4ff */
[----:B------:R0:W-:Y:S04]  /*2f80*/  @P5 STG.E.64.SYS [R100], R18 ;  /* 0x0000001264005386 */ /* 0x0001e8000010eb00 */
[----:B------:R-:W2:Y:S01]  /*2f90*/  @P4 LDG.E.LTC128B.64.SYS R16, [R94] ;  /* 0x000000005e104381 */ /* 0x000ea200001eeb20 */
[----:B------:R-:W0:Y:S08]  /*2fa0*/  I2F R102, R102 ;  /* 0x0000006600667306 */ /* 0x000e300000201400 */
[----:B------:R-:W1:Y:S08]  /*2fb0*/  I2F R68, R103 ;  /* 0x0000006700447306 */ /* 0x000e700000201400 */
[----:B------:R-:W3:Y:S08]  /*2fc0*/  I2F R124, R124 ;  /* 0x0000007c007c7306 */ /* 0x000ef00000201400 */
[----:B------:R-:W4:Y:S08]  /*2fd0*/  I2F R98, R125 ;  /* 0x0000007d00627306 */ /* 0x000f300000201400 */
[----:B------:R-:W0:Y:S08]  /*2fe0*/  I2F R70, R70 ;  /* 0x0000004600467306 */ /* 0x000e300000201400 */
[----:B------:R-:W-:Y:S08]  /*2ff0*/  I2F R92, R92 ;  /* 0x0000005c005c7306 */ /* 0x000ff00000201400 */
[----:B------:R-:W-:Y:S01]  /*3000*/  I2F R126, R93 ;  /* 0x0000005d007e7306 */ /* 0x000fe20000201400 */
[----:B------:R-:W-:-:S02]  /*3010*/  LOP3.LUT R67, R67, 0xfffffffb, RZ, 0xc0, !PT ;  /* 0xfffffffb43437812 */ /* 0x000fc400078ec0ff */
[----:B--2---:R-:W-:-:S04]  /*3020*/  PRMT R97, R16, 0xaaa2, R16 ;  /* 0x0000aaa210617816 */ /* 0x004fc80000000010 */
[----:B------:R-:W-:Y:S02]  /*3030*/  IADD3 R97, R97, 0x4b400000, RZ ;  /* 0x4b40000061617810 */ /* 0x000fe40007ffe0ff */
[----:B------:R-:W-:-:S03]  /*3040*/  PRMT R69, R16, 0xbbb3, R16 ;  /* 0x0000bbb310457816 */ /* 0x000fc60000000010 */
[----:B------:R-:W-:Y:S01]  /*3050*/  FADD R97, R97, -12582912 ;  /* 0xcb40000061617421 */ /* 0x000fe20000000000 */
[----:B------:R-:W-:-:S03]  /*3060*/  IADD3 R69, R69, 0x4b400000, RZ ;  /* 0x4b40000045457810 */ /* 0x000fc60007ffe0ff */
[----:B0-----:R-:W-:Y:S02]  /*3070*/  FFMA R18, R102, R133, R97 ;  /* 0x0000008566127223 */ /* 0x001fe40000000061 */
[----:B------:R-:W-:-:S03]  /*3080*/  FADD R69, R69, -12582912 ;  /* 0xcb40000045457421 */ /* 0x000fc60000000000 */
[----:B------:R-:W-:Y:S01]  /*3090*/  FSETP.GT.AND P0, PT, R18, c[0x0][0x238], PT ;  /* 0x00008e0012007a0b */ /* 0x000fe20003f04000 */
[----:B-1----:R-:W-:Y:S01]  /*30a0*/  FFMA R68, R68, R133, R69 ;  /* 0x0000008544447223 */ /* 0x002fe20000000045 */
[----:B------:R-:W-:-:S04]  /*30b0*/  PRMT R19, R16, 0x8880, R16 ;  /* 0x0000888010137816 */ /* 0x000fc80000000010 */
[----:B------:R-:W-:Y:S02]  /*30c0*/  IADD3 R19, R19, 0x4b400000, RZ ;  /* 0x4b40000013137810 */ /* 0x000fe40007ffe0ff */
[----:B------:R-:W-:-:S04]  /*30d0*/  FSETP.GT.AND P1, PT, R68, c[0x0][0x238], PT ;  /* 0x00008e0044007a0b */ /* 0x000fc80003f24000 */
[----:B------:R-:W-:Y:S01]  /*30e0*/  @!P0 FSETP.GTU.AND P2, PT, |R18|, +INF , PT ;  /* 0x7f8000001200880b */ /* 0x000fe20003f4c200 */
[----:B------:R-:W-:Y:S01]  /*30f0*/  FADD R69, R19, -12582912 ;  /* 0xcb40000013457421 */ /* 0x000fe20000000000 */
[----:B------:R-:W-:-:S03]  /*3100*/  PRMT R97, R16, 0x9991, R16 ;  /* 0x0000999110617816 */ /* 0x000fc60000000010 */
[----:B---3--:R-:W-:Y:S01]  /*3110*/  FFMA R124, R124, R133, R69 ;  /* 0x000000857c7c7223 */ /* 0x008fe20000000045 */
[----:B------:R-:W-:Y:S02]  /*3120*/  IADD3 R19, R97, 0x4b400000, RZ ;  /* 0x4b40000061137810 */ /* 0x000fe40007ffe0ff */
[----:B------:R-:W-:Y:S02]  /*3130*/  @!P0 FSEL R18, R18, c[0x0][0x238], P2 ;  /* 0x00008e0012128a08 */ /* 0x000fe40001000000 */
[----:B------:R-:W-:Y:S02]  /*3140*/  @!P1 FSETP.GTU.AND P0, PT, |R68|, +INF , PT ;  /* 0x7f8000004400980b */ /* 0x000fe40003f0c200 */
[----:B------:R-:W-:Y:S01]  /*3150*/  FSETP.GT.AND P2, PT, R124, c[0x0][0x238], PT ;  /* 0x00008e007c007a0b */ /* 0x000fe20003f44000 */
[----:B------:R-:W-:Y:S01]  /*3160*/  FADD R97, R19, -12582912 ;  /* 0xcb40000013617421 */ /* 0x000fe20000000000 */
[----:B------:R-:W-:-:S03]  /*3170*/  PRMT R69, R17, 0xaaa2, R17 ;  /* 0x0000aaa211457816 */ /* 0x000fc60000000011 */
[----:B----4-:R-:W-:Y:S01]  /*3180*/  FFMA R98, R98, R133, R97 ;  /* 0x0000008562627223 */ /* 0x010fe20000000061 */
[----:B------:R-:W-:Y:S02]  /*3190*/  IADD3 R19, R69, 0x4b400000, RZ ;  /* 0x4b40000045137810 */ /* 0x000fe40007ffe0ff */
[----:B------:R-:W-:Y:S02]  /*31a0*/  @!P1 FSEL R68, R68, c[0x0][0x238], P0 ;  /* 0x00008e0044449a08 */ /* 0x000fe40000000000 */
[----:B------:R-:W-:Y:S02]  /*31b0*/  FSETP.GT.AND P1, PT, R98, c[0x0][0x238], PT ;  /* 0x00008e0062007a0b */ /* 0x000fe40003f24000 */
[----:B------:R-:W-:Y:S01]  /*31c0*/  @!P2 FSETP.GTU.AND P0, PT, |R124|, +INF , PT ;  /* 0x7f8000007c00a80b */ /* 0x000fe20003f0c200 */
[----:B------:R0:W1:Y:S01]  /*31d0*/  I2F R102, R71 ;  /* 0x0000004700667306 */ /* 0x0000620000201400 */
        /* <DEDUP_REMOVED lines=8> */
[----:B0-----:R-:W-:-:S03]  /*3260*/  PRMT R71, R17, 0x8880, R17 ;  /* 0x0000888011477816 */ /* 0x001fc60000000011 */
[----:B-1----:R-:W-:Y:S01]  /*3270*/  FFMA R69, R102, R133, R69 ;  /* 0x0000008566457223 */ /* 0x002fe20000000045 */
        /* <DEDUP_REMOVED lines=20> */
[----:B------:R-:W0:Y:S03]  /*33c0*/  F2I.NTZ R93, R68 ;  /* 0x00000044005d7305 */ /* 0x000e260000203100 */
[----:B------:R-:W-:-:S05]  /*33d0*/  @!P1 FSEL R70, R70, c[0x0][0x238], P0 ;  /* 0x00008e0046469a08 */ /* 0x000fca0000000000 */
[----:B------:R-:W-:Y:S01]  /*33e0*/  F2I.NTZ R19, R19 ;  /* 0x0000001300137305 */ /* 0x000fe20000203100 */
[----:B------:R-:W-:-:S07]  /*33f0*/  ISETP.GE.AND P3, PT, R92, UR4, PT ;  /* 0x000000045c007c0c */ /* 0x000fce000bf66270 */
[----:B------:R-:W1:Y:S08]  /*3400*/  F2I.NTZ R68, R69 ;  /* 0x0000004500447305 */ /* 0x000e700000203100 */
[----:B------:R-:W-:Y:S08]  /*3410*/  F2I.NTZ R124, R124 ;  /* 0x0000007c007c7305 */ /* 0x000ff00000203100 */
[----:B------:R-:W2:Y:S08]  /*3420*/  F2I.NTZ R97, R98 ;  /* 0x0000006200617305 */ /* 0x000eb00000203100 */
[----:B------:R-:W-:Y:S08]  /*3430*/  F2I.NTZ R71, R71 ;  /* 0x0000004700477305 */ /* 0x000ff00000203100 */
[----:B------:R-:W3:Y:S01]  /*3440*/  F2I.NTZ R70, R70 ;  /* 0x0000004600467305 */ /* 0x000ee20000203100 */
[----:B------:R-:W-:-:S02]  /*3450*/  IADD3 R92, P0, R100, c[0x0][0x210], RZ ;  /* 0x00008400645c7a10 */ /* 0x000fc40007f1e0ff */
[----:B0-----:R-:W-:Y:S02]  /*3460*/  I2IP.S8.S32.SAT R18, R93, R18, RZ ;  /* 0x000000125d127239 */ /* 0x001fe400000010ff */
[----:B------:R-:W-:Y:S02]  /*3470*/  @P3 LOP3.LUT R67, R67, 0x4, RZ, 0xfc, !PT ;  /* 0x0000000443433812 */ /* 0x000fe400078efcff */
[----:B-1----:R-:W-:Y:S02]  /*3480*/  I2IP.S8.S32.SAT R19, R68, R19, RZ ;  /* 0x0000001344137239 */ /* 0x002fe400000010ff */
[----:B------:R-:W-:Y:S02]  /*3490*/  IADD3.X R93, R101, c[0x0][0x214], RZ, P0, !PT ;  /* 0x00008500655d7a10 */ /* 0x000fe400007fe4ff */
[----:B------:R-:W-:Y:S02]  /*34a0*/  ISETP.LT.AND P3, PT, R131, UR5, !P3 ;  /* 0x0000000583007c0c */ /* 0x000fe4000df61270 */
[----:B------:R-:W-:-:S02]  /*34b0*/  IADD3 R68, P0, R94, c[0x0][0x1e8], RZ ;  /* 0x00007a005e447a10 */ /* 0x000fc40007f1e0ff */
[----:B--2---:R-:W-:Y:S02]  /*34c0*/  I2IP.S8.S32.SAT R18, R97, R124, R18 ;  /* 0x0000007c61127239 */ /* 0x004fe40000001012 */
[----:B---3--:R-:W-:Y:S02]  /*34d0*/  I2IP.S8.S32.SAT R19, R70, R71, R19 ;  /* 0x0000004746137239 */ /* 0x008fe40000001013 */
[----:B------:R-:W-:-:S06]  /*34e0*/  IADD3.X R69, R95, c[0x0][0x1ec], RZ, P0, !PT ;  /* 0x00007b005f457a10 */ /* 0x000fcc00007fe4ff */
[----:B------:R0:W-:Y:S04]  /*34f0*/  @P4 STG.E.64.SYS [R92], R18 ;  /* 0x000000125c004386 */ /* 0x0001e8000010eb00 */
[----:B------:R-:W2:Y:S01]  /*3500*/  @P3 LDG.E.LTC128B.64.SYS R16, [R68] ;  /* 0x0000000044103381 */ /* 0x000ea200001eeb20 */
[----:B------:R-:W1:Y:S08]  /*3510*/  I2F R104, R104 ;  /* 0x0000006800687306 */ /* 0x000e700000201400 */
[----:B------:R-:W3:Y:S08]  /*3520*/  I2F R94, R105 ;  /* 0x00000069005e7306 */ /* 0x000ef00000201400 */
[----:B------:R-:W4:Y:S08]  /*3530*/  I2F R122, R122 ;  /* 0x0000007a007a7306 */ /* 0x000f300000201400 */
[----:B------:R-:W-:Y:S08]  /*3540*/  I2F R72, R72 ;  /* 0x0000004800487306 */ /* 0x000ff00000201400 */
[----:B------:R-:W-:Y:S08]  /*3550*/  I2F R98, R73 ;  /* 0x0000004900627306 */ /* 0x000ff00000201400 */
[----:B------:R-:W-:Y:S01]  /*3560*/  I2F R90, R90 ;  /* 0x0000005a005a7306 */ /* 0x000fe20000201400 */
[----:B------:R-:W-:-:S02]  /*3570*/  LOP3.LUT R67, R67, 0xfffffffd, RZ, 0xc0, !PT ;  /* 0xfffffffd43437812 */ /* 0x000fc400078ec0ff */
[----:B--2---:R-:W-:-:S04]  /*3580*/  PRMT R70, R16, 0xaaa2, R16 ;  /* 0x0000aaa210467816 */ /* 0x004fc80000000010 */
[----:B------:R-:W-:-:S05]  /*3590*/  IADD3 R70, R70, 0x4b400000, RZ ;  /* 0x4b40000046467810 */ /* 0x000fca0007ffe0ff */
[----:B------:R-:W-:-:S04]  /*35a0*/  FADD R70, R70, -12582912 ;  /* 0xcb40000046467421 */ /* 0x000fc80000000000 */
[----:B-1----:R-:W-:Y:S01]  /*35b0*/  FFMA R70, R104, R133, R70 ;  /* 0x0000008568467223 */ /* 0x002fe20000000046 */
[----:B------:R-:W-:-:S04]  /*35c0*/  PRMT R71, R16, 0xbbb3, R16 ;  /* 0x0000bbb310477816 */ /* 0x000fc80000000010 */
[----:B------:R-:W-:Y:S02]  /*35d0*/  FSETP.GT.AND P0, PT, R70, c[0x0][0x238], PT ;  /* 0x00008e0046007a0b */ /* 0x000fe40003f04000 */
[----:B------:R-:W-:-:S05]  /*35e0*/  IADD3 R71, R71, 0x4b400000, RZ ;  /* 0x4b40000047477810 */ /* 0x000fca0007ffe0ff */
[----:B0-----:R-:W-:-:S04]  /*35f0*/  FADD R18, R71, -12582912 ;  /* 0xcb40000047127421 */ /* 0x001fc80000000000 */
[----:B---3--:R-:W-:Y:S01]  /*3600*/  FFMA R18, R94, R133, R18 ;  /* 0x000000855e127223 */ /* 0x008fe20000000012 */
[----:B------:R-:W-:Y:S02]  /*3610*/  @!P0 FSETP.GTU.AND P1, PT, |R70|, +INF , PT ;  /* 0x7f8000004600880b */ /* 0x000fe40003f2c200 */
[----:B------:R-:W-:Y:S02]  /*3620*/  PRMT R19, R16, 0x8880, R16 ;  /* 0x0000888010137816 */ /* 0x000fe40000000010 */
[----:B------:R-:W-:Y:S02]  /*3630*/  @!P0 FSEL R70, R70, c[0x0][0x238], P1 ;  /* 0x00008e0046468a08 */ /* 0x000fe40000800000 */
[----:B------:R-:W-:Y:S02]  /*3640*/  FSETP.GT.AND P0, PT, R18, c[0x0][0x238], PT ;  /* 0x00008e0012007a0b */ /* 0x000fe40003f04000 */
[----:B------:R-:W-:-:S05]  /*3650*/  IADD3 R19, R19, 0x4b400000, RZ ;  /* 0x4b40000013137810 */ /* 0x000fca0007ffe0ff */
[----:B------:R-:W-:Y:S01]  /*3660*/  FADD R19, R19, -12582912 ;  /* 0xcb40000013137421 */ /* 0x000fe20000000000 */
[----:B------:R-:W0:Y:S03]  /*3670*/  I2F R94, R123 ;  /* 0x0000007b005e7306 */ /* 0x000e260000201400 */
[----:B----4-:R-:W-:Y:S01]  /*3680*/  FFMA R19, R122, R133, R19 ;  /* 0x000000857a137223 */ /* 0x010fe20000000013 */
[----:B------:R-:W-:Y:S02]  /*3690*/  @!P0 FSETP.GTU.AND P1, PT, |R18|, +INF , PT ;  /* 0x7f8000001200880b */ /* 0x000fe40003f2c200 */
[----:B------:R-:W-:Y:S02]  /*36a0*/  PRMT R71, R16, 0x9991, R16 ;  /* 0x0000999110477816 */ /* 0x000fe40000000010 */
[----:B------:R-:W-:Y:S02]  /*36b0*/  @!P0 FSEL R18, R18, c[0x0][0x238], P1 ;  /* 0x00008e0012128a08 */ /* 0x000fe40000800000 */
[----:B------:R-:W-:-:S02]  /*36c0*/  FSETP.GT.AND P0, PT, R19, c[0x0][0x238], PT ;  /* 0x00008e0013007a0b */ /* 0x000fc40003f04000 */
[----:B------:R-:W-:-:S05]  /*36d0*/  IADD3 R71, R71, 0x4b400000, RZ ;  /* 0x4b40000047477810 */ /* 0x000fca0007ffe0ff */
[----:B------:R-:W-:-:S04]  /*36e0*/  FADD R71, R71, -12582912 ;  /* 0xcb40000047477421 */ /* 0x000fc80000000000 */
[----:B0-----:R-:W-:Y:S01]  /*36f0*/  FFMA R71, R94, R133, R71 ;  /* 0x000000855e477223 */ /* 0x001fe20000000047 */
[----:B------:R-:W-:Y:S02]  /*3700*/  @!P0 FSETP.GTU.AND P1, PT, |R19|, +INF , PT ;  /* 0x7f8000001300880b */ /* 0x000fe40003f2c200 */
[----:B------:R-:W-:Y:S02]  /*3710*/  PRMT R94, R17, 0xaaa2, R17 ;  /* 0x0000aaa2115e7816 */ /* 0x000fe40000000011 */
[----:B------:R-:W-:Y:S02]  /*3720*/  @!P0 FSEL R19, R19, c[0x0][0x238], P1 ;  /* 0x00008e0013138a08 */ /* 0x000fe40000800000 */
[----:B------:R-:W-:Y:S02]  /*3730*/  FSETP.GT.AND P0, PT, R71, c[0x0][0x238], PT ;  /* 0x00008e0047007a0b */ /* 0x000fe40003f04000 */
[----:B------:R-:W-:-:S05]  /*3740*/  IADD3 R94, R94, 0x4b400000, RZ ;  /* 0x4b4000005e5e7810 */ /* 0x000fca0007ffe0ff */
[----:B------:R-:W-:-:S04]  /*3750*/  FADD R94, R94, -12582912 ;  /* 0xcb4000005e5e7421 */ /* 0x000fc80000000000 */
[----:B------:R-:W-:Y:S01]  /*3760*/  FFMA R94, R72, R133, R94 ;  /* 0x00000085485e7223 */ /* 0x000fe2000000005e */
[----:B------:R-:W-:Y:S02]  /*3770*/  @!P0 FSETP.GTU.AND P1, PT, |R71|, +INF , PT ;  /* 0x7f8000004700880b */ /* 0x000fe40003f2c200 */
[----:B------:R-:W-:Y:S02]  /*3780*/  PRMT R95, R17, 0xbbb3, R17 ;  /* 0x0000bbb3115f7816 */ /* 0x000fe40000000011 */
[----:B------:R-:W-:Y:S02]  /*3790*/  @!P0 FSEL R71, R71, c[0x0][0x238], P1 ;  /* 0x00008e0047478a08 */ /* 0x000fe40000800000 */
[----:B------:R-:W-:Y:S02]  /*37a0*/  FSETP.GT.AND P0, PT, R94, c[0x0][0x238], PT ;  /* 0x00008e005e007a0b */ /* 0x000fe40003f04000 */
[----:B------:R-:W-:-:S05]  /*37b0*/  IADD3 R72, R95, 0x4b400000, RZ ;  /* 0x4b4000005f487810 */ /* 0x000fca0007ffe0ff */
[----:B------:R-:W-:-:S04]  /*37c0*/  FADD R72, R72, -12582912 ;  /* 0xcb40000048487421 */ /* 0x000fc80000000000 */
[----:B------:R-:W-:Y:S01]  /*37d0*/  FFMA R72, R98, R133, R72 ;  /* 0x0000008562487223 */ /* 0x000fe20000000048 */
[C---:B------:R-:W-:Y:S02]  /*37e0*/  @!P0 FSETP.GTU.AND P1, PT, |R94|.reuse, +INF , PT ;  /* 0x7f8000005e00880b */ /* 0x040fe40003f2c200 */
[----:B------:R-:W-:Y:S02]  /*37f0*/  PRMT R95, R17, 0x8880, R17 ;  /* 0x00008880115f7816 */ /* 0x000fe40000000011 */
[----:B------:R-:W-:Y:S02]  /*3800*/  @!P0 FSEL R94, R94, c[0x0][0x238], P1 ;  /* 0x00008e005e5e8a08 */ /* 0x000fe40000800000 */
[----:B------:R-:W-:Y:S02]  /*3810*/  FSETP.GT.AND P0, PT, R72, c[0x0][0x238], PT ;  /* 0x00008e0048007a0b */ /* 0x000fe40003f04000 */
[----:B------:R-:W-:-:S05]  /*3820*/  IADD3 R73, R95, 0x4b400000, RZ ;  /* 0x4b4000005f497810 */ /* 0x000fca0007ffe0ff */
[----:B------:R-:W-:Y:S01]  /*3830*/  FADD R73, R73, -12582912 ;  /* 0xcb40000049497421 */ /* 0x000fe20000000000 */
[----:B------:R-:W0:Y:S03]  /*3840*/  I2F R98, R91 ;  /* 0x0000005b00627306 */ /* 0x000e260000201400 */
[----:B------:R-:W-:Y:S01]  /*3850*/  FFMA R73, R90, R133, R73 ;  /* 0x000000855a497223 */ /* 0x000fe20000000049 */
[C---:B------:R-:W-:Y:S02]  /*3860*/  @!P0 FSETP.GTU.AND P1, PT, |R72|.reuse, +INF , PT ;  /* 0x7f8000004800880b */ /* 0x040fe40003f2c200 */
[----:B------:R-:W-:Y:S02]  /*3870*/  PRMT R95, R17, 0x9991, R17 ;  /* 0x00009991115f7816 */ /* 0x000fe40000000011 */
[----:B------:R-:W-:Y:S02]  /*3880*/  @!P0 FSEL R72, R72, c[0x0][0x238], P1 ;  /* 0x00008e0048488a08 */ /* 0x000fe40000800000 */
[----:B------:R-:W-:-:S02]  /*3890*/  FSETP.GT.AND P0, PT, R73, c[0x0][0x238], PT ;  /* 0x00008e0049007a0b */ /* 0x000fc40003f04000 */
[----:B------:R-:W-:-:S05]  /*38a0*/  IADD3 R90, R95, 0x4b400000, RZ ;  /* 0x4b4000005f5a7810 */ /* 0x000fca0007ffe0ff */
[----:B------:R-:W-:-:S04]  /*38b0*/  FADD R90, R90, -12582912 ;  /* 0xcb4000005a5a7421 */ /* 0x000fc80000000000 */
[----:B0-----:R-:W-:Y:S01]  /*38c0*/  FFMA R90, R98, R133, R90 ;  /* 0x00000085625a7223 */ /* 0x001fe2000000005a */
[C---:B------:R-:W-:Y:S01]  /*38d0*/  @!P0 FSETP.GTU.AND P1, PT, |R73|.reuse, +INF , PT ;  /* 0x7f8000004900880b */ /* 0x040fe20003f2c200 */
[----:B------:R-:W-:Y:S03]  /*38e0*/  F2I.NTZ R70, R70 ;  /* 0x0000004600467305 */ /* 0x000fe60000203100 */
[----:B------:R-:W-:Y:S02]  /*38f0*/  @!P0 FSEL R73, R73, c[0x0][0x238], P1 ;  /* 0x00008e0049498a08 */ /* 0x000fe40000800000 */
[----:B------:R-:W-:-:S03]  /*3900*/  FSETP.GT.AND P0, PT, R90, c[0x0][0x238], PT ;  /* 0x00008e005a007a0b */ /* 0x000fc60003f04000 */
[----:B------:R-:W0:Y:S09]  /*3910*/  F2I.NTZ R91, R18 ;  /* 0x00000012005b7305 */ /* 0x000e320000203100 */
[C---:B------:R-:W-:Y:S01]  /*3920*/  @!P0 FSETP.GTU.AND P1, PT, |R90|.reuse, +INF , PT ;  /* 0x7f8000005a00880b */ /* 0x040fe20003f2c200 */
[----:B------:R-:W-:Y:S03]  /*3930*/  F2I.NTZ R94, R94 ;  /* 0x0000005e005e7305 */ /* 0x000fe60000203100 */
[----:B------:R-:W-:-:S02]  /*3940*/  @!P0 FSEL R90, R90, c[0x0][0x238], P1 ;  /* 0x00008e005a5a8a08 */ /* 0x000fc40000800000 */
[----:B0-----:R-:W-:-:S03]  /*3950*/  I2IP.S8.S32.SAT R70, R91, R70, RZ ;  /* 0x000000465b467239 */ /* 0x001fc600000010ff */
[----:B------:R-:W0:Y:S01]  /*3960*/  F2I.NTZ R95, R72 ;  /* 0x00000048005f7305 */ /* 0x000e220000203100 */
[----:B------:R-:W-:-:S04]  /*3970*/  IADD3 R91, R132, 0x400, RZ ;  /* 0x00000400845b7810 */ /* 0x000fc80007ffe0ff */
[----:B------:R-:W-:-:S03]  /*3980*/  ISETP.GE.AND P2, PT, R91, UR4, PT ;  /* 0x000000045b007c0c */ /* 0x000fc6000bf46270 */
[----:B------:R-:W-:Y:S08]  /*3990*/  F2I.NTZ R19, R19 ;  /* 0x0000001300137305 */ /* 0x000ff00000203100 */
[----:B------:R-:W1:Y:S08]  /*39a0*/  F2I.NTZ R98, R71 ;  /* 0x0000004700627305 */ /* 0x000e700000203100 */
[----:B------:R-:W-:Y:S08]  /*39b0*/  F2I.NTZ R73, R73 ;  /* 0x0000004900497305 */ /* 0x000ff00000203100 */
[----:B------:R-:W2:Y:S01]  /*39c0*/  F2I.NTZ R90, R90 ;  /* 0x0000005a005a7305 */ /* 0x000ea20000203100 */
[----:B------:R-:W-:-:S02]  /*39d0*/  IADD3 R92, P0, R92, c[0x0][0x210], RZ ;  /* 0x000084005c5c7a10 */ /* 0x000fc40007f1e0ff */
[----:B0-----:R-:W-:Y:S02]  /*39e0*/  I2IP.S8.S32.SAT R95, R95, R94, RZ ;  /* 0x0000005e5f5f7239 */ /* 0x001fe400000010ff */
[----:B------:R-:W-:Y:S02]  /*39f0*/  IADD3.X R93, R93, c[0x0][0x214], RZ, P0, !PT ;  /* 0x000085005d5d7a10 */ /* 0x000fe400007fe4ff */
[----:B------:R-:W-:Y:S02]  /*3a00*/  @P2 LOP3.LUT R67, R67, 0x2, RZ, 0xfc, !PT ;  /* 0x0000000243432812 */ /* 0x000fe400078efcff */
[----:B------:R-:W-:Y:S02]  /*3a10*/  ISETP.LT.AND P2, PT, R131, UR5, !P2 ;  /* 0x0000000583007c0c */ /* 0x000fe4000d741270 */
[----:B------:R-:W-:Y:S02]  /*3a20*/  IADD3 R68, P0, R68, c[0x0][0x1e8], RZ ;  /* 0x00007a0044447a10 */ /* 0x000fe40007f1e0ff */
[----:B-1----:R-:W-:-:S02]  /*3a30*/  I2IP.S8.S32.SAT R18, R98, R19, R70 ;  /* 0x0000001362127239 */ /* 0x002fc40000001046 */
[----:B------:R-:W-:Y:S02]  /*3a40*/  IADD3.X R69, R69, c[0x0][0x1ec], RZ, P0, !PT ;  /* 0x00007b0045457a10 */ /* 0x000fe400007fe4ff */
[----:B--2---:R-:W-:-:S08]  /*3a50*/  I2IP.S8.S32.SAT R19, R90, R73, R95 ;  /* 0x000000495a137239 */ /* 0x004fd0000000105f */
[----:B------:R0:W-:Y:S04]  /*3a60*/  @P3 STG.E.64.SYS [R92], R18 ;  /* 0x000000125c003386 */ /* 0x0001e8000010eb00 */
[----:B------:R-:W2:Y:S01]  /*3a70*/  @P2 LDG.E.LTC128B.64.SYS R16, [R68] ;  /* 0x0000000044102381 */ /* 0x000ea200001eeb20 */
[----:B------:R-:W1:Y:S08]  /*3a80*/  I2F R70, R106 ;  /* 0x0000006a00467306 */ /* 0x000e700000201400 */
[----:B0-----:R-:W0:Y:S08]  /*3a90*/  I2F R18, R107 ;  /* 0x0000006b00127306 */ /* 0x001e300000201400 */
[----:B------:R-:W3:Y:S08]  /*3aa0*/  I2F R120, R120 ;  /* 0x0000007800787306 */ /* 0x000ef00000201400 */
[----:B------:R-:W4:Y:S08]  /*3ab0*/  I2F R72, R121 ;  /* 0x0000007900487306 */ /* 0x000f300000201400 */
[----:B------:R-:W0:Y:S08]  /*3ac0*/  I2F R74, R74 ;  /* 0x0000004a004a7306 */ /* 0x000e300000201400 */
[----:B------:R-:W-:Y:S01]  /*3ad0*/  I2F R88, R88 ;  /* 0x0000005800587306 */ /* 0x000fe20000201400 */
[----:B--2---:R-:W-:-:S04]  /*3ae0*/  PRMT R71, R16, 0xaaa2, R16 ;  /* 0x0000aaa210477816 */ /* 0x004fc80000000010 */
[----:B------:R-:W-:-:S05]  /*3af0*/  IADD3 R71, R71, 0x4b400000, RZ ;  /* 0x4b40000047477810 */ /* 0x000fca0007ffe0ff */
[----:B------:R-:W-:-:S04]  /*3b00*/  FADD R71, R71, -12582912 ;  /* 0xcb40000047477421 */ /* 0x000fc80000000000 */
[----:B-1----:R-:W-:Y:S01]  /*3b10*/  FFMA R70, R70, R133, R71 ;  /* 0x0000008546467223 */ /* 0x002fe20000000047 */
[----:B------:R-:W-:-:S04]  /*3b20*/  PRMT R19, R16, 0xbbb3, R16 ;  /* 0x0000bbb310137816 */ /* 0x000fc80000000010 */
[----:B------:R-:W-:Y:S02]  /*3b30*/  FSETP.GT.AND P0, PT, R70, c[0x0][0x238], PT ;  /* 0x00008e0046007a0b */ /* 0x000fe40003f04000 */
        /* <DEDUP_REMOVED lines=9> */
[----:B---3--:R-:W-:Y:S01]  /*3bd0*/  FFMA R71, R120, R133, R71 ;  /* 0x0000008578477223 */ /* 0x008fe20000000047 */
[C---:B------:R-:W-:Y:S02]  /*3be0*/  @!P0 FSETP.GTU.AND P1, PT, |R19|.reuse, +INF , PT ;  /* 0x7f8000001300880b */ /* 0x040fe40003f2c200 */
[----:B------:R-:W-:Y:S02]  /*3bf0*/  PRMT R18, R16, 0x9991, R16 ;  /* 0x0000999110127816 */ /* 0x000fe40000000010 */
[----:B------:R-:W-:Y:S02]  /*3c00*/  @!P0 FSEL R19, R19, c[0x0][0x238], P1 ;  /* 0x00008e0013138a08 */ /* 0x000fe40000800000 */
[----:B------:R-:W-:Y:S02]  /*3c10*/  FSETP.GT.AND P0, PT, R71, c[0x0][0x238], PT ;  /* 0x00008e0047007a0b */ /* 0x000fe40003f04000 */
[----:B------:R-:W-:-:S05]  /*3c20*/  IADD3 R18, R18, 0x4b400000, RZ ;  /* 0x4b40000012127810 */ /* 0x000fca0007ffe0ff */
[----:B------:R-:W-:-:S04]  /*3c30*/  FADD R18, R18, -12582912 ;  /* 0xcb40000012127421 */ /* 0x000fc80000000000 */
[----:B----4-:R-:W-:Y:S01]  /*3c40*/  FFMA R72, R72, R133, R18 ;  /* 0x0000008548487223 */ /* 0x010fe20000000012 */
[----:B------:R-:W-:Y:S02]  /*3c50*/  @!P0 FSETP.GTU.AND P1, PT, |R71|, +INF , PT ;  /* 0x7f8000004700880b */ /* 0x000fe40003f2c200 */
        /* <DEDUP_REMOVED lines=19> */
[----:B------:R-:W-:Y:S02]  /*3d90*/  FADD R75, R18, -12582912 ;  /* 0xcb400000124b7421 */ /* 0x000fe40000000000 */
[----:B------:R-:W0:Y:S02]  /*3da0*/  I2F R18, R89 ;  /* 0x0000005900127306 */ /* 0x000e240000201400 */
        /* <DEDUP_REMOVED lines=8> */
[----:B------:R-:W-:-:S04]  /*3e30*/  @!P0 FSETP.GTU.AND P1, PT, |R75|, +INF , PT ;  /* 0x7f8000004b00880b */ /* 0x000fc80003f2c200 */
[----:B------:R-:W-:Y:S02]  /*3e40*/  @!P0 FSEL R75, R75, c[0x0][0x238], P1 ;  /* 0x00008e004b4b8a08 */ /* 0x000fe40000800000 */
[C---:B------:R-:W-:Y:S01]  /*3e50*/  FSETP.GT.AND P0, PT, R88.reuse, c[0x0][0x238], PT ;  /* 0x00008e0058007a0b */ /* 0x040fe20003f04000 */
[----:B------:R-:W-:Y:S11]  /*3e60*/  F2I.NTZ R70, R70 ;  /* 0x0000004600467305 */ /* 0x000ff60000203100 */
[C---:B------:R-:W-:Y:S01]  /*3e70*/  @!P0 FSETP.GTU.AND P1, PT, |R88|.reuse, +INF , PT ;  /* 0x7f8000005800880b */ /* 0x040fe20003f2c200 */
[----:B------:R-:W0:Y:S03]  /*3e80*/  F2I.NTZ R19, R19 ;  /* 0x0000001300137305 */ /* 0x000e260000203100 */
[----:B------:R-:W-:-:S05]  /*3e90*/  @!P0 FSEL R88, R88, c[0x0][0x238], P1 ;  /* 0x00008e0058588a08 */ /* 0x000fca0000800000 */
[----:B------:R-:W-:Y:S08]  /*3ea0*/  F2I.NTZ R73, R73 ;  /* 0x0000004900497305 */ /* 0x000ff00000203100 */
[----:B------:R-:W1:Y:S08]  /*3eb0*/  F2I.NTZ R74, R74 ;  /* 0x0000004a004a7305 */ /* 0x000e700000203100 */
[----:B------:R-:W-:Y:S08]  /*3ec0*/  F2I.NTZ R18, R71 ;  /* 0x0000004700127305 */ /* 0x000ff00000203100 */
[----:B------:R-:W2:Y:S08]  /*3ed0*/  F2I.NTZ R89, R72 ;  /* 0x0000004800597305 */ /* 0x000eb00000203100 */
[----:B------:R-:W-:Y:S08]  /*3ee0*/  F2I.NTZ R75, R75 ;  /* 0x0000004b004b7305 */ /* 0x000ff00000203100 */
[----:B------:R-:W3:Y:S01]  /*3ef0*/  F2I.NTZ R88, R88 ;  /* 0x0000005800587305 */ /* 0x000ee20000203100 */
[----:B0-----:R-:W-:-:S02]  /*3f00*/  I2IP.S8.S32.SAT R90, R19, R70, RZ ;  /* 0x00000046135a7239 */ /* 0x001fc400000010ff */
[----:B-1----:R-:W-:Y:S02]  /*3f10*/  I2IP.S8.S32.SAT R91, R74, R73, RZ ;  /* 0x000000494a5b7239 */ /* 0x002fe400000010ff */
[----:B------:R-:W-:Y:S02]  /*3f20*/  IADD3 R92, P0, R92, c[0x0][0x210], RZ ;  /* 0x000084005c5c7a10 */ /* 0x000fe40007f1e0ff */
[----:B--2---:R-:W-:Y:S02]  /*3f30*/  I2IP.S8.S32.SAT R18, R89, R18, R90 ;  /* 0x0000001259127239 */ /* 0x004fe4000000105a */
[----:B------:R-:W-:Y:S02]  /*3f40*/  IADD3.X R93, R93, c[0x0][0x214], RZ, P0, !PT ;  /* 0x000085005d5d7a10 */ /* 0x000fe400007fe4ff */
[----:B------:R-:W-:Y:S02]  /*3f50*/  IADD3 R70, R132, 0x500, RZ ;  /* 0x0000050084467810 */ /* 0x000fe40007ffe0ff */
[----:B---3--:R-:W-:-:S02]  /*3f60*/  I2IP.S8.S32.SAT R19, R88, R75, R91 ;  /* 0x0000004b58137239 */ /* 0x008fc4000000105b */
[----:B------:R-:W-:Y:S02]  /*3f70*/  ISETP.GE.AND P4, PT, R70, UR4, PT ;  /* 0x0000000446007c0c */ /* 0x000fe4000bf86270 */
[----:B------:R-:W-:-:S04]  /*3f80*/  IADD3 R68, P0, R68, c[0x0][0x1e8], RZ ;  /* 0x00007a0044447a10 */ /* 0x000fc80007f1e0ff */
[----:B------:R0:W-:Y:S01]  /*3f90*/  @P2 STG.E.64.SYS [R92], R18 ;  /* 0x000000125c002386 */ /* 0x0001e2000010eb00 */
[----:B------:R-:W-:Y:S02]  /*3fa0*/  ISETP.LT.AND P2, PT, R131, UR5, !P4 ;  /* 0x0000000583007c0c */ /* 0x000fe4000e741270 */
[----:B------:R-:W-:-:S10]  /*3fb0*/  IADD3.X R69, R69, c[0x0][0x1ec], RZ, P0, !PT ;  /* 0x00007b0045457a10 */ /* 0x000fd400007fe4ff */
[----:B------:R-:W2:Y:S01]  /*3fc0*/  @P2 LDG.E.LTC128B.64.SYS R16, [R68] ;  /* 0x0000000044102381 */ /* 0x000ea200001eeb20 */
[----:B------:R-:W1:Y:S08]  /*3fd0*/  I2F R70, R108 ;  /* 0x0000006c00467306 */ /* 0x000e700000201400 */
[----:B0-----:R-:W0:Y:S08]  /*3fe0*/  I2F R18, R109 ;  /* 0x0000006d00127306 */ /* 0x001e300000201400 */
[----:B------:R-:W3:Y:S08]  /*3ff0*/  I2F R72, R118 ;  /* 0x0000007600487306 */ /* 0x000ef00000201400 */
[----:B------:R-:W-:Y:S08]  /*4000*/  I2F R74, R76 ;  /* 0x0000004c004a7306 */ /* 0x000ff00000201400 */
        /* <DEDUP_REMOVED lines=17> */
[C---:B------:R-:W-:Y:S01]  /*4120*/  @!P0 FSETP.GTU.AND P1, PT, |R71|.reuse, +INF , PT ;  /* 0x7f8000004700880b */ /* 0x040fe20003f2c200 */
[----:B------:R-:W0:Y:S01]  /*4130*/  I2F R18, R119 ;  /* 0x0000007700127306 */ /* 0x000e220000201400 */
[----:B------:R-:W-:Y:S02]  /*4140*/  PRMT R73, R16, 0x9991, R16 ;  /* 0x0000999110497816 */ /* 0x000fe40000000010 */
[----:B------:R-:W-:Y:S02]  /*4150*/  @!P0 FSEL R71, R71, c[0x0][0x238], P1 ;  /* 0x00008e0047478a08 */ /* 0x000fe40000800000 */
[----:B------:R-:W-:Y:S02]  /*4160*/  FSETP.GT.AND P0, PT, R72, c[0x0][0x238], PT ;  /* 0x00008e0048007a0b */ /* 0x000fe40003f04000 */
[----:B------:R-:W-:-:S05]  /*4170*/  IADD3 R73, R73, 0x4b400000, RZ ;  /* 0x4b40000049497810 */ /* 0x000fca0007ffe0ff */
[----:B------:R-:W-:-:S04]  /*4180*/  FADD R73, R73, -12582912 ;  /* 0xcb40000049497421 */ /* 0x000fc80000000000 */
[----:B0-----:R-:W-:Y:S01]  /*4190*/  FFMA R73, R18, R133, R73 ;  /* 0x0000008512497223 */ /* 0x001fe20000000049 */
[C---:B------:R-:W-:Y:S02]  /*41a0*/  @!P0 FSETP.GTU.AND P1, PT, |R72|.reuse, +INF , PT ;  /* 0x7f8000004800880b */ /* 0x040fe40003f2c200 */
[----:B------:R-:W-:Y:S02]  /*41b0*/  PRMT R18, R17, 0xaaa2, R17 ;  /* 0x0000aaa211127816 */ /* 0x000fe40000000011 */
[----:B------:R-:W-:Y:S02]  /*41c0*/  @!P0 FSEL R72, R72, c[0x0][0x238], P1 ;  /* 0x00008e0048488a08 */ /* 0x000fe40000800000 */
[----:B------:R-:W-:Y:S02]  /*41d0*/  FSETP.GT.AND P0, PT, R73, c[0x0][0x238], PT ;  /* 0x00008e0049007a0b */ /* 0x000fe40003f04000 */
[----:B------:R-:W-:-:S05]  /*41e0*/  IADD3 R18, R18, 0x4b400000, RZ ;  /* 0x4b40000012127810 */ /* 0x000fca0007ffe0ff */
[----:B------:R-:W-:-:S04]  /*41f0*/  FADD R18, R18, -12582912 ;  /* 0xcb40000012127421 */ /* 0x000fc80000000000 */
[----:B------:R-:W-:Y:S01]  /*4200*/  FFMA R74, R74, R133, R18 ;  /* 0x000000854a4a7223 */ /* 0x000fe20000000012 */
[----:B------:R-:W-:Y:S01]  /*4210*/  @!P0 FSETP.GTU.AND P1, PT, |R73|, +INF , PT ;  /* 0x7f8000004900880b */ /* 0x000fe20003f2c200 */
        /* <DEDUP_REMOVED lines=35> */
[----:B------:R-:W-:-:S02]  /*4450*/  IADD3 R88, P0, R92, c[0x0][0x210], RZ ;  /* 0x000084005c587a10 */ /* 0x000fc40007f1e0ff */
[----:B0-----:R-:W-:Y:S02]  /*4460*/  I2IP.S8.S32.SAT R87, R71, R70, RZ ;  /* 0x0000004647577239 */ /* 0x001fe400000010ff */
[----:B-1----:R-:W-:Y:S02]  /*4470*/  I2IP.S8.S32.SAT R90, R75, R74, RZ ;  /* 0x0000004a4b5a7239 */ /* 0x002fe400000010ff */
[----:B------:R-:W-:Y:S02]  /*4480*/  IADD3.X R89, R93, c[0x0][0x214], RZ, P0, !PT ;  /* 0x000085005d597a10 */ /* 0x000fe400007fe4ff */
[----:B--2---:R-:W-:Y:S02]  /*4490*/  I2IP.S8.S32.SAT R18, R73, R18, R87 ;  /* 0x0000001249127239 */ /* 0x004fe40000001057 */
[----:B------:R-:W-:Y:S02]  /*44a0*/  IADD3 R70, P0, R68, c[0x0][0x1e8], RZ ;  /* 0x00007a0044467a10 */ /* 0x000fe40007f1e0ff */
[----:B------:R-:W-:-:S02]  /*44b0*/  IADD3 R68, R132, 0x600, RZ ;  /* 0x0000060084447810 */ /* 0x000fc40007ffe0ff */
[----:B---3--:R-:W-:Y:S02]  /*44c0*/  I2IP.S8.S32.SAT R19, R86, R19, R90 ;  /* 0x0000001356137239 */ /* 0x008fe4000000105a */
[----:B------:R-:W-:-:S06]  /*44d0*/  ISETP.GE.AND P5, PT, R68, UR4, PT ;  /* 0x0000000444007c0c */ /* 0x000fcc000bfa6270 */
[----:B------:R0:W-:Y:S01]  /*44e0*/  @P2 STG.E.64.SYS [R88], R18 ;  /* 0x0000001258002386 */ /* 0x0001e2000010eb00 */
[----:B------:R-:W-:Y:S02]  /*44f0*/  ISETP.LT.AND P2, PT, R131, UR5, !P5 ;  /* 0x0000000583007c0c */ /* 0x000fe4000ef41270 */
[----:B------:R-:W-:-:S10]  /*4500*/  IADD3.X R71, R69, c[0x0][0x1ec], RZ, P0, !PT ;  /* 0x00007b0045477a10 */ /* 0x000fd400007fe4ff */
[----:B------:R-:W2:Y:S01]  /*4510*/  @P2 LDG.E.LTC128B.64.SYS R16, [R70] ;  /* 0x0000000046102381 */ /* 0x000ea200001eeb20 */
[----:B------:R-:W1:Y:S08]  /*4520*/  I2F R110, R110 ;  /* 0x0000006e006e7306 */ /* 0x000e700000201400 */
[----:B------:R-:W-:Y:S08]  /*4530*/  I2F R116, R116 ;  /* 0x0000007400747306 */ /* 0x000ff00000201400 */
[----:B------:R-:W-:Y:S08]  /*4540*/  I2F R72, R117 ;  /* 0x0000007500487306 */ /* 0x000ff00000201400 */
[----:B------:R-:W-:Y:S08]  /*4550*/  I2F R78, R78 ;  /* 0x0000004e004e7306 */ /* 0x000ff00000201400 */
[----:B------:R-:W-:Y:S08]  /*4560*/  I2F R74, R79 ;  /* 0x0000004f004a7306 */ /* 0x000ff00000201400 */
[----:B------:R-:W-:Y:S08]  /*4570*/  I2F R84, R84 ;  /* 0x0000005400547306 */ /* 0x000ff00000201400 */
[----:B------:R-:W-:Y:S01]  /*4580*/  I2F R76, R85 ;  /* 0x00000055004c7306 */ /* 0x000fe20000201400 */
[----:B------:R-:W-:-:S04]  /*4590*/  IADD3 R132, R132, 0x700, RZ ;  /* 0x0000070084847810 */ /* 0x000fc80007ffe0ff */
[----:B------:R-:W-:Y:S01]  /*45a0*/  ISETP.GE.AND P3, PT, R132, UR4, PT ;  /* 0x0000000484007c0c */ /* 0x000fe2000bf66270 */
[----:B------:R-:W-:Y:S01]  /*45b0*/  ULDC.64 UR6, c[0x0][0x1e8] ;  /* 0x00007a0000067ab9 */ /* 0x000fe20000000a00 */
[----:B--2---:R-:W-:-:S04]  /*45c0*/  PRMT R68, R16, 0xaaa2, R16 ;  /* 0x0000aaa210447816 */ /* 0x004fc80000000010 */
[----:B0-----:R-:W-:-:S05]  /*45d0*/  IADD3 R19, R68, 0x4b400000, RZ ;  /* 0x4b40000044137810 */ /* 0x001fca0007ffe0ff */
[----:B------:R-:W-:Y:S01]  /*45e0*/  FADD R19, R19, -12582912 ;  /* 0xcb40000013137421 */ /* 0x000fe20000000000 */
[----:B------:R-:W0:Y:S03]  /*45f0*/  I2F R68, R111 ;  /* 0x0000006f00447306 */ /* 0x000e260000201400 */
[----:B-1----:R-:W-:Y:S01]  /*4600*/  FFMA R19, R110, R133, R19 ;  /* 0x000000856e137223 */ /* 0x002fe20000000013 */
[----:B------:R-:W-:-:S04]  /*4610*/  PRMT R18, R16, 0xbbb3, R16 ;  /* 0x0000bbb310127816 */ /* 0x000fc80000000010 */
        /* <DEDUP_REMOVED lines=64> */
[----:B---3--:R-:W-:-:S08]  /*4a20*/  I2IP.S8.S32.SAT R19, R76, R75, R85 ;  /* 0x0000004b4c137239 */ /* 0x008fd00000001055 */
[----:B------:R0:W-:Y:S01]  /*4a30*/  @P2 STG.E.64.SYS [R78], R18 ;  /* 0x000000124e002386 */ /* 0x0001e2000010eb00 */
[----:B------:R-:W-:-:S12]  /*4a40*/  ISETP.LT.AND P2, PT, R131, UR5, !P3 ;  /* 0x0000000583007c0c */ /* 0x000fd8000df41270 */
[----:B------:R-:W2:Y:S01]  /*4a50*/  @P2 LDG.E.LTC128B.64.SYS R16, [R70.64+UR6] ;  /* 0x0000000646102981 */ /* 0x000ea2000c1eeb20 */
[----:B------:R-:W1:Y:S08]  /*4a60*/  I2F R112, R112 ;  /* 0x0000007000707306 */ /* 0x000e700000201400 */
[----:B0-----:R-:W0:Y:S08]  /*4a70*/  I2F R18, R113 ;  /* 0x0000007100127306 */ /* 0x001e300000201400 */
[----:B------:R-:W3:Y:S08]  /*4a80*/  I2F R114, R114 ;  /* 0x0000007200727306 */ /* 0x000ef00000201400 */
[----:B------:R-:W4:Y:S08]  /*4a90*/  I2F R72, R115 ;  /* 0x0000007300487306 */ /* 0x000f300000201400 */
[----:B------:R-:W0:Y:S08]  /*4aa0*/  I2F R80, R80 ;  /* 0x0000005000507306 */ /* 0x000e300000201400 */
[----:B------:R-:W-:Y:S01]  /*4ab0*/  I2F R82, R82 ;  /* 0x0000005200527306 */ /* 0x000fe20000201400 */
[----:B------:R-:W-:Y:S01]  /*4ac0*/  IADD3 R131, R131, 0x1, RZ ;  /* 0x0000000183837810 */ /* 0x000fe20007ffe0ff */
[----:B------:R-:W-:Y:S01]  /*4ad0*/  ULDC.64 UR8, c[0x0][0x210] ;  /* 0x0000840000087ab9 */ /* 0x000fe20000000a00 */
        /* <DEDUP_REMOVED lines=15> */
[----:B---3--:R-:W-:Y:S01]  /*4bd0*/  FFMA R71, R114, R133, R71 ;  /* 0x0000008572477223 */ /* 0x008fe20000000047 */
[----:B------:R-:W-:Y:S02]  /*4be0*/  @!P0 FSETP.GTU.AND P1, PT, |R70|, +INF , PT ;  /* 0x7f8000004600880b */ /* 0x000fe40003f2c200 */
        /* <DEDUP_REMOVED lines=38> */
[----:B------:R-:W-:-:S12]  /*4e50*/  FSETP.GT.AND P0, PT, R76, c[0x0][0x238], PT ;  /* 0x00008e004c007a0b */ /* 0x000fd80003f04000 */
[----:B------:R-:W-:-:S04]  /*4e60*/  @!P0 FSETP.GTU.AND P1, PT, |R76|, +INF , PT ;  /* 0x7f8000004c00880b */ /* 0x000fc80003f2c200 */
[----:B------:R-:W-:Y:S02]  /*4e70*/  @!P0 FSEL R76, R76, c[0x0][0x238], P1 ;  /* 0x00008e004c4c8a08 */ /* 0x000fe40000800000 */
[----:B------:R-:W-:-:S04]  /*4e80*/  IADD3 R134, P0, R134, c[0x0][0x1e8], RZ ;  /* 0x00007a0086867a10 */ /* 0x000fc80007f1e0ff */
[----:B------:R-:W-:Y:S02]  /*4e90*/  IADD3.X R130, R130, c[0x0][0x1ec], RZ, P0, !PT ;  /* 0x00007b0082827a10 */ /* 0x000fe400007fe4ff */
        /* <DEDUP_REMOVED lines=14> */
[----:B------:R-:W-:Y:S01]  /*4f80*/  IADD3 R134, P0, R134, c[0x0][0x1f0], RZ ;  /* 0x00007c0086867a10 */ /* 0x000fe20007f1e0ff */
[----:B------:R-:W-:Y:S03]  /*4f90*/  F2I.NTZ R69, R69 ;  /* 0x0000004500457305 */ /* 0x000fe60000203100 */
[----:B------:R-:W-:Y:S02]  /*4fa0*/  IADD3.X R18, R18, c[0x0][0x1f4], RZ, P0, !PT ;  /* 0x00007d0012127a10 */ /* 0x000fe400007fe4ff */
[----:B------:R-:W-:-:S03]  /*4fb0*/  IADD3 R80, P0, R134, c[0x0][0x1f8], RZ ;  /* 0x00007e0086507a10 */ /* 0x000fc60007f1e0ff */
[----:B------:R-:W0:Y:S01]  /*4fc0*/  F2I.NTZ R70, R70 ;  /* 0x0000004600467305 */ /* 0x000e220000203100 */
[----:B------:R-:W-:-:S07]  /*4fd0*/  IADD3.X R81, R18, c[0x0][0x1fc], RZ, P0, !PT ;  /* 0x00007f0012517a10 */ /* 0x000fce00007fe4ff */
        /* <DEDUP_REMOVED lines=8> */
[----:B--2---:R-:W-:Y:S02]  /*5060*/  I2IP.S8.S32.SAT R18, R19, R18, R77 ;  /* 0x0000001213127239 */ /* 0x004fe4000000104d */
[----:B---3--:R-:W-:-:S08]  /*5070*/  I2IP.S8.S32.SAT R19, R76, R75, R82 ;  /* 0x0000004b4c137239 */ /* 0x008fd00000001052 */
[----:B------:R0:W-:Y:S01]  /*5080*/  @P2 STG.E.64.SYS [R78.64+UR8], R18 ;  /* 0x000000124e002986 */ /* 0x0001e2000c10eb08 */
[----:B------:R-:W-:-:S12]  /*5090*/  ISETP.LT.AND P2, PT, R131, UR5, !P6 ;  /* 0x0000000583007c0c */ /* 0x000fd8000f741270 */
[----:B------:R-:W2:Y:S01]  /*50a0*/  @P2 LDG.E.LTC128B.64.SYS R16, [R80] ;  /* 0x0000000050102381 */ /* 0x000ea200001eeb20 */
[----:B------:R-:W1:Y:S08]  /*50b0*/  I2F R34, R34 ;  /* 0x0000002200227306 */ /* 0x000e700000201400 */
[----:B0-----:R-:W0:Y:S08]  /*50c0*/  I2F R18, R35 ;  /* 0x0000002300127306 */ /* 0x001e300000201400 */
[----:B------:R-:W3:Y:S08]  /*50d0*/  I2F R64, R64 ;  /* 0x0000004000407306 */ /* 0x000ef00000201400 */
[----:B------:R-:W-:Y:S08]  /*50e0*/  I2F R2, R2 ;  /* 0x0000000200027306 */ /* 0x000ff00000201400 */
[----:B------:R-:W-:Y:S08]  /*50f0*/  I2F R32, R32 ;  /* 0x0000002000207306 */ /* 0x000ff00000201400 */
[----:B------:R-:W-:Y:S01]  /*5100*/  I2F R70, R33 ;  /* 0x0000002100467306 */ /* 0x000fe20000201400 */
[----:B------:R-:W-:-:S02]  /*5110*/  P2R R68, PR, RZ, 0x8 ;  /* 0x00000008ff447803 */ /* 0x000fc40000000000 */
[----:B------:R-:W-:Y:S02]  /*5120*/  LOP3.LUT P3, RZ, R67, 0x10, RZ, 0xc0, !PT ;  /* 0x0000001043ff7812 */ /* 0x000fe4000786c0ff */
        /* <DEDUP_REMOVED lines=14> */
[----:B------:R-:W-:Y:S01]  /*5210*/  FADD R19, R19, -12582912 ;  /* 0xcb40000013137421 */ /* 0x000fe20000000000 */
[----:B------:R-:W0:Y:S03]  /*5220*/  I2F R34, R65 ;  /* 0x0000004100227306 */ /* 0x000e260000201400 */
[----:B---3--:R-:W-:Y:S01]  /*5230*/  FFMA R19, R64, R133, R19 ;  /* 0x0000008540137223 */ /* 0x008fe20000000013 */
        /* <DEDUP_REMOVED lines=72> */
[----:B------:R-:W-:Y:S02]  /*56c0*/  IADD3 R32, P0, R80, c[0x0][0x1e8], RZ ;  /* 0x00007a0050207a10 */ /* 0x000fe40007f1e0ff */
[----:B---3--:R-:W-:Y:S02]  /*56d0*/  I2IP.S8.S32.SAT R3, R70, R65, R71 ;  /* 0x0000004146037239 */ /* 0x008fe40000001047 */
[----:B------:R-:W-:-:S06]  /*56e0*/  IADD3.X R33, R81, c[0x0][0x1ec], RZ, P0, !PT ;  /* 0x00007b0051217a10 */ /* 0x000fcc00007fe4ff */
[----:B------:R0:W-:Y:S01]  /*56f0*/  @P2 STG.E.64.SYS [R72], R2 ;  /* 0x0000000248002386 */ /* 0x0001e2000010eb00 */
[----:B------:R-:W-:-:S12]  /*5700*/  ISETP.LT.AND P2, PT, R131, UR5, !P3 ;  /* 0x0000000583007c0c */ /* 0x000fd8000df41270 */
[----:B------:R-:W2:Y:S01]  /*5710*/  @P2 LDG.E.LTC128B.64.SYS R16, [R32] ;  /* 0x0000000020102381 */ /* 0x000ea200001eeb20 */
[----:B------:R-:W1:Y:S08]  /*5720*/  I2F R18, R36 ;  /* 0x0000002400127306 */ /* 0x000e700000201400 */
[----:B0-----:R-:W0:Y:S08]  /*5730*/  I2F R2, R37 ;  /* 0x0000002500027306 */ /* 0x001e300000201400 */
[----:B------:R-:W3:Y:S08]  /*5740*/  I2F R34, R62 ;  /* 0x0000003e00227306 */ /* 0x000ef00000201400 */
[----:B------:R-:W-:Y:S08]  /*5750*/  I2F R4, R4 ;  /* 0x0000000400047306 */ /* 0x000ff00000201400 */
[----:B------:R-:W-:Y:S01]  /*5760*/  I2F R30, R30 ;  /* 0x0000001e001e7306 */ /* 0x000fe20000201400 */
[----:B------:R-:W-:-:S04]  /*5770*/  LOP3.LUT P3, RZ, R67, 0x8, RZ, 0xc0, !PT ;  /* 0x0000000843ff7812 */ /* 0x000fc8000786c0ff */
[----:B------:R-:W-:Y:S02]  /*5780*/  ISETP.LT.AND P3, PT, R131, UR5, !P3 ;  /* 0x0000000583007c0c */ /* 0x000fe4000df61270 */
        /* <DEDUP_REMOVED lines=32> */
[----:B------:R-:W-:Y:S02]  /*5990*/  @!P0 FSETP.GTU.AND P1, PT, |R35|, +INF , PT ;  /* 0x7f8000002300880b */ /* 0x000fe40003f2c200 */
[----:B------:R-:W-:Y:S02]  /*59a0*/  PRMT R3, R17, 0xbbb3, R17 ;  /* 0x0000bbb311037816 */ /* 0x000fe40000000011 */
[----:B------:R-:W-:Y:S02]  /*59b0*/  @!P0 FSEL R35, R35, c[0x0][0x238], P1 ;  /* 0x00008e0023238a08 */ /* 0x000fe40000800000 */
[----:B------:R-:W-:-:S02]  /*59c0*/  FSETP.GT.AND P0, PT, R36, c[0x0][0x238], PT ;  /* 0x00008e0024007a0b */ /* 0x000fc40003f04000 */
        /* <DEDUP_REMOVED lines=33> */
[----:B------:R-:W-:Y:S02]  /*5be0*/  IADD3.X R63, R73, c[0x0][0x214], RZ, P0, !PT ;  /* 0x00008500493f7a10 */ /* 0x000fe400007fe4ff */
[----:B-1----:R-:W-:Y:S02]  /*5bf0*/  I2IP.S8.S32.SAT R31, R31, R36, RZ ;  /* 0x000000241f1f7239 */ /* 0x002fe400000010ff */
[----:B------:R-:W-:Y:S02]  /*5c00*/  IADD3 R18, P0, R32, c[0x0][0x1e8], RZ ;  /* 0x00007a0020127a10 */ /* 0x000fe40007f1e0ff */
[----:B--2---:R-:W-:Y:S02]  /*5c10*/  I2IP.S8.S32.SAT R2, R35, R2, R37 ;  /* 0x0000000223027239 */ /* 0x004fe40000001025 */
[----:B------:R-:W-:-:S02]  /*5c20*/  IADD3.X R19, R33, c[0x0][0x1ec], RZ, P0, !PT ;  /* 0x00007b0021137a10 */ /* 0x000fc400007fe4ff */
[----:B---3--:R-:W-:-:S08]  /*5c30*/  I2IP.S8.S32.SAT R3, R30, R3, R31 ;  /* 0x000000031e037239 */ /* 0x008fd0000000101f */
[----:B------:R0:W-:Y:S04]  /*5c40*/  @P2 STG.E.64.SYS [R62], R2 ;  /* 0x000000023e002386 */ /* 0x0001e8000010eb00 */
[----:B------:R-:W2:Y:S01]  /*5c50*/  @P3 LDG.E.LTC128B.64.SYS R16, [R18] ;  /* 0x0000000012103381 */ /* 0x000ea200001eeb20 */
[----:B------:R-:W1:Y:S08]  /*5c60*/  I2F R4, R38 ;  /* 0x0000002600047306 */ /* 0x000e700000201400 */
[----:B0-----:R-:W0:Y:S08]  /*5c70*/  I2F R2, R39 ;  /* 0x0000002700027306 */ /* 0x001e300000201400 */
[----:B------:R-:W3:Y:S08]  /*5c80*/  I2F R60, R60 ;  /* 0x0000003c003c7306 */ /* 0x000ef00000201400 */
[----:B------:R-:W4:Y:S08]  /*5c90*/  I2F R30, R61 ;  /* 0x0000003d001e7306 */ /* 0x000f300000201400 */
[----:B------:R-:W0:Y:S08]  /*5ca0*/  I2F R6, R6 ;  /* 0x0000000600067306 */ /* 0x000e300000201400 */
[----:B------:R-:W0:Y:S08]  /*5cb0*/  I2F R32, R7 ;  /* 0x0000000700207306 */ /* 0x000e300000201400 */
[----:B------:R-:W0:Y:S01]  /*5cc0*/  I2F R28, R28 ;  /* 0x0000001c001c7306 */ /* 0x000e220000201400 */
        /* <DEDUP_REMOVED lines=71> */
[----:B------:R-:W-:Y:S02]  /*6140*/  IADD3 R18, P0, R18, c[0x0][0x1e8], RZ ;  /* 0x00007a0012127a10 */ /* 0x000fe40007f1e0ff */
[----:B--2---:R-:W-:Y:S02]  /*6150*/  I2IP.S8.S32.SAT R2, R32, R3, R31 ;  /* 0x0000000320027239 */ /* 0x004fe4000000101f */
[----:B------:R-:W-:-:S02]  /*6160*/  IADD3.X R19, R19, c[0x0][0x1ec], RZ, P0, !PT ;  /* 0x00007b0013137a10 */ /* 0x000fc400007fe4ff */
[----:B---3--:R-:W-:-:S08]  /*6170*/  I2IP.S8.S32.SAT R3, R28, R7, R29 ;  /* 0x000000071c037239 */ /* 0x008fd0000000101d */
[----:B------:R0:W-:Y:S04]  /*6180*/  @P3 STG.E.64.SYS [R34], R2 ;  /* 0x0000000222003386 */ /* 0x0001e8000010eb00 */
[----:B------:R-:W2:Y:S01]  /*6190*/  @P2 LDG.E.LTC128B.64.SYS R16, [R18] ;  /* 0x0000000012102381 */ /* 0x000ea200001eeb20 */
[----:B------:R-:W1:Y:S08]  /*61a0*/  I2F R40, R40 ;  /* 0x0000002800287306 */ /* 0x000e700000201400 */
[----:B------:R-:W3:Y:S08]  /*61b0*/  I2F R6, R41 ;  /* 0x0000002900067306 */ /* 0x000ef00000201400 */
[----:B------:R-:W4:Y:S08]  /*61c0*/  I2F R58, R58 ;  /* 0x0000003a003a7306 */ /* 0x000f300000201400 */
        /* <DEDUP_REMOVED lines=48> */
[----:B------:R-:W-:Y:S01]  /*64d0*/  FADD R9, R9, -12582912 ;  /* 0xcb40000009097421 */ /* 0x000fe20000000000 */
[----:B------:R-:W1:Y:S03]  /*64e0*/  I2F R28, R27 ;  /* 0x0000001b001c7306 */ /* 0x000e660000201400 */
[----:B0-----:R-:W-:Y:S01]  /*64f0*/  FFMA R8, R8, R133, R9 ;  /* 0x0000008508087223 */ /* 0x001fe20000000009 */
[----:B------:R-:W-:Y:S02]  /*6500*/  @!P0 FSETP.GTU.AND P1, PT, |R7|, +INF , PT ;  /* 0x7f8000000700880b */ /* 0x000fe40003f2c200 */
[----:B------:R-:W-:Y:S02]  /*6510*/  PRMT R9, R17, 0x9991, R17 ;  /* 0x0000999111097816 */ /* 0x000fe40000000011 */
[----:B------:R-:W-:Y:S02]  /*6520*/  @!P0 FSEL R7, R7, c[0x0][0x238], P1 ;  /* 0x00008e0007078a08 */ /* 0x000fe40000800000 */
[----:B------:R-:W-:-:S02]  /*6530*/  FSETP.GT.AND P0, PT, R8, c[0x0][0x238], PT ;  /* 0x00008e0008007a0b */ /* 0x000fc40003f04000 */
[----:B------:R-:W-:-:S05]  /*6540*/  IADD3 R9, R9, 0x4b400000, RZ ;  /* 0x4b40000009097810 */ /* 0x000fca0007ffe0ff */
[----:B------:R-:W-:-:S04]  /*6550*/  FADD R9, R9, -12582912 ;  /* 0xcb40000009097421 */ /* 0x000fc80000000000 */
[----:B-1----:R-:W-:Y:S01]  /*6560*/  FFMA R9, R28, R133, R9 ;  /* 0x000000851c097223 */ /* 0x002fe20000000009 */
[----:B------:R-:W-:-:S04]  /*6570*/  @!P0 FSETP.GTU.AND P1, PT, |R8|, +INF , PT ;  /* 0x7f8000000800880b */ /* 0x000fc80003f2c200 */
[----:B------:R-:W-:Y:S02]  /*6580*/  @!P0 FSEL R8, R8, c[0x0][0x238], P1 ;  /* 0x00008e0008088a08 */ /* 0x000fe40000800000 */
[C---:B------:R-:W-:Y:S01]  /*6590*/  FSETP.GT.AND P0, PT, R9.reuse, c[0x0][0x238], PT ;  /* 0x00008e0009007a0b */ /* 0x040fe20003f04000 */
[----:B------:R-:W-:Y:S08]  /*65a0*/  F2I.NTZ R4, R4 ;  /* 0x0000000400047305 */ /* 0x000ff00000203100 */
[----:B------:R-:W0:Y:S03]  /*65b0*/  F2I.NTZ R27, R2 ;  /* 0x00000002001b7305 */ /* 0x000e260000203100 */
[----:B------:R-:W-:-:S04]  /*65c0*/  @!P0 FSETP.GTU.AND P1, PT, |R9|, +INF , PT ;  /* 0x7f8000000900880b */ /* 0x000fc80003f2c200 */
[----:B------:R-:W-:Y:S01]  /*65d0*/  @!P0 FSEL R9, R9, c[0x0][0x238], P1 ;  /* 0x00008e0009098a08 */ /* 0x000fe20000800000 */
[----:B------:R-:W-:Y:S08]  /*65e0*/  F2I.NTZ R3, R3 ;  /* 0x0000000300037305 */ /* 0x000ff00000203100 */
[----:B------:R-:W-:Y:S08]  /*65f0*/  F2I.NTZ R26, R5 ;  /* 0x00000005001a7305 */ /* 0x000ff00000203100 */
[----:B------:R-:W-:Y:S08]  /*6600*/  F2I.NTZ R6, R6 ;  /* 0x0000000600067305 */ /* 0x000ff00000203100 */
[----:B------:R-:W1:Y:S08]  /*6610*/  F2I.NTZ R7, R7 ;  /* 0x0000000700077305 */ /* 0x000e700000203100 */
[----:B------:R-:W-:Y:S08]  /*6620*/  F2I.NTZ R8, R8 ;  /* 0x0000000800087305 */ /* 0x000ff00000203100 */
[----:B------:R-:W2:Y:S01]  /*6630*/  F2I.NTZ R9, R9 ;  /* 0x0000000900097305 */ /* 0x000ea20000203100 */
[----:B0-----:R-:W-:-:S02]  /*6640*/  I2IP.S8.S32.SAT R4, R27, R4, RZ ;  /* 0x000000041b047239 */ /* 0x001fc400000010ff */
[----:B------:R-:W-:Y:S02]  /*6650*/  IADD3 R28, P0, R34, c[0x0][0x210], RZ ;  /* 0x00008400221c7a10 */ /* 0x000fe40007f1e0ff */
[----:B-1----:R-:W-:Y:S02]  /*6660*/  I2IP.S8.S32.SAT R27, R7, R6, RZ ;  /* 0x00000006071b7239 */ /* 0x002fe400000010ff */
[----:B------:R-:W-:Y:S02]  /*6670*/  I2IP.S8.S32.SAT R2, R26, R3, R4 ;  /* 0x000000031a027239 */ /* 0x000fe40000001004 */
[----:B------:R-:W-:Y:S02]  /*6680*/  IADD3.X R29, R35, c[0x0][0x214], RZ, P0, !PT ;  /* 0x00008500231d7a10 */ /* 0x000fe400007fe4ff */
[----:B------:R-:W-:-:S04]  /*6690*/  IADD3 R4, P0, R18, c[0x0][0x1e8], RZ ;  /* 0x00007a0012047a10 */ /* 0x000fc80007f1e0ff */
[----:B------:R-:W-:Y:S02]  /*66a0*/  IADD3.X R5, R19, c[0x0][0x1ec], RZ, P0, !PT ;  /* 0x00007b0013057a10 */ /* 0x000fe400007fe4ff */
[----:B--2---:R-:W-:-:S08]  /*66b0*/  I2IP.S8.S32.SAT R3, R9, R8, R27 ;  /* 0x0000000809037239 */ /* 0x004fd0000000101b */
[----:B------:R0:W-:Y:S04]  /*66c0*/  @P2 STG.E.64.SYS [R28], R2 ;  /* 0x000000021c002386 */ /* 0x0001e8000010eb00 */
[----:B------:R-:W2:Y:S01]  /*66d0*/  @P3 LDG.E.LTC128B.64.SYS R16, [R4] ;  /* 0x0000000004103381 */ /* 0x000ea200001eeb20 */
[----:B------:R-:W0:Y:S08]  /*66e0*/  I2F R42, R42 ;  /* 0x0000002a002a7306 */ /* 0x000e300000201400 */
[----:B------:R-:W1:Y:S08]  /*66f0*/  I2F R6, R43 ;  /* 0x0000002b00067306 */ /* 0x000e700000201400 */
[----:B------:R-:W3:Y:S08]  /*6700*/  I2F R56, R56 ;  /* 0x0000003800387306 */ /* 0x000ef00000201400 */
[----:B------:R-:W4:Y:S08]  /*6710*/  I2F R8, R57 ;  /* 0x0000003900087306 */ /* 0x000f300000201400 */
[----:B------:R-:W0:Y:S08]  /*6720*/  I2F R10, R10 ;  /* 0x0000000a000a7306 */ /* 0x000e300000201400 */
[----:B------:R-:W0:Y:S08]  /*6730*/  I2F R18, R11 ;  /* 0x0000000b00127306 */ /* 0x000e300000201400 */
[----:B------:R-:W0:Y:S08]  /*6740*/  I2F R24, R24 ;  /* 0x0000001800187306 */ /* 0x000e300000201400 */
[----:B------:R-:W0:Y:S01]  /*6750*/  I2F R26, R25 ;  /* 0x00000019001a7306 */ /* 0x000e220000201400 */
[----:B------:R-:W-:-:S02]  /*6760*/  ISETP.LT.AND P4, PT, R131, UR5, !P4 ;  /* 0x0000000583007c0c */ /* 0x000fc4000e781270 */
        /* <DEDUP_REMOVED lines=67> */
[----:B------:R-:W-:Y:S02]  /*6ba0*/  IADD3 R4, P0, R4, c[0x0][0x1e8], RZ ;  /* 0x00007a0004047a10 */ /* 0x000fe40007f1e0ff */
[----:B--2---:R-:W-:Y:S02]  /*6bb0*/  I2IP.S8.S32.SAT R2, R19, R56, R2 ;  /* 0x0000003813027239 */ /* 0x004fe40000001002 */
[----:B------:R-:W-:Y:S02]  /*6bc0*/  IADD3.X R19, R29, c[0x0][0x214], RZ, P1, !PT ;  /* 0x000085001d137a10 */ /* 0x000fe40000ffe4ff */
[----:B------:R-:W-:-:S02]  /*6bd0*/  IADD3.X R5, R5, c[0x0][0x1ec], RZ, P0, !PT ;  /* 0x00007b0005057a10 */ /* 0x000fc400007fe4ff */
[----:B---3--:R-:W-:-:S08]  /*6be0*/  I2IP.S8.S32.SAT R3, R10, R9, R6 ;  /* 0x000000090a037239 */ /* 0x008fd00000001006 */
[----:B------:R0:W-:Y:S04]  /*6bf0*/  @P3 STG.E.64.SYS [R18], R2 ;  /* 0x0000000212003386 */ /* 0x0001e8000010eb00 */
[----:B------:R-:W2:Y:S01]  /*6c00*/  @P4 LDG.E.LTC128B.64.SYS R16, [R4] ;  /* 0x0000000004104381 */ /* 0x000ea200001eeb20 */
[----:B------:R-:W1:Y:S08]  /*6c10*/  I2F R44, R44 ;  /* 0x0000002c002c7306 */ /* 0x000e700000201400 */
[----:B------:R-:W3:Y:S08]  /*6c20*/  I2F R10, R45 ;  /* 0x0000002d000a7306 */ /* 0x000ef00000201400 */
[----:B------:R-:W4:Y:S08]  /*6c30*/  I2F R54, R54 ;  /* 0x0000003600367306 */ /* 0x000f300000201400 */
[----:B------:R-:W0:Y:S08]  /*6c40*/  I2F R6, R55 ;  /* 0x0000003700067306 */ /* 0x000e300000201400 */
[----:B------:R0:W-:Y:S08]  /*6c50*/  I2F R8, R23 ;  /* 0x0000001700087306 */ /* 0x0001f00000201400 */
[----:B------:R-:W0:Y:S08]  /*6c60*/  I2F R12, R12 ;  /* 0x0000000c000c7306 */ /* 0x000e300000201400 */
[----:B------:R-:W-:Y:S01]  /*6c70*/  I2F R22, R22 ;  /* 0x0000001600167306 */ /* 0x000fe20000201400 */
[----:B------:R-:W-:-:S02]  /*6c80*/  ISETP.LT.AND P5, PT, R131, UR5, !P5 ;  /* 0x0000000583007c0c */ /* 0x000fc4000efa1270 */
        /* <DEDUP_REMOVED lines=62> */
[----:B------:R2:W3:Y:S08]  /*7070*/  F2I.NTZ R13, R6 ;  /* 0x00000006000d7305 */ /* 0x0004f00000203100 */
[----:B------:R-:W-:Y:S08]  /*7080*/  F2I.NTZ R11, R11 ;  /* 0x0000000b000b7305 */ /* 0x000ff00000203100 */
[----:B------:R-:W4:Y:S01]  /*7090*/  F2I.NTZ R8, R8 ;  /* 0x0000000800087305 */ /* 0x000f220000203100 */
[----:B--2---:R-:W-:-:S02]  /*70a0*/  IADD3 R6, P0, R18, c[0x0][0x210], RZ ;  /* 0x0000840012067a10 */ /* 0x004fc40007f1e0ff */
[----:B0-----:R-:W-:Y:S02]  /*70b0*/  I2IP.S8.S32.SAT R2, R3, R2, RZ ;  /* 0x0000000203027239 */ /* 0x001fe400000010ff */
[----:B-1----:R-:W-:Y:S02]  /*70c0*/  I2IP.S8.S32.SAT R3, R10, R7, RZ ;  /* 0x000000070a037239 */ /* 0x002fe400000010ff */
[----:B------:R-:W-:Y:S02]  /*70d0*/  IADD3.X R7, R19, c[0x0][0x214], RZ, P0, !PT ;  /* 0x0000850013077a10 */ /* 0x000fe400007fe4ff */
[----:B------:R-:W-:Y:S02]  /*70e0*/  IADD3 R4, P0, R4, c[0x0][0x1e8], RZ ;  /* 0x00007a0004047a10 */ /* 0x000fe40007f1e0ff */
[----:B---3--:R-:W-:Y:S02]  /*70f0*/  I2IP.S8.S32.SAT R2, R13, R54, R2 ;  /* 0x000000360d027239 */ /* 0x008fe40000001002 */
[----:B------:R-:W-:-:S02]  /*7100*/  IADD3.X R5, R5, c[0x0][0x1ec], RZ, P0, !PT ;  /* 0x00007b0005057a10 */ /* 0x000fc400007fe4ff */
[----:B----4-:R-:W-:-:S08]  /*7110*/  I2IP.S8.S32.SAT R3, R8, R11, R3 ;  /* 0x0000000b08037239 */ /* 0x010fd00000001003 */
[----:B------:R0:W-:Y:S04]  /*7120*/  @P4 STG.E.64.SYS [R6], R2 ;  /* 0x0000000206004386 */ /* 0x0001e8000010eb00 */
[----:B------:R-:W2:Y:S01]  /*7130*/  @P5 LDG.E.LTC128B.64.SYS R16, [R4] ;  /* 0x0000000004105381 */ /* 0x000ea200001eeb20 */
[----:B------:R-:W1:Y:S08]  /*7140*/  I2F R46, R46 ;  /* 0x0000002e002e7306 */ /* 0x000e700000201400 */
[----:B------:R-:W3:Y:S08]  /*7150*/  I2F R12, R47 ;  /* 0x0000002f000c7306 */ /* 0x000ef00000201400 */
[----:B------:R-:W4:Y:S08]  /*7160*/  I2F R52, R52 ;  /* 0x0000003400347306 */ /* 0x000f300000201400 */
[----:B------:R-:W0:Y:S08]  /*7170*/  I2F R8, R53 ;  /* 0x0000003500087306 */ /* 0x000e300000201400 */
[----:B------:R-:W0:Y:S08]  /*7180*/  I2F R14, R14 ;  /* 0x0000000e000e7306 */ /* 0x000e300000201400 */
[----:B------:R-:W-:Y:S08]  /*7190*/  I2F R20, R20 ;  /* 0x0000001400147306 */ /* 0x000ff00000201400 */
[----:B------:R-:W-:Y:S01]  /*71a0*/  I2F R10, R21 ;  /* 0x00000015000a7306 */ /* 0x000fe20000201400 */
[----:B------:R-:W-:-:S04]  /*71b0*/  ISETP.NE.AND P6, PT, R68, RZ, PT ;  /* 0x000000ff4400720c */ /* 0x000fc80003fc5270 */
[----:B------:R-:W-:Y:S02]  /*71c0*/  ISETP.LT.AND P4, PT, R131, UR5, !P6 ;  /* 0x0000000583007c0c */ /* 0x000fe4000f781270 */
        /* <DEDUP_REMOVED lines=70> */
[----:B---3--:R-:W-:-:S08]  /*7630*/  I2IP.S8.S32.SAT R3, R10, R13, R3 ;  /* 0x0000000d0a037239 */ /* 0x008fd00000001003 */
[----:B------:R0:W-:Y:S04]  /*7640*/  @P5 STG.E.64.SYS [R6], R2 ;  /* 0x0000000206005386 */ /* 0x0001e8000010eb00 */
[----:B------:R-:W2:Y:S02]  /*7650*/  @P4 LDG.E.LTC128B.64.SYS R16, [R4.64+UR6] ;  /* 0x0000000604104981 */ /* 0x000ea4000c1eeb20 */
[----:B--2---:R-:W-:-:S04]  /*7660*/  PRMT R8, R16, 0xaaa2, R16 ;  /* 0x0000aaa210087816 */ /* 0x004fc80000000010 */
[----:B------:R-:W-:Y:S02]  /*7670*/  IADD3 R10, R8, 0x4b400000, RZ ;  /* 0x4b400000080a7810 */ /* 0x000fe40007ffe0ff */
[----:B------:R-:W-:-:S03]  /*7680*/  PRMT R8, R16, 0xbbb3, R16 ;  /* 0x0000bbb310087816 */ /* 0x000fc60000000010 */
[----:B------:R-:W-:Y:S01]  /*7690*/  FADD R10, R10, -12582912 ;  /* 0xcb4000000a0a7421 */ /* 0x000fe20000000000 */
[----:B------:R-:W-:-:S03]  /*76a0*/  IADD3 R8, R8, 0x4b400000, RZ ;  /* 0x4b40000008087810 */ /* 0x000fc60007ffe0ff */
[C---:B------:R-:W-:Y:S02]  /*76b0*/  FFMA R48, R133.reuse, R48, R10 ;  /* 0x0000003085307223 */ /* 0x040fe4000000000a */
[----:B------:R-:W-:Y:S01]  /*76c0*/  FADD R8, R8, -12582912 ;  /* 0xcb40000008087421 */ /* 0x000fe20000000000 */
[----:B------:R-:W-:Y:S02]  /*76d0*/  PRMT R9, R16, 0x8880, R16 ;  /* 0x0000888010097816 */ /* 0x000fe40000000010 */
[----:B------:R-:W-:Y:S01]  /*76e0*/  FSETP.GT.AND P0, PT, R48, c[0x0][0x238], PT ;  /* 0x00008e0030007a0b */ /* 0x000fe20003f04000 */
[----:B------:R-:W-:Y:S01]  /*76f0*/  FFMA R49, R133, R49, R8 ;  /* 0x0000003185317223 */ /* 0x000fe20000000008 */
[----:B------:R-:W-:-:S04]  /*7700*/  IADD3 R9, R9, 0x4b400000, RZ ;  /* 0x4b40000009097810 */ /* 0x000fc80007ffe0ff */
[----:B------:R-:W-:Y:S01]  /*7710*/  FSETP.GT.AND P1, PT, R49, c[0x0][0x238], PT ;  /* 0x00008e0031007a0b */ /* 0x000fe20003f24000 */
[----:B0-----:R-:W-:Y:S01]  /*7720*/  FADD R2, R9, -12582912 ;  /* 0xcb40000009027421 */ /* 0x001fe20000000000 */
[----:B------:R-:W-:-:S03]  /*7730*/  PRMT R8, R16, 0x9991, R16 ;  /* 0x0000999110087816 */ /* 0x000fc60000000010 */
[----:B------:R-:W-:Y:S01]  /*7740*/  FFMA R50, R133, R50, R2 ;  /* 0x0000003285327223 */ /* 0x000fe20000000002 */
        /* <DEDUP_REMOVED lines=46> */
[----:B------:R0:W2:Y:S08]  /*7a30*/  F2I.NTZ R3, R8 ;  /* 0x0000000800037305 */ /* 0x0000b00000203100 */
[----:B------:R-:W-:Y:S08]  /*7a40*/  F2I.NTZ R0, R0 ;  /* 0x0000000000007305 */ /* 0x000ff00000203100 */
[----:B------:R-:W3:Y:S01]  /*7a50*/  F2I.NTZ R9, R4 ;  /* 0x0000000400097305 */ /* 0x000ee20000203100 */
[----:B0-----:R-:W-:-:S02]  /*7a60*/  I2IP.S8.S32.SAT R8, R49, R48, RZ ;  /* 0x0000003031087239 */ /* 0x001fc400000010ff */
[----:B-1----:R-:W-:Y:S02]  /*7a70*/  I2IP.S8.S32.SAT R5, R5, R2, RZ ;  /* 0x0000000205057239 */ /* 0x002fe400000010ff */
[----:B--2---:R-:W-:Y:S02]  /*7a80*/  I2IP.S8.S32.SAT R8, R3, R50, R8 ;  /* 0x0000003203087239 */ /* 0x004fe40000001008 */
[----:B---3--:R-:W-:Y:S01]  /*7a90*/  I2IP.S8.S32.SAT R9, R9, R0, R5 ;  /* 0x0000000009097239 */ /* 0x008fe20000001005 */
[----:B------:R-:W-:Y:S07]  /*7aa0*/  @!P4 EXIT ;  /* 0x000000000000c94d */ /* 0x000fee0003800000 */
[----:B------:R-:W-:Y:S02]  /*7ab0*/  ULDC.64 UR4, c[0x0][0x210] ;  /* 0x0000840000047ab9 */ /* 0x000fe40000000a00 */
[----:B------:R-:W-:Y:S01]  /*7ac0*/  STG.E.64.SYS [R6.64+UR4], R8 ;  /* 0x0000000806007986 */ /* 0x000fe2000c10eb04 */
[----:B------:R-:W-:Y:S05]  /*7ad0*/  EXIT ;  /* 0x000000000000794d */ /* 0x000fea0003800000 */
.L_x_366:
[----:B------:R-:W-:-:S00]  /*7ae0*/  BRA `(.L_x_366) ;  /* 0xfffffff000007947 */ /* 0x000fc0000383ffff */
[----:B------:R-:W-:-:S00]  /*7af0*/  NOP ;  /* 0x0000000000007918 */ /* 0x000fc00000000000 */
.L_x_372:


//--------------------- .text._ZN7cutlass6KernelINS_4gemm6kernel4GemmINS1_11threadblock12MmaPipelinedINS1_9GemmShapeILi128ELi64ELi32EEENS_9transform11threadblock22PredicatedTileIteratorINS_11MatrixShapeILi128ELi32EEEaNS_6layout22ColumnMajorInterleavedILi32EEELi1ENS8_29PitchLinearWarpRakedThreadMapINS_16PitchLinearShapeILi4096ELi1EEELi64ENSH_ILi32ELi1EEELi16EEELi16ELb0ENSD_9NoPermuteEEENS9_19RegularTileIteratorISC_aNSD_37RowMajorTensorOpMultiplicandCrosswiseILi8ELi32EEELi0ENS8_29TransposePitchLinearThreadMapISK_NSH_ILi2ELi16EEEEELi16EEENSA_INSB_ILi32ELi64EEEaNSD_19RowMajorInterleavedILi32EEELi0ENSG_INSH_ILi2048ELi1EEELi64ESJ_Li16EEELi16ELb0ESL_EENSN_ISU_aNSD_40ColumnMajorTensorOpMultiplicandCrosswiseILi8ELi32EEELi1ENSQ_ISY_SR_EELi16EEEiSF_NS4_9MmaPolicyINS1_4warp11MmaTensorOpINS6_ILi64ELi64ELi32EEEaSP_aS11_iSF_NS15_17MmaTensorOpPolicyINS_4arch3MmaINS6_ILi8ELi8ELi16EEELi32EaNSD_8RowMajorEaNSD_11ColumnMajorEiS1C_NS19_21OpMultiplyAddSaturateEEENSB_ILi1ELi1EEEEELi1ELb1EbEENSB_ILi0ELi0EEES1J_Li1EEENS_21NumericArrayConverterIaaLi64ELNS_15FloatRoundStyleE2ENS8_6thread14UnaryTransform8IdentityEEENS1L_IaaLi32ELS1M_2ES1P_EEbEENS_8epilogue11threadblock19InterleavedEpilogueIS7_S1I_Li1ENS1U_33InterleavedPredicatedTileIteratorINS1U_30InterleavedOutputTileThreadMapINSH_ILi2ELi1EEENSH_ILi8ELi2EEELi64ELi8ELi8EEEaLi32EEENS1T_4warp24FragmentIteratorTensorOpIS17_S1B_iNS_5ArrayIiLi2ELb1EEESF_EENS1T_6thread21LinearCombinationReluIaLi8EifLNS27_9ScaleType4KindE1ELS1M_2EEELi32EEENS4_30GemmIdentityThreadblockSwizzleILi1EEELb0EEEEEvNT_6ParamsE --------------------------
	.section	.text._ZN7cutlass6KernelINS_4gemm6kernel4GemmINS1_11threadblock12MmaPipelinedINS1_9GemmShapeILi128ELi64ELi32EEENS_9transform11threadblock22PredicatedTileIteratorINS_11MatrixShapeILi128ELi32EEEaNS_6layout22ColumnMajorInterleavedILi32EEELi1ENS8_29PitchLinearWarpRakedThreadMapINS_16PitchLinearShapeILi4096ELi1EEELi64ENSH_ILi32ELi1EEELi16EEELi16ELb0ENSD_9NoPermuteEEENS9_19RegularTileIteratorISC_aNSD_37RowMajorTensorOpMultiplicandCrosswiseILi8ELi32EEELi0ENS8_29TransposePitchLinearThreadMapISK_NSH_ILi2ELi16EEEEELi16EEENSA_INSB_ILi32ELi64EEEaNSD_19RowMajorInterleavedILi32EEELi0ENSG_INSH_ILi2048ELi1EEELi64ESJ_Li16EEELi16ELb0ESL_EENSN_ISU_aNSD_40ColumnMajorTensorOpMultiplicandCrosswiseILi8ELi32EEELi1ENSQ_ISY_SR_EELi16EEEiSF_NS4_9MmaPolicyINS1_4warp11MmaTensorOpINS6_ILi64ELi64ELi32EEEaSP_aS11_iSF_NS15_17MmaTensorOpPolicyINS_4arch3MmaINS6_ILi8ELi8ELi16EEELi32EaNSD_8RowMajorEaNSD_11ColumnMajorEiS1C_NS19_21OpMultiplyAddSaturateEEENSB_ILi1ELi1EEEEELi1ELb1EbEENSB_ILi0ELi0EEES1J_Li1EEENS_21NumericArrayConverterIaaLi64ELNS_15FloatRoundStyleE2ENS8_6thread14UnaryTransform8IdentityEEENS1L_IaaLi32ELS1M_2ES1P_EEbEENS_8epilogue11threadblock19InterleavedEpilogueIS7_S1I_Li1ENS1U_33InterleavedPredicatedTileIteratorINS1U_30InterleavedOutputTileThreadMapINSH_ILi2ELi1EEENSH_ILi8ELi2EEELi64ELi8ELi8EEEaLi32EEENS1T_4warp24FragmentIteratorTensorOpIS17_S1B_iNS_5ArrayIiLi2ELb1EEESF_EENS1T_6thread21LinearCombinationReluIaLi8EifLNS27_9ScaleType4KindE1ELS1M_2EEELi32EEENS4_30GemmIdentityThreadblockSwizzleILi1EEELb0EEEEEvNT_6ParamsE,"ax",@progbits
	.sectioninfo	@"SHI_REGISTERS=202"
	.align	128
.text._ZN7cutlass6KernelINS_4gemm6kernel4GemmINS1_11threadblock12MmaPipelinedINS1_9GemmShapeILi128ELi64ELi32EEENS_9transform11threadblock22PredicatedTileIteratorINS_11MatrixShapeILi128ELi32EEEaNS_6layout22ColumnMajorInterleavedILi32EEELi1ENS8_29PitchLinearWarpRakedThreadMapINS_16PitchLinearShapeILi4096ELi1EEELi64ENSH_ILi32ELi1EEELi16EEELi16ELb0ENSD_9NoPermuteEEENS9_19RegularTileIteratorISC_aNSD_37RowMajorTensorOpMultiplicandCrosswiseILi8ELi32EEELi0ENS8_29TransposePitchLinearThreadMapISK_NSH_ILi2ELi16EEEEELi16EEENSA_INSB_ILi32ELi64EEEaNSD_19RowMajorInterleavedILi32EEELi0ENSG_INSH_ILi2048ELi1EEELi64ESJ_Li16EEELi16ELb0ESL_EENSN_ISU_aNSD_40ColumnMajorTensorOpMultiplicandCrosswiseILi8ELi32EEELi1ENSQ_ISY_SR_EELi16EEEiSF_NS4_9MmaPolicyINS1_4warp11MmaTensorOpINS6_ILi64ELi64ELi32EEEaSP_aS11_iSF_NS15_17MmaTensorOpPolicyINS_4arch3MmaINS6_ILi8ELi8ELi16EEELi32EaNSD_8RowMajorEaNSD_11ColumnMajorEiS1C_NS19_21OpMultiplyAddSaturateEEENSB_ILi1ELi1EEEEELi1ELb1EbEENSB_ILi0ELi0EEES1J_Li1EEENS_21NumericArrayConverterIaaLi64ELNS_15FloatRoundStyleE2ENS8_6thread14UnaryTransform8IdentityEEENS1L_IaaLi32ELS1M_2ES1P_EEbEENS_8epilogue11threadblock19InterleavedEpilogueIS7_S1I_Li1ENS1U_33InterleavedPredicatedTileIteratorINS1U_30InterleavedOutputTileThreadMapINSH_ILi2ELi1EEENSH_ILi8ELi2EEELi64ELi8ELi8EEEaLi32EEENS1T_4warp24FragmentIteratorTensorOpIS17_S1B_iNS_5ArrayIiLi2ELb1EEESF_EENS1T_6thread21LinearCombinationReluIaLi8EifLNS27_9ScaleType4KindE1ELS1M_2EEELi32EEENS4_30GemmIdentityThreadblockSwizzleILi1EEELb0EEEEEvNT_6ParamsE:
        .type           _ZN7cutlass6KernelINS_4gemm6kernel4GemmINS1_11threadblock12MmaPipelinedINS1_9GemmShapeILi128ELi64ELi32EEENS_9transform11threadblock22PredicatedTileIteratorINS_11MatrixShapeILi128ELi32EEEaNS_6layout22ColumnMajorInterleavedILi32EEELi1ENS8_29PitchLinearWarpRakedThreadMapINS_16PitchLinearShapeILi4096ELi1EEELi64ENSH_ILi32ELi1EEELi16EEELi16ELb0ENSD_9NoPermuteEEENS9_19RegularTileIteratorISC_aNSD_37RowMajorTensorOpMultiplicandCrosswiseILi8ELi32EEELi0ENS8_29TransposePitchLinearThreadMapISK_NSH_ILi2ELi16EEEEELi16EEENSA_INSB_ILi32ELi64EEEaNSD_19RowMajorInterleavedILi32EEELi0ENSG_INSH_ILi2048ELi1EEELi64ESJ_Li16EEELi16ELb0ESL_EENSN_ISU_aNSD_40ColumnMajorTensorOpMultiplicandCrosswiseILi8ELi32EEELi1ENSQ_ISY_SR_EELi16EEEiSF_NS4_9MmaPolicyINS1_4warp11MmaTensorOpINS6_ILi64ELi64ELi32EEEaSP_aS11_iSF_NS15_17MmaTensorOpPolicyINS_4arch3MmaINS6_ILi8ELi8ELi16EEELi32EaNSD_8RowMajorEaNSD_11ColumnMajorEiS1C_NS19_21OpMultiplyAddSaturateEEENSB_ILi1ELi1EEEEELi1ELb1EbEENSB_ILi0ELi0EEES1J_Li1EEENS_21NumericArrayConverterIaaLi64ELNS_15FloatRoundStyleE2ENS8_6thread14UnaryTransform8IdentityEEENS1L_IaaLi32ELS1M_2ES1P_EEbEENS_8epilogue11threadblock19InterleavedEpilogueIS7_S1I_Li1ENS1U_33InterleavedPredicatedTileIteratorINS1U_30InterleavedOutputTileThreadMapINSH_ILi2ELi1EEENSH_ILi8ELi2EEELi64ELi8ELi8EEEaLi32EEENS1T_4warp24FragmentIteratorTensorOpIS17_S1B_iNS_5ArrayIiLi2ELb1EEESF_EENS1T_6thread21LinearCombinationReluIaLi8EifLNS27_9ScaleType4KindE1ELS1M_2EEELi32EEENS4_30GemmIdentityThreadblockSwizzleILi1EEELb0EEEEEvNT_6ParamsE,@function
        .size           _ZN7cutlass6KernelINS_4gemm6kernel4GemmINS1_11threadblock12MmaPipelinedINS1_9GemmShapeILi128ELi64ELi32EEENS_9transform11threadblock22PredicatedTileIteratorINS_11MatrixShapeILi128ELi32EEEaNS_6layout22ColumnMajorInterleavedILi32EEELi1ENS8_29PitchLinearWarpRakedThreadMapINS_16PitchLinearShapeILi4096ELi1EEELi64ENSH_ILi32ELi1EEELi16EEELi16ELb0ENSD_9NoPermuteEEENS9_19RegularTileIteratorISC_aNSD_37RowMajorTensorOpMultiplicandCrosswiseILi8ELi32EEELi0ENS8_29TransposePitchLinearThreadMapISK_NSH_ILi2ELi16EEEEELi16EEENSA_INSB_ILi32ELi64EEEaNSD_19RowMajorInterleavedILi32EEELi0ENSG_INSH_ILi2048ELi1EEELi64ESJ_Li16EEELi16ELb0ESL_EENSN_ISU_aNSD_40ColumnMajorTensorOpMultiplicandCrosswiseILi8ELi32EEELi1ENSQ_ISY_SR_EELi16EEEiSF_NS4_9MmaPolicyINS1_4warp11MmaTensorOpINS6_ILi64ELi64ELi32EEEaSP_aS11_iSF_NS15_17MmaTensorOpPolicyINS_4arch3MmaINS6_ILi8ELi8ELi16EEELi32EaNSD_8RowMajorEaNSD_11ColumnMajorEiS1C_NS19_21OpMultiplyAddSaturateEEENSB_ILi1ELi1EEEEELi1ELb1EbEENSB_ILi0ELi0EEES1J_Li1EEENS_21NumericArrayConverterIaaLi64ELNS_15FloatRoundStyleE2ENS8_6thread14UnaryTransform8IdentityEEENS1L_IaaLi32ELS1M_2ES1P_EEbEENS_8epilogue11threadblock19InterleavedEpilogueIS7_S1I_Li1ENS1U_33InterleavedPredicatedTileIteratorINS1U_30InterleavedOutputTileThreadMapINSH_ILi2ELi1EEENSH_ILi8ELi2EEELi64ELi8ELi8EEEaLi32EEENS1T_4warp24FragmentIteratorTensorOpIS17_S1B_iNS_5ArrayIiLi2ELb1EEESF_EENS1T_6thread21LinearCombinationReluIaLi8EifLNS27_9ScaleType4KindE1ELS1M_2EEELi32EEENS4_30GemmIdentityThreadblockSwizzleILi1EEELb0EEEEEvNT_6ParamsE,(.L_x_373 - _ZN7cutlass6KernelINS_4gemm6kernel4GemmINS1_11threadblock12MmaPipelinedINS1_9GemmShapeILi128ELi64ELi32EEENS_9transform11threadblock22PredicatedTileIteratorINS_11MatrixShapeILi128ELi32EEEaNS_6layout22ColumnMajorInterleavedILi32EEELi1ENS8_29PitchLinearWarpRakedThreadMapINS_16PitchLinearShapeILi4096ELi1EEELi64ENSH_ILi32ELi1EEELi16EEELi16ELb0ENSD_9NoPermuteEEENS9_19RegularTileIteratorISC_aNSD_37RowMajorTensorOpMultiplicandCrosswiseILi8ELi32EEELi0ENS8_29TransposePitchLinearThreadMapISK_NSH_ILi2ELi16EEEEELi16EEENSA_INSB_ILi32ELi64EEEaNSD_19RowMajorInterleavedILi32EEELi0ENSG_INSH_ILi2048ELi1EEELi64ESJ_Li16EEELi16ELb0ESL_EENSN_ISU_aNSD_40ColumnMajorTensorOpMultiplicandCrosswiseILi8ELi32EEELi1ENSQ_ISY_SR_EELi16EEEiSF_NS4_9MmaPolicyINS1_4warp11MmaTensorOpINS6_ILi64ELi64ELi32EEEaSP_aS11_iSF_NS15_17MmaTensorOpPolicyINS_4arch3MmaINS6_ILi8ELi8ELi16EEELi32EaNSD_8RowMajorEaNSD_11ColumnMajorEiS1C_NS19_21OpMultiplyAddSaturateEEENSB_ILi1ELi1EEEEELi1ELb1EbEENSB_ILi0ELi0EEES1J_Li1EEENS_21NumericArrayConverterIaaLi64ELNS_15FloatRoundStyleE2ENS8_6thread14UnaryTransform8IdentityEEENS1L_IaaLi32ELS1M_2ES1P_EEbEENS_8epilogue11threadblock19InterleavedEpilogueIS7_S1I_Li1ENS1U_33InterleavedPredicatedTileIteratorINS1U_30InterleavedOutputTileThreadMapINSH_ILi2ELi1EEENSH_ILi8ELi2EEELi64ELi8ELi8EEEaLi32EEENS1T_4warp24FragmentIteratorTensorOpIS17_S1B_iNS_5ArrayIiLi2ELb1EEESF_EENS1T_6thread21LinearCombinationReluIaLi8EifLNS27_9ScaleType4KindE1ELS1M_2EEELi32EEENS4_30GemmIdentityThreadblockSwizzleILi1EEELb0EEEEEvNT_6ParamsE)
        .other          _ZN7cutlass6KernelINS_4gemm6kernel4GemmINS1_11threadblock12MmaPipelinedINS1_9GemmShapeILi128ELi64ELi32EEENS_9transform11threadblock22PredicatedTileIteratorINS_11MatrixShapeILi128ELi32EEEaNS_6layout22ColumnMajorInterleavedILi32EEELi1ENS8_29PitchLinearWarpRakedThreadMapINS_16PitchLinearShapeILi4096ELi1EEELi64ENSH_ILi32ELi1EEELi16EEELi16ELb0ENSD_9NoPermuteEEENS9_19RegularTileIteratorISC_aNSD_37RowMajorTensorOpMultiplicandCrosswiseILi8ELi32EEELi0ENS8_29TransposePitchLinearThreadMapISK_NSH_ILi2ELi16EEEEELi16EEENSA_INSB_ILi32ELi64EEEaNSD_19RowMajorInterleavedILi32EEELi0ENSG_INSH_ILi2048ELi1EEELi64ESJ_Li16EEELi16ELb0ESL_EENSN_ISU_aNSD_40ColumnMajorTensorOpMultiplicandCrosswiseILi8ELi32EEELi1ENSQ_ISY_SR_EELi16EEEiSF_NS4_9MmaPolicyINS1_4warp11MmaTensorOpINS6_ILi64ELi64ELi32EEEaSP_aS11_iSF_NS15_17MmaTensorOpPolicyINS_4arch3MmaINS6_ILi8ELi8ELi16EEELi32EaNSD_8RowMajorEaNSD_11ColumnMajorEiS1C_NS19_21OpMultiplyAddSaturateEEENSB_ILi1ELi1EEEEELi1ELb1EbEENSB_ILi0ELi0EEES1J_Li1EEENS_21NumericArrayConverterIaaLi64ELNS_15FloatRoundStyleE2ENS8_6thread14UnaryTransform8IdentityEEENS1L_IaaLi32ELS1M_2ES1P_EEbEENS_8epilogue11threadblock19InterleavedEpilogueIS7_S1I_Li1ENS1U_33InterleavedPredicatedTileIteratorINS1U_30InterleavedOutputTileThreadMapINSH_ILi2ELi1EEENSH_ILi8ELi2EEELi64ELi8ELi8EEEaLi32EEENS1T_4warp24FragmentIteratorTensorOpIS17_S1B_iNS_5ArrayIiLi2ELb1EEESF_EENS1T_6thread21LinearCombinationReluIaLi8EifLNS27_9ScaleType4KindE1ELS1M_2EEELi32EEENS4_30GemmIdentityThreadblockSwizzleILi1EEELb0EEEEEvNT_6ParamsE,@"STO_CUDA_ENTRY STV_DEFAULT"
_ZN7cutlass6KernelINS_4gemm6kernel4GemmINS1_11threadblock12MmaPipelinedINS1_9GemmShapeILi128ELi64ELi32EEENS_9transform11threadblock22PredicatedTileIteratorINS_11MatrixShapeILi128ELi32EEEaNS_6layout22ColumnMajorInterleavedILi32EEELi1ENS8_29PitchLinearWarpRakedThreadMapINS_16PitchLinearShapeILi4096ELi1EEELi64ENSH_ILi32ELi1EEELi16EEELi16ELb0ENSD_9NoPermuteEEENS9_19RegularTileIteratorISC_aNSD_37RowMajorTensorOpMultiplicandCrosswiseILi8ELi32EEELi0ENS8_29TransposePitchLinearThreadMapISK_NSH_ILi2ELi16EEEEELi16EEENSA_INSB_ILi32ELi64EEEaNSD_19RowMajorInterleavedILi32EEELi0ENSG_INSH_ILi2048ELi1EEELi64ESJ_Li16EEELi16ELb0ESL_EENSN_ISU_aNSD_40ColumnMajorTensorOpMultiplicandCrosswiseILi8ELi32EEELi1ENSQ_ISY_SR_EELi16EEEiSF_NS4_9MmaPolicyINS1_4warp11MmaTensorOpINS6_ILi64ELi64ELi32EEEaSP_aS11_iSF_NS15_17MmaTensorOpPolicyINS_4arch3MmaINS6_ILi8ELi8ELi16EEELi32EaNSD_8RowMajorEaNSD_11ColumnMajorEiS1C_NS19_21OpMultiplyAddSaturateEEENSB_ILi1ELi1EEEEELi1ELb1EbEENSB_ILi0ELi0EEES1J_Li1EEENS_21NumericArrayConverterIaaLi64ELNS_15FloatRoundStyleE2ENS8_6thread14UnaryTransform8IdentityEEENS1L_IaaLi32ELS1M_2ES1P_EEbEENS_8epilogue11threadblock19InterleavedEpilogueIS7_S1I_Li1ENS1U_33InterleavedPredicatedTileIteratorINS1U_30InterleavedOutputTileThreadMapINSH_ILi2ELi1EEENSH_ILi8ELi2EEELi64ELi8ELi8EEEaLi32EEENS1T_4warp24FragmentIteratorTensorOpIS17_S1B_iNS_5ArrayIiLi2ELb1EEESF_EENS1T_6thread21LinearCombinationReluIaLi8EifLNS27_9ScaleType4KindE1ELS1M_2EEELi32EEENS4_30GemmIdentityThreadblockSwizzleILi1EEELb0EEEEEvNT_6ParamsE:
        /* <DEDUP_REMOVED lines=17> */
[----:B------:R-:W-:Y:S01]  /*0110*/  CS2R R30, SRZ ;  /* 0x00000000001e7805 */ /* 0x000fe2000001ff00 */
[----:B------:R-:W-:Y:S01]  /*0120*/  CS2R R24, SRZ ;  /* 0x0000000000187805 */ /* 0x000fe2000001ff00 */
[----:B------:R-:W-:Y:S01]  /*0130*/  CS2R R26, SRZ ;  /* 0x00000000001a7805 */ /* 0x000fe2000001ff00 */
[----:B------:R-:W-:Y:S02]  /*0140*/  USHF.L.U32 UR5, UR5, 0x5, URZ ;  /* 0x0000000505057899 */ /* 0x000fe4000800063f */
[----:B------:R-:W-:Y:S01]  /*0150*/  ULDC.64 UR6, c[0x0][0x1a0] ;  /* 0x0000680000067ab9 */ /* 0x000fe20000000a00 */
[----:B0-----:R-:W-:-:S04]  /*0160*/  SHF.R.S32.HI R36, RZ, 0x1f, R17 ;  /* 0x0000001fff247819 */ /* 0x001fc80000011411 */
[-C--:B------:R-:W-:Y:S01]  /*0170*/  LEA.HI R48, R36, R17.reuse, RZ, 0x5 ;  /* 0x0000001124307211 */ /* 0x080fe200078f28ff */
[----:B-1----:R-:W-:Y:S01]  /*0180*/  IMAD R34, R34, c[0x0][0x258], RZ ;  /* 0x0000960022227a24 */ /* 0x002fe200078e02ff */
[----:B------:R-:W-:Y:S02]  /*0190*/  LEA.HI R36, R36, R17, RZ, 0x6 ;  /* 0x0000001124247211 */ /* 0x000fe400078f30ff */
[----:B------:R-:W-:Y:S02]  /*01a0*/  SHF.R.S32.HI R2, RZ, 0x5, R48 ;  /* 0x00000005ff027819 */ /* 0x000fe40000011430 */
[----:B------:R-:W-:Y:S02]  /*01b0*/  IADD3 R19, R34, c[0x0][0x258], RZ ;  /* 0x0000960022137a10 */ /* 0x000fe40007ffe0ff */
[----:B------:R-:W-:Y:S02]  /*01c0*/  LEA.HI R131, R48, R2, RZ, 0x1 ;  /* 0x0000000230837211 */ /* 0x000fe400078f08ff */
[----:B------:R-:W-:-:S02]  /*01d0*/  IMNMX R19, R19, c[0x0][0x168], PT ;  /* 0x00005a0013137a17 */ /* 0x000fc40003800200 */
[----:B------:R-:W-:Y:S02]  /*01e0*/  LOP3.LUT R131, R131, 0xfffffffe, RZ, 0xc0, !PT ;  /* 0xfffffffe83837812 */ /* 0x000fe400078ec0ff */
[----:B------:R-:W-:Y:S02]  /*01f0*/  LOP3.LUT R48, R48, 0xffffffe0, RZ, 0xc0, !PT ;  /* 0xffffffe030307812 */ /* 0x000fe400078ec0ff */
[----:B------:R-:W-:Y:S01]  /*0200*/  SHF.R.S32.HI R43, RZ, 0x1f, R34 ;  /* 0x0000001fff2b7819 */ /* 0x000fe20000011422 */
[----:B------:R-:W-:Y:S01]  /*0210*/  IMAD.IADD R131, R2, 0x1, -R131 ;  /* 0x0000000102837824 */ /* 0x000fe200078e0a83 */
[----:B------:R-:W-:Y:S01]  /*0220*/  SHF.R.S32.HI R0, RZ, 0x1f, R19 ;  /* 0x0000001fff007819 */ /* 0x000fe20000011413 */
[----:B------:R-:W-:Y:S01]  /*0230*/  IMAD.IADD R48, R17, 0x1, -R48 ;  /* 0x0000000111307824 */ /* 0x000fe200078e0a30 */
[----:B------:R-:W-:Y:S02]  /*0240*/  LEA.HI R43, R43, R34, RZ, 0x5 ;  /* 0x000000222b2b7211 */ /* 0x000fe400078f28ff */
[----:B------:R-:W-:Y:S01]  /*0250*/  LEA.HI R7, R0, R19, RZ, 0x5 ;  /* 0x0000001300077211 */ /* 0x000fe200078f28ff */
[----:B------:R-:W-:Y:S01]  /*0260*/  IMAD R46, R131, 0x80, R48 ;  /* 0x00000080832e7824 */ /* 0x000fe200078e0230 */
[----:B------:R-:W-:-:S02]  /*0270*/  SHF.R.S32.HI R36, RZ, 0x6, R36 ;  /* 0x00000006ff247819 */ /* 0x000fc40000011424 */
[----:B------:R-:W-:Y:S01]  /*0280*/  LEA.HI.SX32 R0, R43, 0x1, 0x1b ;  /* 0x000000012b007811 */ /* 0x000fe200078fdaff */
[--C-:B------:R-:W-:Y:S01]  /*0290*/  IMAD R44, R131, -0x40, R46.reuse ;  /* 0xffffffc0832c7824 */ /* 0x100fe200078e022e */
[----:B------:R-:W-:Y:S01]  /*02a0*/  SHF.R.S32.HI R7, RZ, 0x5, R7 ;  /* 0x00000005ff077819 */ /* 0x000fe20000011407 */
[----:B------:R-:W-:Y:S01]  /*02b0*/  IMAD R46, R5, 0x100, R46 ;  /* 0x00000100052e7824 */ /* 0x000fe200078e022e */
[----:B------:R-:W-:Y:S01]  /*02c0*/  LEA.HI.SX32 R43, R43, R36, 0x1b ;  /* 0x000000242b2b7211 */ /* 0x000fe200078fdaff */
[----:B------:R-:W-:Y:S01]  /*02d0*/  IMAD R44, R3, 0x80, R44 ;  /* 0x00000080032c7824 */ /* 0x000fe200078e022c */
[----:B------:R-:W-:Y:S01]  /*02e0*/  IMNMX R0, R7, R0, PT ;  /* 0x0000000007007217 */ /* 0x000fe20003800200 */
[----:B------:R-:W-:Y:S02]  /*02f0*/  IMAD.SHL.U32 R46, R46, 0x10, RZ ;  /* 0x000000102e2e7824 */ /* 0x000fe400078e00ff */
[----:B------:R-:W-:Y:S01]  /*0300*/  IMAD.SHL.U32 R44, R44, 0x10, RZ ;  /* 0x000000102c2c7824 */ /* 0x000fe200078e00ff */
[----:B------:R-:W-:-:S02]  /*0310*/  ISETP.GE.AND P0, PT, R43, R0, PT ;  /* 0x000000002b00720c */ /* 0x000fc40003f06270 */
[----:B------:R-:W-:Y:S02]  /*0320*/  SHF.R.S32.HI R0, RZ, 0x1f, R43 ;  /* 0x0000001fff007819 */ /* 0x000fe4000001142b */
[--C-:B------:R-:W-:Y:S02]  /*0330*/  SHF.R.S32.HI R47, RZ, 0x1f, R46.reuse ;  /* 0x0000001fff2f7819 */ /* 0x100fe4000001142e */
[----:B------:R-:W-:Y:S01]  /*0340*/  IADD3 R32, R46, 0x200, RZ ;  /* 0x000002002e207810 */ /* 0x000fe20007ffe0ff */
[----:B------:R-:W-:Y:S01]  /*0350*/  IMAD R2, R0, c[0x0][0x180], RZ ;  /* 0x0000600000027a24 */ /* 0x000fe200078e02ff */
[----:B------:R-:W-:Y:S01]  /*0360*/  ISETP.LT.AND P2, PT, R46, UR4, !P0 ;  /* 0x000000042e007c0c */ /* 0x000fe2000c741270 */
[C---:B------:R-:W-:Y:S01]  /*0370*/  IMAD.WIDE.U32 R98, R43.reuse, c[0x0][0x180], R46 ;  /* 0x000060002b627a25 */ /* 0x040fe200078e002e */
[----:B------:R-:W-:Y:S02]  /*0380*/  ISETP.LT.AND P1, PT, R32, UR4, !P0 ;  /* 0x0000000420007c0c */ /* 0x000fe4000c721270 */
[----:B------:R-:W-:Y:S01]  /*0390*/  IADD3 R16, R46, 0x400, RZ ;  /* 0x000004002e107810 */ /* 0x000fe20007ffe0ff */
[----:B------:R-:W-:Y:S01]  /*03a0*/  IMAD R41, R43, c[0x0][0x184], R2 ;  /* 0x000061002b297a24 */ /* 0x000fe200078e0202 */
[----:B------:R-:W-:Y:S01]  /*03b0*/  SHF.R.S32.HI R45, RZ, 0x1f, R44 ;  /* 0x0000001fff2d7819 */ /* 0x000fe2000001142c */
[----:B------:R-:W-:-:S02]  /*03c0*/  IMAD R0, R0, c[0x0][0x1b0], RZ ;  /* 0x00006c0000007a24 */ /* 0x000fc400078e02ff */
[----:B------:R-:W-:Y:S02]  /*03d0*/  IMAD.IADD R41, R99, 0x1, R41 ;  /* 0x0000000163297824 */ /* 0x000fe400078e0229 */
[--C-:B------:R-:W-:Y:S02]  /*03e0*/  IMAD.MOV.U32 R40, RZ, RZ, R98.reuse ;  /* 0x000000ffff287224 */ /* 0x100fe400078e0062 */
[----:B------:R-:W-:Y:S02]  /*03f0*/  IMAD.MOV.U32 R4, RZ, RZ, R98 ;  /* 0x000000ffff047224 */ /* 0x000fe400078e0062 */
[----:B------:R-:W-:Y:S02]  /*0400*/  IMAD.MOV.U32 R5, RZ, RZ, R41 ;  /* 0x000000ffff057224 */ /* 0x000fe400078e0029 */
[C---:B------:R-:W-:Y:S01]  /*0410*/  IMAD R3, R43.reuse, c[0x0][0x1b4], R0 ;  /* 0x00006d002b037a24 */ /* 0x040fe200078e0200 */
[----:B------:R-:W-:Y:S01]  /*0420*/  IADD3 R0, R46, 0x600, RZ ;  /* 0x000006002e007810 */ /* 0x000fe20007ffe0ff */
[----:B------:R0:W2:Y:S01]  /*0430*/  @P2 LDG.E.LTC128B.128.SYS R28, [R40.64+UR6] ;  /* 0x00000006281c2981 */ /* 0x0000a2000c1eed20 */
[----:B------:R-:W-:Y:S01]  /*0440*/  ISETP.LT.AND P3, PT, R16, UR4, !P0 ;  /* 0x0000000410007c0c */ /* 0x000fe2000c761270 */
[----:B------:R-:W-:Y:S01]  /*0450*/  IMAD.WIDE.U32 R42, R43, c[0x0][0x1b0], R44 ;  /* 0x00006c002b2a7a25 */ /* 0x000fe200078e002c */
[----:B------:R-:W-:Y:S01]  /*0460*/  ISETP.LT.AND P2, PT, R0, UR4, !P0 ;  /* 0x0000000400007c0c */ /* 0x000fe2000c741270 */
[----:B------:R1:W3:Y:S01]  /*0470*/  @P1 LDG.E.LTC128B.128.SYS R24, [R4.64+UR6+0x200] ;  /* 0x0002000604181981 */ /* 0x0002e2000c1eed20 */
[C---:B------:R-:W-:Y:S01]  /*0480*/  IADD3 R18, R44.reuse, 0x200, RZ ;  /* 0x000002002c127810 */ /* 0x040fe20007ffe0ff */
[----:B------:R-:W-:Y:S01]  /*0490*/  CS2R R20, SRZ ;  /* 0x0000000000147805 */ /* 0x000fe2000001ff00 */
[----:B------:R-:W-:Y:S01]  /*04a0*/  ISETP.LT.AND P1, PT, R44, UR5, !P0 ;  /* 0x000000052c007c0c */ /* 0x000fe2000c721270 */
[----:B------:R-:W-:Y:S01]  /*04b0*/  CS2R R22, SRZ ;  /* 0x0000000000167805 */ /* 0x000fe2000001ff00 */
[----:B------:R-:W-:Y:S01]  /*04c0*/  CS2R R12, SRZ ;  /* 0x00000000000c7805 */ /* 0x000fe2000001ff00 */
[----:B------:R-:W-:Y:S01]  /*04d0*/  CS2R R14, SRZ ;  /* 0x00000000000e7805 */ /* 0x000fe2000001ff00 */
[----:B------:R-:W-:Y:S01]  /*04e0*/  ISETP.LT.AND P0, PT, R18, UR5, !P0 ;  /* 0x0000000512007c0c */ /* 0x000fe2000c701270 */
[----:B------:R-:W-:-:S02]  /*04f0*/  IMAD.MOV.U32 R38, RZ, RZ, R98 ;  /* 0x000000ffff267224 */ /* 0x000fc400078e0062 */
[----:B------:R-:W-:Y:S01]  /*0500*/  IMAD.MOV.U32 R39, RZ, RZ, R41 ;  /* 0x000000ffff277224 */ /* 0x000fe200078e0029 */
[----:B------:R-:W-:Y:S01]  /*0510*/  CS2R R8, SRZ ;  /* 0x0000000000087805 */ /* 0x000fe2000001ff00 */
[----:B------:R-:W-:Y:S01]  /*0520*/  CS2R R10, SRZ ;  /* 0x00000000000a7805 */ /* 0x000fe2000001ff00 */
[----:B------:R-:W-:Y:S01]  /*0530*/  IMAD.IADD R3, R43, 0x1, R3 ;  /* 0x000000012b037824 */ /* 0x000fe200078e0203 */
[----:B-1----:R-:W-:Y:S01]  /*0540*/  CS2R R4, SRZ ;  /* 0x0000000000047805 */ /* 0x002fe2000001ff00 */
[----:B------:R-:W-:Y:S01]  /*0550*/  IMAD.MOV.U32 R2, RZ, RZ, R42 ;  /* 0x000000ffff027224 */ /* 0x000fe200078e002a */
[----:B------:R-:W-:Y:S01]  /*0560*/  CS2R R6, SRZ ;  /* 0x0000000000067805 */ /* 0x000fe2000001ff00 */
[----:B------:R0:W4:Y:S04]  /*0570*/  @P2 LDG.E.LTC128B.128.SYS R12, [R40.64+UR6+0x600] ;  /* 0x00060006280c2981 */ /* 0x000128000c1eed20 */
[----:B------:R1:W4:Y:S01]  /*0580*/  @P3 LDG.E.LTC128B.128.SYS R20, [R38.64+UR6+0x400] ;  /* 0x0004000626143981 */ /* 0x000322000c1eed20 */
[----:B------:R-:W-:-:S03]  /*0590*/  ULDC.64 UR6, c[0x0][0x1d0] ;  /* 0x0000740000067ab9 */ /* 0x000fc60000000a00 */
[----:B------:R0:W4:Y:S04]  /*05a0*/  @P1 LDG.E.LTC128B.128.SYS R8, [R2.64+UR6] ;  /* 0x0000000602081981 */ /* 0x000128000c1eed20 */
[----:B------:R0:W4:Y:S01]  /*05b0*/  @P0 LDG.E.LTC128B.128.SYS R4, [R2.64+UR6+0x200] ;  /* 0x0002000602040981 */ /* 0x000122000c1eed20 */
[----:B------:R-:W-:Y:S02]  /*05c0*/  SHF.R.U32.HI R33, RZ, 0x5, R17 ;  /* 0x00000005ff217819 */ /* 0x000fe40000011611 */
[----:B-1----:R-:W-:Y:S02]  /*05d0*/  LEA.HI R38, R48, R48, RZ, 0x1 ;  /* 0x0000003030267211 */ /* 0x002fe400078f08ff */
[----:B------:R-:W-:-:S04]  /*05e0*/  LOP3.LUT R130, R17, 0xc, RZ, 0xc0, !PT ;  /* 0x0000000c11827812 */ /* 0x000fc800078ec0ff */
[----:B------:R-:W1:Y:S01]  /*05f0*/  SHFL.IDX PT, R33, R33, RZ, 0x1f ;  /* 0x00001fff21217589 */ /* 0x000e6200000e0000 */
[----:B------:R-:W-:Y:S01]  /*0600*/  LOP3.LUT R39, R38, 0xfffffffe, RZ, 0xc0, !PT ;  /* 0xfffffffe26277812 */ /* 0x000fe200078ec0ff */
[----:B------:R-:W-:Y:S01]  /*0610*/  IMAD.SHL.U32 R35, R17, 0x2, RZ ;  /* 0x0000000211237824 */ /* 0x000fe200078e00ff */
[----:B------:R-:W-:Y:S02]  /*0620*/  SHF.R.S32.HI R38, RZ, 0x1, R38 ;  /* 0x00000001ff267819 */ /* 0x000fe40000011426 */
[----:B------:R-:W-:-:S03]  /*0630*/  SHF.R.U32.HI R130, RZ, 0x2, R130 ;  /* 0x00000002ff827819 */ /* 0x000fc60000011682 */
[----:B0-----:R-:W-:Y:S01]  /*0640*/  IMAD R2, R131, 0x40, R38 ;  /* 0x0000004083027824 */ /* 0x001fe200078e0226 */
[----:B------:R-:W-:Y:S01]  /*0650*/  LOP3.LUT R130, R130, 0x2, R35, 0x78, !PT ;  /* 0x0000000282827812 */ /* 0x000fe200078e7823 */
[----:B------:R-:W-:-:S03]  /*0660*/  IMAD.SHL.U32 R37, R17, 0x4, RZ ;  /* 0x0000000411257824 */ /* 0x000fc600078e00ff */
[----:B------:R-:W-:Y:S02]  /*0670*/  LOP3.LUT R130, R130, 0x4, R35, 0xf8, !PT ;  /* 0x0000000482827812 */ /* 0x000fe400078ef823 */
[----:B------:R-:W-:Y:S01]  /*0680*/  SHF.R.S32.HI R35, RZ, 0x1f, R2 ;  /* 0x0000001fff237819 */ /* 0x000fe20000011402 */
[----:B------:R-:W-:-:S03]  /*0690*/  IMAD.IADD R39, R48, 0x1, -R39 ;  /* 0x0000000130277824 */ /* 0x000fc600078e0a27 */
[----:B------:R-:W-:Y:S01]  /*06a0*/  LEA.HI R38, R35, R2, RZ, 0x2 ;  /* 0x0000000223267211 */ /* 0x000fe200078f10ff */
[----:B------:R-:W-:Y:S01]  /*06b0*/  IMAD R39, R36, 0x2, R39 ;  /* 0x0000000224277824 */ /* 0x000fe200078e0227 */
[----:B------:R-:W-:Y:S02]  /*06c0*/  LOP3.LUT R130, R130, 0x70, R37, 0xf8, !PT ;  /* 0x0000007082827812 */ /* 0x000fe400078ef825 */
[----:B------:R-:W-:Y:S01]  /*06d0*/  LOP3.LUT R37, R38, 0x7ffffffc, RZ, 0xc0, !PT ;  /* 0x7ffffffc26257812 */ /* 0x000fe200078ec0ff */
[----:B-1----:R0:W1:Y:S01]  /*06e0*/  R2UR UR6, R33 ;  /* 0x00000000210673c2 */ /* 0x00206200000e0000 */
[C---:B------:R-:W-:Y:S02]  /*06f0*/  IADD3 R36, R2.reuse, 0x10, RZ ;  /* 0x0000001002247810 */ /* 0x040fe40007ffe0ff */
[----:B------:R-:W-:Y:S01]  /*0700*/  LEA.HI R17, R39, R39, RZ, 0x1 ;  /* 0x0000002727117211 */ /* 0x000fe200078f08ff */
[----:B0-----:R-:W-:Y:S02]  /*0710*/  IMAD R33, R131, -0x20, R2 ;  /* 0xffffffe083217824 */ /* 0x001fe400078e0202 */
[----:B------:R-:W-:Y:S01]  /*0720*/  IMAD.IADD R37, R2, 0x1, -R37 ;  /* 0x0000000102257824 */ /* 0x000fe200078e0a25 */
[----:B------:R-:W-:Y:S01]  /*0730*/  SHF.R.S32.HI R35, RZ, 0x1f, R36 ;  /* 0x0000001fff237819 */ /* 0x000fe20000011424 */
[----:B------:R-:W-:Y:S01]  /*0740*/  IMAD.IADD R19, R19, 0x1, -R34 ;  /* 0x0000000113137824 */ /* 0x000fe200078e0a22 */
[----:B------:R-:W-:-:S02]  /*0750*/  SHF.R.S32.HI R2, RZ, 0x1f, R33 ;  /* 0x0000001fff027819 */ /* 0x000fc40000011421 */
[----:B------:R-:W-:Y:S02]  /*0760*/  ISETP.GE.AND P0, PT, R32, UR4, PT ;  /* 0x0000000420007c0c */ /* 0x000fe4000bf06270 */
[----:B------:R-:W-:Y:S02]  /*0770*/  LOP3.LUT R34, R17, 0xfffffffe, RZ, 0xc0, !PT ;  /* 0xfffffffe11227812 */ /* 0x000fe400078ec0ff */
[----:B------:R-:W-:Y:S02]  /*0780*/  IADD3 R32, R33, 0x10, RZ ;  /* 0x0000001021207810 */ /* 0x000fe40007ffe0ff */
[----:B------:R-:W-:Y:S02]  /*0790*/  ISETP.GE.AND P5, PT, R16, UR4, PT ;  /* 0x0000000410007c0c */ /* 0x000fe4000bfa6270 */
[----:B------:R-:W-:Y:S02]  /*07a0*/  LEA.HI R2, R2, R33, RZ, 0x2 ;  /* 0x0000002102027211 */ /* 0x000fe400078f10ff */
[----:B------:R-:W-:Y:S01]  /*07b0*/  LEA.HI R16, R35, R36, RZ, 0x2 ;  /* 0x0000002423107211 */ /* 0x000fe200078f10ff */
[----:B------:R-:W-:Y:S01]  /*07c0*/  IMAD.IADD R39, R39, 0x1, -R34 ;  /* 0x0000000127277824 */ /* 0x000fe200078e0a22 */
[----:B------:R-:W-:-:S02]  /*07d0*/  SHF.R.S32.HI R35, RZ, 0x1f, R32 ;  /* 0x0000001fff237819 */ /* 0x000fc40000011420 */
[----:B------:R-:W-:Y:S02]  /*07e0*/  LOP3.LUT R34, R2, 0x7ffffffc, RZ, 0xc0, !PT ;  /* 0x7ffffffc02227812 */ /* 0x000fe400078ec0ff */
[----:B------:R-:W-:Y:S02]  /*07f0*/  ISETP.GE.AND P4, PT, R0, UR4, PT ;  /* 0x0000000400007c0c */ /* 0x000fe4000bf86270 */
[----:B------:R-:W-:Y:S02]  /*0800*/  ISETP.GE.AND P6, PT, R18, UR5, PT ;  /* 0x0000000512007c0c */ /* 0x000fe4000bfc6270 */
[----:B------:R-:W-:Y:S02]  /*0810*/  LEA.HI R0, R35, R32, RZ, 0x2 ;  /* 0x0000002023007211 */ /* 0x000fe400078f10ff */
[----:B------:R-:W-:Y:S01]  /*0820*/  SEL R18, RZ, 0xffffffff, P0 ;  /* 0xffffffffff127807 */ /* 0x000fe20000000000 */
[----:B------:R-:W-:Y:S01]  /*0830*/  IMAD.IADD R34, R33, 0x1, -R34 ;  /* 0x0000000121227824 */ /* 0x000fe200078e0a22 */
[----:B------:R-:W-:-:S02]  /*0840*/  ISETP.GE.AND P1, PT, R46, UR4, PT ;  /* 0x000000042e007c0c */ /* 0x000fc4000bf26270 */
[----:B------:R-:W-:Y:S01]  /*0850*/  ISETP.GE.AND P2, PT, R44, UR5, PT ;  /* 0x000000052c007c0c */ /* 0x000fe2000bf46270 */
[----:B------:R-:W-:Y:S01]  /*0860*/  IMAD.SHL.U32 R18, R18, 0x2, RZ ;  /* 0x0000000212127824 */ /* 0x000fe200078e00ff */
[----:B------:R-:W-:Y:S01]  /*0870*/  LOP3.LUT R33, R0, 0x7ffffffc, RZ, 0xc0, !PT ;  /* 0x7ffffffc00217812 */ /* 0x000fe200078ec0ff */
[----:B------:R-:W-:Y:S01]  /*0880*/  IMAD R37, R37, 0x2, R39 ;  /* 0x0000000225257824 */ /* 0x000fe200078e0227 */
[----:B------:R-:W-:Y:S02]  /*0890*/  SEL R35, RZ, 0x1, P1 ;  /* 0x00000001ff237807 */ /* 0x000fe40000800000 */
[----:B------:R-:W-:Y:S01]  /*08a0*/  P2R R40, PR, RZ, 0x4 ;  /* 0x00000004ff287803 */ /* 0x000fe20000000000 */
[----:B------:R-:W-:Y:S01]  /*08b0*/  IMAD.IADD R32, R32, 0x1, -R33 ;  /* 0x0000000120207824 */ /* 0x000fe200078e0a21 */
[----:B------:R-:W-:Y:S02]  /*08c0*/  SEL R33, RZ, 0x4, P5 ;  /* 0x00000004ff217807 */ /* 0x000fe40002800000 */
[----:B------:R-:W-:-:S02]  /*08d0*/  LOP3.LUT R18, R18, 0x2, R35, 0xe2, !PT ;  /* 0x0000000212127812 */ /* 0x000fc400078ee223 */
[----:B------:R-:W-:Y:S02]  /*08e0*/  ISETP.NE.AND P5, PT, R40, RZ, PT ;  /* 0x000000ff2800720c */ /* 0x000fe40003fa5270 */
[--C-:B------:R-:W-:Y:S02]  /*08f0*/  SHF.R.S32.HI R35, RZ, 0x2, R38.reuse ;  /* 0x00000002ff237819 */ /* 0x100fe40000011426 */
[----:B------:R-:W-:Y:S02]  /*0900*/  SHF.R.S32.HI R38, RZ, 0x1f, R38 ;  /* 0x0000001fff267819 */ /* 0x000fe40000011426 */
[----:B------:R-:W-:Y:S02]  /*0910*/  SHF.R.S32.HI R40, RZ, 0x1f, R37 ;  /* 0x0000001fff287819 */ /* 0x000fe40000011425 */
[----:B------:R-:W-:Y:S02]  /*0920*/  LOP3.LUT R43, R16, 0x7ffffffc, RZ, 0xc0, !PT ;  /* 0x7ffffffc102b7812 */ /* 0x000fe400078ec0ff */
[----:B------:R-:W-:-:S02]  /*0930*/  LEA.HI R38, R38, R35, RZ, 0x2 ;  /* 0x0000002326267211 */ /* 0x000fc400078f10ff */
[----:B------:R-:W-:Y:S01]  /*0940*/  LEA.HI R40, R40, R37, RZ, 0x2 ;  /* 0x0000002528287211 */ /* 0x000fe200078f10ff */
[----:B------:R-:W-:Y:S01]  /*0950*/  IMAD.IADD R36, R36, 0x1, -R43 ;  /* 0x0000000124247824 */ /* 0x000fe200078e0a2b */
[----:B------:R-:W-:Y:S01]  /*0960*/  LOP3.LUT R38, R38, 0xffffffc, RZ, 0xc0, !PT ;  /* 0x0ffffffc26267812 */ /* 0x000fe200078ec0ff */
[----:B------:R-:W-:Y:S01]  /*0970*/  IMAD.MOV.U32 R154, RZ, RZ, c[0x0][0x1c8] ;  /* 0x00007200ff9a7624 */ /* 0x000fe200078e00ff */
[----:B------:R-:W-:Y:S01]  /*0980*/  LOP3.LUT R40, R40, 0xfffffffc, RZ, 0xc0, !PT ;  /* 0xfffffffc28287812 */ /* 0x000fe200078ec0ff */
[----:B------:R-:W-:Y:S01]  /*0990*/  IMAD.MOV.U32 R43, RZ, RZ, c[0x0][0x198] ;  /* 0x00006600ff2b7624 */ /* 0x000fe200078e00ff */
[----:B------:R-:W-:Y:S01]  /*09a0*/  SEL R148, RZ, 0x8, P4 ;  /* 0x00000008ff947807 */ /* 0x000fe20002000000 */
[----:B------:R-:W-:Y:S01]  /*09b0*/  IMAD R36, R36, 0x2, R39 ;  /* 0x0000000224247824 */ /* 0x000fe200078e0227 */
[----:B------:R-:W-:Y:S01]  /*09c0*/  IADD3 R154, P1, P0, R42, c[0x0][0x1c0], -R154 ;  /* 0x000070002a9a7a10 */ /* 0x000fe2000783e89a */
[----:B------:R-:W-:Y:S01]  /*09d0*/  IMAD.IADD R42, R35, 0x1, -R38 ;  /* 0x00000001232a7824 */ /* 0x000fe200078e0a26 */
[----:B------:R-:W-:Y:S01]  /*09e0*/  LOP3.LUT R148, R148, R33, R18, 0xfe, !PT ;  /* 0x0000002194947212 */ /* 0x000fe200078efe12 */
[----:B------:R-:W-:Y:S01]  /*09f0*/  IMAD.IADD R37, R37, 0x1, -R40 ;  /* 0x0000000125257824 */ /* 0x000fe200078e0a28 */
[----:B------:R-:W-:Y:S01]  /*0a00*/  IADD3 R98, P3, P2, R98, c[0x0][0x190], -R43 ;  /* 0x0000640062627a10 */ /* 0x000fe20007a7e82b */
[----:B------:R-:W-:-:S02]  /*0a10*/  IMAD.MOV.U32 R129, RZ, RZ, c[0x0][0x19c] ;  /* 0x00006700ff817624 */ /* 0x000fc400078e00ff */
[--C-:B------:R-:W-:Y:S02]  /*0a20*/  IMAD R34, R34, 0x2, R39.reuse ;  /* 0x0000000222227824 */ /* 0x100fe400078e0227 */
[----:B------:R-:W-:Y:S01]  /*0a30*/  IMAD.SHL.U32 R33, R17, 0x4, RZ ;  /* 0x0000000411217824 */ /* 0x000fe200078e00ff */
[--C-:B------:R-:W-:Y:S01]  /*0a40*/  SHF.R.S32.HI R17, RZ, 0x2, R16.reuse ;  /* 0x00000002ff117819 */ /* 0x100fe20000011410 */
[----:B------:R-:W-:Y:S01]  /*0a50*/  IMAD R32, R32, 0x2, R39 ;  /* 0x0000000220207824 */ /* 0x000fe200078e0227 */
[----:B------:R-:W-:Y:S02]  /*0a60*/  SHF.R.S32.HI R18, RZ, 0x1f, R16 ;  /* 0x0000001fff127819 */ /* 0x000fe40000011410 */
[----:B------:R-:W-:Y:S02]  /*0a70*/  SHF.R.S32.HI R45, RZ, 0x1f, R36 ;  /* 0x0000001fff2d7819 */ /* 0x000fe40000011424 */
[--C-:B------:R-:W-:Y:S02]  /*0a80*/  SHF.R.S32.HI R16, RZ, 0x2, R2.reuse ;  /* 0x00000002ff107819 */ /* 0x100fe40000011402 */
[----:B------:R-:W-:-:S02]  /*0a90*/  SHF.R.S32.HI R43, RZ, 0x1f, R2 ;  /* 0x0000001fff2b7819 */ /* 0x000fc40000011402 */
[----:B------:R-:W-:Y:S02]  /*0aa0*/  LOP3.LUT R42, R37, R42, RZ, 0x3c, !PT ;  /* 0x0000002a252a7212 */ /* 0x000fe400078e3cff */
[----:B------:R-:W-:Y:S02]  /*0ab0*/  IADD3.X R129, R41, c[0x0][0x194], ~R129, P3, P2 ;  /* 0x0000650029817a10 */ /* 0x000fe40001fe4c81 */
[----:B------:R-:W-:Y:S02]  /*0ac0*/  LOP3.LUT R33, R33, 0xfffffff8, RZ, 0xc0, !PT ;  /* 0xfffffff821217812 */ /* 0x000fe400078ec0ff */
[----:B------:R-:W-:Y:S02]  /*0ad0*/  SHF.R.S32.HI R37, RZ, 0x1f, R34 ;  /* 0x0000001fff257819 */ /* 0x000fe40000011422 */
[----:B------:R-:W-:Y:S02]  /*0ae0*/  LEA.HI R18, R18, R17, RZ, 0x2 ;  /* 0x0000001112127211 */ /* 0x000fe400078f10ff */
[----:B------:R-:W-:-:S02]  /*0af0*/  SHF.R.S32.HI R2, RZ, 0x2, R0 ;  /* 0x00000002ff027819 */ /* 0x000fc40000011400 */
[----:B------:R-:W-:Y:S02]  /*0b00*/  SHF.R.S32.HI R39, RZ, 0x1f, R0 ;  /* 0x0000001fff277819 */ /* 0x000fe40000011400 */
[----:B------:R-:W-:Y:S02]  /*0b10*/  SHF.R.S32.HI R41, RZ, 0x1f, R32 ;  /* 0x0000001fff297819 */ /* 0x000fe40000011420 */
[----:B------:R-:W-:Y:S02]  /*0b20*/  LEA.HI R38, R45, R36, RZ, 0x2 ;  /* 0x000000242d267211 */ /* 0x000fe400078f10ff */
[----:B------:R-:W-:Y:S02]  /*0b30*/  LEA.HI R43, R43, R16, RZ, 0x2 ;  /* 0x000000102b2b7211 */ /* 0x000fe400078f10ff */
[----:B------:R-:W-:Y:S02]  /*0b40*/  IADD3 R42, R42, R40, R33 ;  /* 0x000000282a2a7210 */ /* 0x000fe40007ffe021 */
[----:B------:R-:W-:-:S02]  /*0b50*/  LEA.HI R37, R37, R34, RZ, 0x2 ;  /* 0x0000002225257211 */ /* 0x000fc400078f10ff */
[----:B------:R-:W-:Y:S02]  /*0b60*/  LOP3.LUT R40, R18, 0xffffffc, RZ, 0xc0, !PT ;  /* 0x0ffffffc12287812 */ /* 0x000fe400078ec0ff */
        /* <DEDUP_REMOVED lines=8> */
[----:B------:R-:W-:Y:S01]  /*0bf0*/  LOP3.LUT R0, R0, 0xfffffffc, RZ, 0xc0, !PT ;  /* 0xfffffffc00007812 */ /* 0x000fe200078ec0ff */
[----:B------:R-:W-:-:S02]  /*0c00*/  IMAD.IADD R18, R16, 0x1, -R43 ;  /* 0x0000000110127824 */ /* 0x000fc400078e0a2b */
[----:B------:R-:W-:Y:S01]  /*0c10*/  IMAD.IADD R43, R34, 0x1, -R37 ;  /* 0x00000001222b7824 */ /* 0x000fe200078e0a25 */
[----:B------:R-:W-:Y:S01]  /*0c20*/  LOP3.LUT R40, R41, R40, RZ, 0x3c, !PT ;  /* 0x0000002829287212 */ /* 0x000fe200078e3cff */
[----:B------:R-:W-:Y:S02]  /*0c30*/  IMAD.IADD R39, R2, 0x1, -R39 ;  /* 0x0000000102277824 */ /* 0x000fe400078e0a27 */
[----:B------:R-:W-:Y:S01]  /*0c40*/  IMAD.IADD R32, R32, 0x1, -R0 ;  /* 0x0000000120207824 */ /* 0x000fe200078e0a00 */
[----:B------:R-:W-:Y:S02]  /*0c50*/  LOP3.LUT R34, R43, R18, RZ, 0x3c, !PT ;  /* 0x000000122b227212 */ /* 0x000fe400078e3cff */
[--C-:B------:R-:W-:Y:S02]  /*0c60*/  IADD3 R40, R40, R38, R33.reuse ;  /* 0x0000002628287210 */ /* 0x100fe40007ffe021 */
[----:B------:R-:W-:Y:S01]  /*0c70*/  LOP3.LUT R32, R32, R39, RZ, 0x3c, !PT ;  /* 0x0000002720207212 */ /* 0x000fe200078e3cff */
[----:B------:R-:W-:Y:S01]  /*0c80*/  IMAD R18, R35, 0x10, R42 ;  /* 0x0000001023127824 */ /* 0x000fe200078e022a */
[--C-:B------:R-:W-:Y:S01]  /*0c90*/  IADD3 R37, R34, R37, R33.reuse ;  /* 0x0000002522257210 */ /* 0x100fe20007ffe021 */
[----:B------:R-:W-:Y:S01]  /*0ca0*/  IMAD R17, R17, 0x10, R40 ;  /* 0x0000001011117824 */ /* 0x000fe200078e0228 */
[----:B------:R-:W-:Y:S01]  /*0cb0*/  IADD3 R33, R32, R0, R33 ;  /* 0x0000000020217210 */ /* 0x000fe20007ffe021 */
[----:B-1----:R-:W-:-:S02]  /*0cc0*/  ULEA.HI UR5, UR6, UR6, URZ, 0x1 ;  /* 0x0000000606057291 */ /* 0x002fc4000f8f083f */
[----:B------:R-:W-:Y:S02]  /*0cd0*/  IMAD R16, R16, 0x10, R37 ;  /* 0x0000001010107824 */ /* 0x000fe400078e0225 */
[----:B------:R-:W-:Y:S01]  /*0ce0*/  IMAD R0, R2, 0x10, R33 ;  /* 0x0000001002007824 */ /* 0x000fe200078e0221 */
[----:B------:R-:W-:Y:S02]  /*0cf0*/  ULOP3.LUT UR4, UR5, 0xfffffe, URZ, 0xc0, !UPT ;  /* 0x00fffffe05047892 */ /* 0x000fe4000f8ec03f */
[----:B------:R-:W-:Y:S02]  /*0d00*/  USHF.L.U32 UR5, UR5, 0x2, URZ ;  /* 0x0000000205057899 */ /* 0x000fe4000800063f */
[----:B------:R-:W-:Y:S02]  /*0d10*/  UIADD3 UR4, UR6, -UR4, URZ ;  /* 0x8000000406047290 */ /* 0x000fe4000fffe03f */
[----:B------:R-:W-:-:S04]  /*0d20*/  ULOP3.LUT UR5, UR5, 0xfffffff8, URZ, 0xc0, !UPT ;  /* 0xfffffff805057892 */ /* 0x000fc8000f8ec03f */
[----:B------:R-:W-:Y:S01]  /*0d30*/  ULEA UR4, UR4, UR5, 0x8 ;  /* 0x0000000504047291 */ /* 0x000fe2000f8e403f */
[----:B------:R-:W-:Y:S01]  /*0d40*/  IMAD.MOV.U32 R35, RZ, RZ, c[0x0][0x1cc] ;  /* 0x00007300ff237624 */ /* 0x000fe200078e00ff */
[C---:B------:R-:W-:Y:S02]  /*0d50*/  IADD3 R32, R130.reuse, UR5, RZ ;  /* 0x0000000582207c10 */ /* 0x040fe4000fffe0ff */
[----:B------:R-:W-:Y:S02]  /*0d60*/  ISETP.GE.AND P2, PT, R19, 0x1, PT ;  /* 0x000000011300780c */ /* 0x000fe40003f46270 */
[----:B------:R-:W-:Y:S01]  /*0d70*/  IADD3 R2, R130, UR4, RZ ;  /* 0x0000000482027c10 */ /* 0x000fe2000fffe0ff */
[----:B------:R-:W-:Y:S01]  /*0d80*/  IMAD.SHL.U32 R32, R32, 0x10, RZ ;  /* 0x0000001020207824 */ /* 0x000fe200078e00ff */
[----:B------:R-:W-:Y:S02]  /*0d90*/  SEL R34, RZ, 0xffffffff, P6 ;  /* 0xffffffffff227807 */ /* 0x000fe40003000000 */
[----:B------:R-:W-:Y:S01]  /*0da0*/  IADD3.X R128, R3, c[0x0][0x1c4], ~R35, P1, P0 ;  /* 0x0000710003807a10 */ /* 0x000fe20000fe0c23 */
[----:B------:R-:W-:Y:S01]  /*0db0*/  IMAD.SHL.U32 R2, R2, 0x10, RZ ;  /* 0x0000001002027824 */ /* 0x000fe200078e00ff */
[----:B------:R-:W-:-:S02]  /*0dc0*/  IADD3 R198, P1, R98, c[0x0][0x180], RZ ;  /* 0x0000600062c67a10 */ /* 0x000fc40007f3e0ff */
[----:B------:R-:W-:Y:S01]  /*0dd0*/  IADD3 R196, P0, R154, c[0x0][0x1b0], RZ ;  /* 0x00006c009ac47a10 */ /* 0x000fe20007f1e0ff */
[----:B------:R-:W-:Y:S01]  /*0de0*/  IMAD.SHL.U32 R34, R34, 0x2, RZ ;  /* 0x0000000222227824 */ /* 0x000fe200078e00ff */
[----:B------:R-:W-:Y:S02]  /*0df0*/  SEL R149, RZ, 0x1, P5 ;  /* 0x00000001ff957807 */ /* 0x000fe40002800000 */
[----:B------:R-:W-:Y:S02]  /*0e00*/  IADD3.X R199, R129, c[0x0][0x184], RZ, P1, !PT ;  /* 0x0000610081c77a10 */ /* 0x000fe40000ffe4ff */
[----:B------:R-:W-:Y:S02]  /*0e10*/  IADD3.X R197, R128, c[0x0][0x1b4], RZ, P0, !PT ;  /* 0x00006d0080c57a10 */ /* 0x000fe400007fe4ff */
[----:B------:R-:W-:Y:S02]  /*0e20*/  IADD3 R198, P1, R198, c[0x0][0x1a0], RZ ;  /* 0x00006800c6c67a10 */ /* 0x000fe40007f3e0ff */
[----:B------:R-:W-:Y:S01]  /*0e30*/  IADD3 R196, P0, R196, c[0x0][0x1d0], RZ ;  /* 0x00007400c4c47a10 */ /* 0x000fe20007f1e0ff */
        /* <DEDUP_REMOVED lines=15> */
[----:B--2---:R-:W-:Y:S04]  /*0f30*/  STS.128 [R18.X16], R28 ;  /* 0x0000001c12007388 */ /* 0x004fe8000000cc00 */
[----:B---3--:R-:W-:Y:S04]  /*0f40*/  STS.128 [R17.X16], R24 ;  /* 0x0000001811007388 */ /* 0x008fe8000000cc00 */
[----:B----4-:R0:W-:Y:S04]  /*0f50*/  STS.128 [R18.X16+0x800], R20 ;  /* 0x0008001412007388 */ /* 0x0101e8000000cc00 */
[----:B------:R1:W-:Y:S04]  /*0f60*/  STS.128 [R17.X16+0x800], R12 ;  /* 0x0008000c11007388 */ /* 0x0003e8000000cc00 */
[----:B------:R2:W-:Y:S04]  /*0f70*/  STS.128 [R16.X16+0x2000], R8 ;  /* 0x0020000810007388 */ /* 0x0005e8000000cc00 */
[----:B------:R3:W-:Y:S04]  /*0f80*/  STS.128 [R0.X16+0x2000], R4 ;  /* 0x0020000400007388 */ /* 0x0007e8000000cc00 */
[----:B------:R-:W-:Y:S01]  /*0f90*/  BAR.SYNC.DEFER_BLOCKING 0x0 ;  /* 0x0000000000007b1d */ /* 0x000fe20000010000 */
[----:B0-----:R-:W-:Y:S01]  /*0fa0*/  CS2R R20, SRZ ;  /* 0x0000000000147805 */ /* 0x001fe2000001ff00 */
[----:B------:R-:W-:Y:S01]  /*0fb0*/  CS2R R22, SRZ ;  /* 0x0000000000167805 */ /* 0x000fe2000001ff00 */
[----:B-1----:R-:W-:Y:S01]  /*0fc0*/  CS2R R14, SRZ ;  /* 0x00000000000e7805 */ /* 0x002fe2000001ff00 */
[----:B------:R-:W-:Y:S01]  /*0fd0*/  CS2R R12, SRZ ;  /* 0x00000000000c7805 */ /* 0x000fe2000001ff00 */
[----:B------:R-:W-:Y:S01]  /*0fe0*/  CS2R R44, SRZ ;  /* 0x00000000002c7805 */ /* 0x000fe2000001ff00 */
[----:B------:R-:W-:Y:S01]  /*0ff0*/  CS2R R54, SRZ ;  /* 0x0000000000367805 */ /* 0x000fe2000001ff00 */
[----:B------:R-:W-:Y:S01]  /*1000*/  CS2R R76, SRZ ;  /* 0x00000000004c7805 */ /* 0x000fe2000001ff00 */
[----:B------:R-:W-:Y:S01]  /*1010*/  CS2R R86, SRZ ;  /* 0x0000000000567805 */ /* 0x000fe2000001ff00 */
[----:B------:R-:W-:Y:S01]  /*1020*/  CS2R R108, SRZ ;  /* 0x00000000006c7805 */ /* 0x000fe2000001ff00 */
[----:B------:R-:W-:Y:S01]  /*1030*/  CS2R R118, SRZ ;  /* 0x0000000000767805 */ /* 0x000fe2000001ff00 */
[----:B--2---:R-:W-:Y:S01]  /*1040*/  CS2R R10, SRZ ;  /* 0x00000000000a7805 */ /* 0x004fe2000001ff00 */
        /* <DEDUP_REMOVED lines=10> */
[----:B------:R-:W0:Y:S01]  /*10f0*/  LDSM.16.M88.4 R132, [R2] ;  /* 0x000000000284783b */ /* 0x000e220000000200 */
[----:B------:R-:W-:Y:S01]  /*1100*/  CS2R R58, SRZ ;  /* 0x00000000003a7805 */ /* 0x000fe2000001ff00 */
[----:B------:R-:W-:Y:S01]  /*1110*/  CS2R R72, SRZ ;  /* 0x0000000000487805 */ /* 0x000fe2000001ff00 */
[----:B------:R-:W-:Y:S01]  /*1120*/  CS2R R90, SRZ ;  /* 0x00000000005a7805 */ /* 0x000fe2000001ff00 */
[----:B------:R-:W-:Y:S01]  /*1130*/  CS2R R104, SRZ ;  /* 0x0000000000687805 */ /* 0x000fe2000001ff00 */
[----:B------:R-:W-:-:S03]  /*1140*/  CS2R R122, SRZ ;  /* 0x00000000007a7805 */ /* 0x000fc6000001ff00 */
[----:B------:R1:W2:Y:S01]  /*1150*/  LDSM.16.M88.4 R140, [R2+0x800] ;  /* 0x00080000028c783b */ /* 0x0002a20000000200 */
[----:B---3--:R-:W-:Y:S01]  /*1160*/  CS2R R6, SRZ ;  /* 0x0000000000067805 */ /* 0x008fe2000001ff00 */
[----:B------:R-:W-:Y:S01]  /*1170*/  CS2R R28, SRZ ;  /* 0x00000000001c7805 */ /* 0x000fe2000001ff00 */
[----:B------:R-:W-:Y:S01]  /*1180*/  CS2R R38, SRZ ;  /* 0x0000000000267805 */ /* 0x000fe2000001ff00 */
[----:B------:R-:W-:Y:S01]  /*1190*/  CS2R R60, SRZ ;  /* 0x00000000003c7805 */ /* 0x000fe2000001ff00 */
[----:B------:R-:W-:-:S03]  /*11a0*/  CS2R R70, SRZ ;  /* 0x0000000000467805 */ /* 0x000fc6000001ff00 */
[----:B------:R-:W3:Y:S01]  /*11b0*/  LDSM.16.M88.4 R136, [R32+0x2000] ;  /* 0x002000002088783b */ /* 0x000ee20000000200 */
[----:B------:R-:W-:Y:S01]  /*11c0*/  CS2R R92, SRZ ;  /* 0x00000000005c7805 */ /* 0x000fe2000001ff00 */
[----:B------:R-:W-:Y:S01]  /*11d0*/  CS2R R102, SRZ ;  /* 0x0000000000667805 */ /* 0x000fe2000001ff00 */
[----:B------:R-:W-:Y:S01]  /*11e0*/  CS2R R124, SRZ ;  /* 0x00000000007c7805 */ /* 0x000fe2000001ff00 */
[----:B------:R-:W-:Y:S01]  /*11f0*/  CS2R R4, SRZ ;  /* 0x0000000000047805 */ /* 0x000fe2000001ff00 */
[----:B------:R-:W-:-:S03]  /*1200*/  CS2R R30, SRZ ;  /* 0x00000000001e7805 */ /* 0x000fc6000001ff00 */
[----:B------:R4:W0:Y:S01]  /*1210*/  LDSM.16.M88.4 R144, [R32+0x2800] ;  /* 0x002800002090783b */ /* 0x0008220000000200 */
[----:B------:R-:W-:Y:S01]  /*1220*/  CS2R R36, SRZ ;  /* 0x0000000000247805 */ /* 0x000fe2000001ff00 */
[----:B------:R-:W-:Y:S01]  /*1230*/  CS2R R62, SRZ ;  /* 0x00000000003e7805 */ /* 0x000fe2000001ff00 */
[----:B------:R-:W-:Y:S01]  /*1240*/  CS2R R68, SRZ ;  /* 0x0000000000447805 */ /* 0x000fe2000001ff00 */
[----:B------:R-:W-:Y:S01]  /*1250*/  CS2R R94, SRZ ;  /* 0x00000000005e7805 */ /* 0x000fe2000001ff00 */
[----:B------:R-:W-:Y:S01]  /*1260*/  CS2R R100, SRZ ;  /* 0x0000000000647805 */ /* 0x000fe2000001ff00 */
[----:B------:R-:W-:Y:S01]  /*1270*/  CS2R R126, SRZ ;  /* 0x00000000007e7805 */ /* 0x000fe2000001ff00 */
[----:B-1----:R-:W-:Y:S01]  /*1280*/  CS2R R2, SRZ ;  /* 0x0000000000027805 */ /* 0x002fe2000001ff00 */
[----:B----4-:R-:W-:Y:S01]  /*1290*/  CS2R R32, SRZ ;  /* 0x0000000000207805 */ /* 0x010fe2000001ff00 */
        /* <DEDUP_REMOVED lines=8> */
[----:B------:R-:W-:Y:S05]  /*1320*/  @!P2 BRA `(.L_x_367) ;  /* 0x000012300000a947 */ /* 0x000fea0003800000 */
[C---:B------:R-:W-:Y:S01]  /*1330*/  IADD3 R3, R19.reuse, 0x1f, RZ ;  /* 0x0000001f13037810 */ /* 0x040fe20007ffe0ff */
[----:B------:R-:W-:Y:S01]  /*1340*/  IMAD.SHL.U32 R190, R0, 0x10, RZ ;  /* 0x0000001000be7824 */ /* 0x000fe200078e00ff */
[----:B------:R-:W-:Y:S01]  /*1350*/  ISETP.GT.AND P0, PT, R19, 0x20, PT ;  /* 0x000000201300780c */ /* 0x000fe20003f04270 */
[----:B------:R-:W-:Y:S01]  /*1360*/  IMAD.SHL.U32 R0, R130, 0x10, RZ ;  /* 0x0000001082007824 */ /* 0x000fe200078e00ff */
[----:B------:R-:W-:Y:S01]  /*1370*/  SHF.R.S32.HI R194, RZ, 0x1f, R3 ;  /* 0x0000001fffc27819 */ /* 0x000fe20000011403 */
[----:B------:R-:W-:Y:S01]  /*1380*/  IMAD.SHL.U32 R193, R18, 0x10, RZ ;  /* 0x0000001012c17824 */ /* 0x000fe200078e00ff */
[----:B------:R-:W-:Y:S01]  /*1390*/  CS2R R48, SRZ ;  /* 0x0000000000307805 */ /* 0x000fe2000001ff00 */
[----:B------:R-:W-:Y:S01]  /*13a0*/  IMAD.SHL.U32 R192, R17, 0x10, RZ ;  /* 0x0000001011c07824 */ /* 0x000fe200078e00ff */
[----:B------:R-:W-:Y:S01]  /*13b0*/  LEA.HI R194, R194, R3, RZ, 0x5 ;  /* 0x00000003c2c27211 */ /* 0x000fe200078f28ff */
[----:B------:R-:W-:Y:S01]  /*13c0*/  IMAD.SHL.U32 R191, R16, 0x10, RZ ;  /* 0x0000001010bf7824 */ /* 0x000fe200078e00ff */
        /* <DEDUP_REMOVED lines=64> */
[----:B------:R-:W-:Y:S01]  /*17d0*/  ULEA UR5, UR5, 0x2000, 0x4 ;  /* 0x0000200005057891 */ /* 0x000fe2000f8e203f */
[----:B------:R-:W-:Y:S01]  /*17e0*/  SEL R188, R148, RZ, P0 ;  /* 0x000000ff94bc7207 */ /* 0x000fe20000000000 */
[----:B------:R-:W-:Y:S01]  /*17f0*/  USHF.L.U32 UR4, UR4, 0x4, URZ ;  /* 0x0000000404047899 */ /* 0x000fe2000800063f */
[----:B------:R-:W-:Y:S01]  /*1800*/  LOP3.LUT R0, R0, 0x10, RZ, 0x3c, !PT ;  /* 0x0000001000007812 */ /* 0x000fe200078e3cff */
[----:B------:R-:W-:Y:S01]  /*1810*/  UMOV UR12, 0x80 ;  /* 0x00000080000c7882 */ /* 0x000fe20000000000 */
[----:B------:R-:W-:Y:S01]  /*1820*/  SHF.R.S32.HI R194, RZ, 0x5, R194 ;  /* 0x00000005ffc27819 */ /* 0x000fe200000114c2 */
[----:B------:R-:W-:-:S02]  /*1830*/  UMOV UR11, 0x1 ;  /* 0x00000001000b7882 */ /* 0x000fc40000000000 */
[----:B------:R-:W-:Y:S02]  /*1840*/  UMOV UR10, 0x80 ;  /* 0x00000080000a7882 */ /* 0x000fe40000000000 */
.L_x_368:
[-C--:B01-3-5:R-:W5:Y:S01]  /*1850*/  IMMA.8816.S8.S8.SAT R128, R132.ROW, R136.reuse.COL, R128 ;  /* 0x0000008884807237 */ /* 0x0abf620000045480 */
        /* <DEDUP_REMOVED lines=9> */
[----:B------:R-:W-:Y:S01]  /*18f0*/  CS2R R178, SRZ ;  /* 0x0000000000b27805 */ /* 0x000fe2000001ff00 */
[----:B------:R-:W-:Y:S01]  /*1900*/  CS2R R172, SRZ ;  /* 0x0000000000ac7805 */ /* 0x000fe2000001ff00 */
[-C--:B------:R-:W5:Y:S01]  /*1910*/  IMMA.8816.S8.S8.SAT R122, R135.ROW, R136.reuse.COL, R122 ;  /* 0x00000088877a7237 */ /* 0x080f62000004547a */
[----:B------:R-:W0:Y:S01]  /*1920*/  LDSM.16.M88.4 R152, [R0+UR5] ;  /* 0x000000050098783b */ /* 0x000e220008000200 */
[----:B------:R-:W-:Y:S01]  /*1930*/  CS2R R174, SRZ ;  /* 0x0000000000ae7805 */ /* 0x000fe2000001ff00 */
[----:B------:R-:W-:Y:S01]  /*1940*/  LOP3.LUT P4, RZ, R189, 0x1, RZ, 0xc0, !PT ;  /* 0x00000001bdff7812 */ /* 0x000fe2000788c0ff */
[-C--:B--2---:R-:W5:Y:S01]  /*1950*/  IMMA.8816.S8.S8.SAT R120, R140.ROW, R136.reuse.COL, R120 ;  /* 0x000000888c787237 */ /* 0x084f620000045478 */
[----:B------:R-:W-:Y:S01]  /*1960*/  CS2R R168, SRZ ;  /* 0x0000000000a87805 */ /* 0x000fe2000001ff00 */
[----:B------:R-:W-:Y:S01]  /*1970*/  CS2R R170, SRZ ;  /* 0x0000000000aa7805 */ /* 0x000fe2000001ff00 */
[C---:B------:R-:W-:Y:S01]  /*1980*/  LOP3.LUT R167, R188.reuse, 0x2, RZ, 0xc0, !PT ;  /* 0x00000002bca77812 */ /* 0x040fe200078ec0ff */
[-C--:B------:R-:W5:Y:S01]  /*1990*/  IMMA.8816.S8.S8.SAT R118, R141.ROW, R136.reuse.COL, R118 ;  /* 0x000000888d767237 */ /* 0x080f620000045476 */
[----:B------:R-:W-:Y:S01]  /*19a0*/  LOP3.LUT R166, R188, 0x4, RZ, 0xc0, !PT ;  /* 0x00000004bca67812 */ /* 0x000fe200078ec0ff */
[----:B------:R-:W-:Y:S01]  /*19b0*/  UISETP.NE.AND UP0, UPT, UR11, 0x1, UPT ;  /* 0x000000010b00788c */ /* 0x000fe2000bf05270 */
[----:B------:R-:W-:Y:S01]  /*19c0*/  SHF.R.U32.HI R167, RZ, 0x1, R167 ;  /* 0x00000001ffa77819 */ /* 0x000fe200000116a7 */
[CC--:B------:R-:W5:Y:S01]  /*19d0*/  IMMA.8816.S8.S8.SAT R116, R142.reuse.ROW, R136.reuse.COL, R116 ;  /* 0x000000888e747237 */ /* 0x0c0f620000045474 */
[----:B------:R1:W2:Y:S01]  /*19e0*/  @P5 LDG.E.LTC128B.128.SYS R184, [R198] ;  /* 0x00000000c6b85381 */ /* 0x0002a200001eed20 */
[----:B------:R-:W-:Y:S01]  /*19f0*/  SHF.R.U32.HI R166, RZ, 0x2, R166 ;  /* 0x00000002ffa67819 */ /* 0x000fe200000116a6 */
[----:B------:R-:W-:Y:S01]  /*1a00*/  UMOV UR8, UR4 ;  /* 0x0000000400087c82 */ /* 0x000fe20008000000 */
[C---:B------:R-:W5:Y:S01]  /*1a10*/  IMMA.8816.S8.S8.SAT R114, R143.reuse.ROW, R136.COL, R114 ;  /* 0x000000888f727237 */ /* 0x040f620000045472 */
[----:B------:R-:W-:Y:S01]  /*1a20*/  ISETP.NE.U32.AND P3, PT, R167, RZ, PT ;  /* 0x000000ffa700720c */ /* 0x000fe20003f65070 */
[----:B------:R-:W-:Y:S01]  /*1a30*/  UMOV UR9, UR5 ;  /* 0x0000000500097c82 */ /* 0x000fe20008000000 */
[----:B------:R-:W-:Y:S01]  /*1a40*/  ISETP.NE.U32.AND P2, PT, R166, RZ, PT ;  /* 0x000000ffa600720c */ /* 0x000fe20003f45070 */
[-C--:B------:R-:W5:Y:S01]  /*1a50*/  IMMA.8816.S8.S8.SAT R112, R143.ROW, R137.reuse.COL, R112 ;  /* 0x000000898f707237 */ /* 0x080f620000045470 */
[----:B------:R-:W-:Y:S01]  /*1a60*/  CS2R R166, SRZ ;  /* 0x0000000000a67805 */ /* 0x000fe2000001ff00 */
[----:B------:R-:W-:Y:S01]  /*1a70*/  LOP3.LUT R165, R188, 0x8, RZ, 0xc0, !PT ;  /* 0x00000008bca57812 */ /* 0x000fe200078ec0ff */
[----:B------:R-:W-:Y:S01]  /*1a80*/  UMOV UR6, UR10 ;  /* 0x0000000a00067c82 */ /* 0x000fe20008000000 */
[-C--:B------:R-:W5:Y:S01]  /*1a90*/  IMMA.8816.S8.S8.SAT R110, R142.ROW, R137.reuse.COL, R110 ;  /* 0x000000898e6e7237 */ /* 0x080f62000004546e */
[----:B------:R-:W0:Y:S01]  /*1aa0*/  LDSM.16.M88.4 R156, [R0+UR4+0x800] ;  /* 0x00080004009c783b */ /* 0x000e220008000200 */
[----:B------:R-:W-:Y:S01]  /*1ab0*/  SHF.R.U32.HI R165, RZ, 0x3, R165 ;  /* 0x00000003ffa57819 */ /* 0x000fe200000116a5 */
[----:B------:R-:W-:Y:S01]  /*1ac0*/  @UP0 UIADD3 UR4, UR4, -0x80, URZ ;  /* 0xffffff8004040890 */ /* 0x000fe2000fffe03f */
[-C--:B------:R-:W5:Y:S01]  /*1ad0*/  IMMA.8816.S8.S8.SAT R108, R141.ROW, R137.reuse.COL, R108 ;  /* 0x000000898d6c7237 */ /* 0x080f62000004546c */
[----:B------:R-:W-:Y:S01]  /*1ae0*/  @!UP0 UIADD3 UR4, UR8, 0x80, URZ ;  /* 0x0000008008048890 */ /* 0x000fe2000fffe03f */
[----:B------:R-:W-:Y:S01]  /*1af0*/  ISETP.NE.U32.AND P1, PT, R165, RZ, PT ;  /* 0x000000ffa500720c */ /* 0x000fe20003f25070 */
[----:B------:R-:W-:Y:S01]  /*1b00*/  UMOV UR7, UR12 ;  /* 0x0000000c00077c82 */ /* 0x000fe20008000000 */
[-C--:B------:R-:W5:Y:S01]  /*1b10*/  IMMA.8816.S8.S8.SAT R106, R140.ROW, R137.reuse.COL, R106 ;  /* 0x000000898c6a7237 */ /* 0x080f62000004546a */
[----:B------:R-:W-:Y:S01]  /*1b20*/  ULOP3.LUT UR11, UR11, 0x1, URZ, 0x3c, !UPT ;  /* 0x000000010b0b7892 */ /* 0x000fe2000f8e3c3f */
[C---:B------:R-:W-:Y:S02]  /*1b30*/  LOP3.LUT R164, R189.reuse, 0x2, RZ, 0xc0, !PT ;  /* 0x00000002bda47812 */ /* 0x040fe400078ec0ff */
[-C--:B------:R-:W5:Y:S01]  /*1b40*/  IMMA.8816.S8.S8.SAT R104, R135.ROW, R137.reuse.COL, R104 ;  /* 0x0000008987687237 */ /* 0x080f620000045468 */
[----:B------:R1:W2:Y:S01]  /*1b50*/  @P3 LDG.E.LTC128B.128.SYS R180, [R198+0x200] ;  /* 0x00020000c6b43381 */ /* 0x0002a200001eed20 */
[----:B------:R-:W-:Y:S02]  /*1b60*/  SHF.R.U32.HI R164, RZ, 0x1, R164 ;  /* 0x00000001ffa47819 */ /* 0x000fe400000116a4 */
[-C--:B------:R-:W5:Y:S02]  /*1b70*/  IMMA.8816.S8.S8.SAT R102, R134.ROW, R137.reuse.COL, R102 ;  /* 0x0000008986667237 */ /* 0x080f640000045466 */
[----:B------:R-:W-:Y:S02]  /*1b80*/  ISETP.NE.U32.AND P0, PT, R164, RZ, PT ;  /* 0x000000ffa400720c */ /* 0x000fe40003f05070 */
[CC--:B------:R-:W5:Y:S01]  /*1b90*/  IMMA.8816.S8.S8.SAT R100, R133.reuse.ROW, R137.reuse.COL, R100 ;  /* 0x0000008985647237 */ /* 0x0c0f620000045464 */
[----:B------:R-:W-:Y:S03]  /*1ba0*/  CS2R R164, SRZ ;  /* 0x0000000000a47805 */ /* 0x000fe6000001ff00 */
[C---:B------:R-:W5:Y:S01]  /*1bb0*/  IMMA.8816.S8.S8.SAT R98, R132.reuse.ROW, R137.COL, R98 ;  /* 0x0000008984627237 */ /* 0x040f620000045462 */
[----:B-1----:R-:W1:Y:S01]  /*1bc0*/  LDSM.16.M88.4 R160, [R0+UR5+0x800] ;  /* 0x0008000500a0783b */ /* 0x002e620008000200 */
[----:B------:R-:W-:Y:S02]  /*1bd0*/  @UP0 UIADD3 UR5, UR5, -0x80, URZ ;  /* 0xffffff8005050890 */ /* 0x000fe4000fffe03f */
[-C--:B------:R-:W5:Y:S01]  /*1be0*/  IMMA.8816.S8.S8.SAT R96, R132.ROW, R138.reuse.COL, R96 ;  /* 0x0000008a84607237 */ /* 0x080f620000045460 */
[----:B------:R-:W-:Y:S03]  /*1bf0*/  @!UP0 UIADD3 UR5, UR9, 0x80, URZ ;  /* 0x0000008009058890 */ /* 0x000fe6000fffe03f */
[-C--:B------:R-:W5:Y:S04]  /*1c00*/  IMMA.8816.S8.S8.SAT R94, R133.ROW, R138.reuse.COL, R94 ;  /* 0x0000008a855e7237 */ /* 0x080f68000004545e */
[-C--:B------:R-:W5:Y:S01]  /*1c10*/  IMMA.8816.S8.S8.SAT R92, R134.ROW, R138.reuse.COL, R92 ;  /* 0x0000008a865c7237 */ /* 0x080f62000004545c */
[----:B------:R3:W2:Y:S02]  /*1c20*/  @P2 LDG.E.LTC128B.128.SYS R176, [R198+0x400] ;  /* 0x00040000c6b02381 */ /* 0x0006a400001eed20 */
[----:B------:R-:W-:Y:S01]  /*1c30*/  ISETP.GT.AND P2, PT, R194, 0x2, PT ;  /* 0x00000002c200780c */ /* 0x000fe20003f44270 */
[-C--:B------:R-:W5:Y:S03]  /*1c40*/  IMMA.8816.S8.S8.SAT R90, R135.ROW, R138.reuse.COL, R90 ;  /* 0x0000008a875a7237 */ /* 0x080f66000004545a */
[----:B------:R-:W-:Y:S01]  /*1c50*/  SEL R189, R189, RZ, P2 ;  /* 0x000000ffbdbd7207 */ /* 0x000fe20001000000 */
[-C--:B------:R-:W5:Y:S02]  /*1c60*/  IMMA.8816.S8.S8.SAT R88, R140.ROW, R138.reuse.COL, R88 ;  /* 0x0000008a8c587237 */ /* 0x080f640000045458 */
[----:B------:R-:W-:Y:S02]  /*1c70*/  SEL R188, R188, RZ, P2 ;  /* 0x000000ffbcbc7207 */ /* 0x000fe40001000000 */
[-C--:B------:R-:W5:Y:S01]  /*1c80*/  IMMA.8816.S8.S8.SAT R86, R141.ROW, R138.reuse.COL, R86 ;  /* 0x0000008a8d567237 */ /* 0x080f620000045456 */
[----:B------:R3:W2:Y:S03]  /*1c90*/  @P1 LDG.E.LTC128B.128.SYS R172, [R198+0x600] ;  /* 0x00060000c6ac1381 */ /* 0x0006a600001eed20 */
[CC--:B------:R-:W5:Y:S04]  /*1ca0*/  IMMA.8816.S8.S8.SAT R84, R142.reuse.ROW, R138.reuse.COL, R84 ;  /* 0x0000008a8e547237 */ /* 0x0c0f680000045454 */
[C---:B------:R-:W5:Y:S04]  /*1cb0*/  IMMA.8816.S8.S8.SAT R82, R143.reuse.ROW, R138.COL, R82 ;  /* 0x0000008a8f527237 */ /* 0x040f680000045452 */
[-C--:B------:R-:W5:Y:S01]  /*1cc0*/  IMMA.8816.S8.S8.SAT R80, R143.ROW, R139.reuse.COL, R80 ;  /* 0x0000008b8f507237 */ /* 0x080f620000045450 */
[----:B---3--:R3:W4:Y:S03]  /*1cd0*/  @P4 LDG.E.LTC128B.128.SYS R168, [R196] ;  /* 0x00000000c4a84381 */ /* 0x00872600001eed20 */
[-C--:B------:R-:W5:Y:S04]  /*1ce0*/  IMMA.8816.S8.S8.SAT R78, R142.ROW, R139.reuse.COL, R78 ;  /* 0x0000008b8e4e7237 */ /* 0x080f68000004544e */
[-C--:B------:R-:W5:Y:S04]  /*1cf0*/  IMMA.8816.S8.S8.SAT R76, R141.ROW, R139.reuse.COL, R76 ;  /* 0x0000008b8d4c7237 */ /* 0x080f68000004544c */
[-C--:B------:R-:W5:Y:S01]  /*1d00*/  IMMA.8816.S8.S8.SAT R74, R140.ROW, R139.reuse.COL, R74 ;  /* 0x0000008b8c4a7237 */ /* 0x080f62000004544a */
[----:B------:R3:W4:Y:S01]  /*1d10*/  @P0 LDG.E.LTC128B.128.SYS R164, [R196+0x200] ;  /* 0x00020000c4a40381 */ /* 0x00072200001eed20 */
[----:B------:R-:W-:Y:S02]  /*1d20*/  IADD3 R198, P0, R198, c[0x0][0x190], RZ ;  /* 0x00006400c6c67a10 */ /* 0x000fe40007f1e0ff */
[-C--:B------:R-:W5:Y:S02]  /*1d30*/  IMMA.8816.S8.S8.SAT R72, R135.ROW, R139.reuse.COL, R72 ;  /* 0x0000008b87487237 */ /* 0x080f640000045448 */
[----:B------:R-:W-:Y:S02]  /*1d40*/  IADD3.X R199, R199, c[0x0][0x194], RZ, P0, !PT ;  /* 0x00006500c7c77a10 */ /* 0x000fe400007fe4ff */
[-C--:B------:R-:W5:Y:S02]  /*1d50*/  IMMA.8816.S8.S8.SAT R70, R134.ROW, R139.reuse.COL, R70 ;  /* 0x0000008b86467237 */ /* 0x080f640000045446 */
[----:B------:R-:W-:Y:S02]  /*1d60*/  ISETP.GT.AND P0, PT, R194, 0x1, PT ;  /* 0x00000001c200780c */ /* 0x000fe40003f04270 */
[CC--:B------:R-:W5:Y:S01]  /*1d70*/  IMMA.8816.S8.S8.SAT R68, R133.reuse.ROW, R139.reuse.COL, R68 ;  /* 0x0000008b85447237 */ /* 0x0c0f620000045444 */
[----:B---3--:R-:W-:Y:S02]  /*1d80*/  IADD3 R196, P1, R196, c[0x0][0x1c0], RZ ;  /* 0x00007000c4c47a10 */ /* 0x008fe40007f3e0ff */
[----:B------:R-:W-:Y:S01]  /*1d90*/  IADD3 R194, R194, -0x1, RZ ;  /* 0xffffffffc2c27810 */ /* 0x000fe20007ffe0ff */
[C---:B------:R-:W5:Y:S02]  /*1da0*/  IMMA.8816.S8.S8.SAT R66, R132.reuse.ROW, R139.COL, R66 ;  /* 0x0000008b84427237 */ /* 0x040f640000045442 */
[----:B------:R-:W-:Y:S02]  /*1db0*/  IADD3.X R197, R197, c[0x0][0x1c4], RZ, P1, !PT ;  /* 0x00007100c5c57a10 */ /* 0x000fe40000ffe4ff */
        /* <DEDUP_REMOVED lines=64> */
[-C--:B-1----:R5:W5:Y:S04]  /*21c0*/  IMMA.8816.S8.S8.SAT R64, R148.ROW, R160.reuse.COL, R64 ;  /* 0x000000a094407237 */ /* 0x082b680000045440 */
[-C--:B------:R5:W5:Y:S01]  /*21d0*/  IMMA.8816.S8.S8.SAT R62, R149.ROW, R160.reuse.COL, R62 ;  /* 0x000000a0953e7237 */ /* 0x080b62000004543e */
[----:B--2---:R-:W-:Y:S03]  /*21e0*/  STS.128 [R193+UR10], R184 ;  /* 0x000000b8c1007988 */ /* 0x004fe60008000c0a */
[-C--:B------:R5:W5:Y:S04]  /*21f0*/  IMMA.8816.S8.S8.SAT R60, R150.ROW, R160.reuse.COL, R60 ;  /* 0x000000a0963c7237 */ /* 0x080b68000004543c */
[-C--:B------:R5:W5:Y:S04]  /*2200*/  IMMA.8816.S8.S8.SAT R58, R151.ROW, R160.reuse.COL, R58 ;  /* 0x000000a0973a7237 */ /* 0x080b68000004543a */
[-C--:B------:R5:W5:Y:S01]  /*2210*/  IMMA.8816.S8.S8.SAT R56, R156.ROW, R160.reuse.COL, R56 ;  /* 0x000000a09c387237 */ /* 0x080b620000045438 */
[----:B------:R-:W-:Y:S03]  /*2220*/  STS.128 [R192+UR10], R180 ;  /* 0x000000b4c0007988 */ /* 0x000fe60008000c0a */
[-C--:B------:R5:W5:Y:S04]  /*2230*/  IMMA.8816.S8.S8.SAT R54, R157.ROW, R160.reuse.COL, R54 ;  /* 0x000000a09d367237 */ /* 0x080b680000045436 */
[CC--:B------:R5:W5:Y:S04]  /*2240*/  IMMA.8816.S8.S8.SAT R52, R158.reuse.ROW, R160.reuse.COL, R52 ;  /* 0x000000a09e347237 */ /* 0x0c0b680000045434 */
[C---:B------:R5:W5:Y:S01]  /*2250*/  IMMA.8816.S8.S8.SAT R50, R159.reuse.ROW, R160.COL, R50 ;  /* 0x000000a09f327237 */ /* 0x040b620000045432 */
[----:B------:R-:W-:Y:S03]  /*2260*/  STS.128 [R193+UR10+0x800], R176 ;  /* 0x000800b0c1007988 */ /* 0x000fe60008000c0a */
[-C--:B------:R5:W5:Y:S04]  /*2270*/  IMMA.8816.S8.S8.SAT R48, R159.ROW, R161.reuse.COL, R48 ;  /* 0x000000a19f307237 */ /* 0x080b680000045430 */
[-C--:B------:R5:W5:Y:S04]  /*2280*/  IMMA.8816.S8.S8.SAT R46, R158.ROW, R161.reuse.COL, R46 ;  /* 0x000000a19e2e7237 */ /* 0x080b68000004542e */
[----:B------:R0:W-:Y:S01]  /*2290*/  STS.128 [R192+UR10+0x800], R172 ;  /* 0x000800acc0007988 */ /* 0x0001e20008000c0a */
[-C--:B------:R5:W5:Y:S01]  /*22a0*/  IMMA.8816.S8.S8.SAT R44, R157.ROW, R161.reuse.COL, R44 ;  /* 0x000000a19d2c7237 */ /* 0x080b62000004542c */
[----:B------:R-:W-:Y:S02]  /*22b0*/  @UP0 UIADD3 UR10, UR10, 0x80, URZ ;  /* 0x000000800a0a0890 */ /* 0x000fe4000fffe03f */
[----:B------:R-:W-:Y:S01]  /*22c0*/  @!UP0 UIADD3 UR10, UR6, -0x80, URZ ;  /* 0xffffff80060a8890 */ /* 0x000fe2000fffe03f */
[-C--:B------:R5:W5:Y:S04]  /*22d0*/  IMMA.8816.S8.S8.SAT R42, R156.ROW, R161.reuse.COL, R42 ;  /* 0x000000a19c2a7237 */ /* 0x080b68000004542a */
[-C--:B------:R5:W5:Y:S02]  /*22e0*/  IMMA.8816.S8.S8.SAT R40, R151.ROW, R161.reuse.COL, R40 ;  /* 0x000000a197287237 */ /* 0x080b640000045428 */
[----:B----4-:R-:W-:Y:S02]  /*22f0*/  STS.128 [R191+UR12+0x2000], R168 ;  /* 0x002000a8bf007988 */ /* 0x010fe40008000c0c */
[-C--:B------:R5:W5:Y:S02]  /*2300*/  IMMA.8816.S8.S8.SAT R38, R150.ROW, R161.reuse.COL, R38 ;  /* 0x000000a196267237 */ /* 0x080b640000045426 */
[C---:B0-----:R-:W-:Y:S02]  /*2310*/  LEA R172, R130.reuse, UR4, 0x4 ;  /* 0x0000000482ac7c11 */ /* 0x041fe4000f8e20ff */
[CC--:B------:R5:W5:Y:S04]  /*2320*/  IMMA.8816.S8.S8.SAT R36, R149.reuse.ROW, R161.reuse.COL, R36 ;  /* 0x000000a195247237 */ /* 0x0c0b680000045424 */
[C---:B------:R5:W5:Y:S01]  /*2330*/  IMMA.8816.S8.S8.SAT R34, R148.reuse.ROW, R161.COL, R34 ;  /* 0x000000a194227237 */ /* 0x040b620000045422 */
        /* <DEDUP_REMOVED lines=9> */
[-C--:B------:R5:W5:Y:S02]  /*23d0*/  IMMA.8816.S8.S8.SAT R24, R156.ROW, R162.reuse.COL, R24 ;  /* 0x000000a29c187237 */ /* 0x080b640000045418 */
[----:B------:R0:W1:Y:S02]  /*23e0*/  LDSM.16.M88.4 R132, [R172] ;  /* 0x00000000ac84783b */ /* 0x0000640000000200 */
[-C--:B------:R5:W5:Y:S04]  /*23f0*/  IMMA.8816.S8.S8.SAT R22, R157.ROW, R162.reuse.COL, R22 ;  /* 0x000000a29d167237 */ /* 0x080b680000045416 */
[CC--:B------:R5:W5:Y:S04]  /*2400*/  IMMA.8816.S8.S8.SAT R20, R158.reuse.ROW, R162.reuse.COL, R20 ;  /* 0x000000a29e147237 */ /* 0x0c0b680000045414 */
[C---:B------:R5:W5:Y:S01]  /*2410*/  IMMA.8816.S8.S8.SAT R18, R159.reuse.ROW, R162.COL, R18 ;  /* 0x000000a29f127237 */ /* 0x040b620000045412 */
[----:B------:R0:W1:Y:S03]  /*2420*/  LDSM.16.M88.4 R140, [R172+0x800] ;  /* 0x00080000ac8c783b */ /* 0x0000660000000200 */
[-C--:B------:R5:W5:Y:S04]  /*2430*/  IMMA.8816.S8.S8.SAT R16, R159.ROW, R163.reuse.COL, R16 ;  /* 0x000000a39f107237 */ /* 0x080b680000045410 */
        /* <DEDUP_REMOVED lines=18> */
.L_x_367:
[----:B0123--:R-:W0:Y:S01]  /*2560*/  S2R R19, SR_TID.X ;  /* 0x0000000000137919 */ /* 0x00fe220000002100 */
[----:B------:R-:W-:Y:S01]  /*2570*/  ULDC UR4, c[0x0][0x178] ;  /* 0x00005e0000047ab9 */ /* 0x000fe20000000800 */
[----:B------:R-:W-:Y:S01]  /*2580*/  ISETP.NE.U32.AND P0, PT, RZ, c[0x0][0x240], PT ;  /* 0x00009000ff007a0c */ /* 0x000fe20003f05070 */
[----:B------:R-:W-:Y:S01]  /*2590*/  UMOV UR5, 0xffffffff ;  /* 0xffffffff00057882 */ /* 0x000fe20000000000 */
[----:B------:R-:W1:Y:S01]  /*25a0*/  S2UR UR6, SR_CTAID.Y ;  /* 0x00000000000679c3 */ /* 0x000e620000002600 */
[----:B------:R-:W-:Y:S01]  /*25b0*/  USHF.L.U32 UR5, UR5, UR4, URZ ;  /* 0x0000000405057299 */ /* 0x000fe2000800063f */
[----:B------:R-:W-:-:S02]  /*25c0*/  ISETP.NE.AND.EX P1, PT, RZ, c[0x0][0x244], PT, P0 ;  /* 0x00009100ff007a0c */ /* 0x000fc40003f25300 */
[----:B------:R-:W2:Y:S10]  /*25d0*/  S2R R17, SR_CTAID.X ;  /* 0x0000000000117919 */ /* 0x000eb40000002500 */
[----:B------:R-:W-:-:S02]  /*25e0*/  @P1 IMAD.MOV.U32 R144, RZ, RZ, c[0x0][0x240] ;  /* 0x00009000ff901624 */ /* 0x000fc400078e00ff */
[----:B------:R-:W-:Y:S01]  /*25f0*/  @P1 IMAD.MOV.U32 R145, RZ, RZ, c[0x0][0x244] ;  /* 0x00009100ff911624 */ /* 0x000fe200078e00ff */
[----:B0-----:R-:W-:-:S04]  /*2600*/  SHF.R.S32.HI R18, RZ, 0x1f, R19 ;  /* 0x0000001fff127819 */ /* 0x001fc80000011413 */
[CC--:B------:R-:W-:Y:S01]  /*2610*/  LEA.HI R16, R18.reuse, R19.reuse, RZ, 0x5 ;  /* 0x0000001312107211 */ /* 0x0c0fe200078f28ff */
[----:B-1----:R-:W-:Y:S01]  /*2620*/  USHF.L.U32 UR6, UR6, UR4, URZ ;  /* 0x0000000406067299 */ /* 0x002fe2000800063f */
[----:B------:R-:W-:Y:S01]  /*2630*/  LEA.HI R18, R18, R19, RZ, 0x6 ;  /* 0x0000001312127211 */ /* 0x000fe200078f30ff */
[----:B------:R-:W3:Y:S01]  /*2640*/  @P1 LDG.E.SYS R132, [R144] ;  /* 0x0000000090841381 */ /* 0x000ee200001ee900 */
[----:B------:R-:W-:Y:S02]  /*2650*/  LOP3.LUT R16, R16, 0xffffffe0, RZ, 0xc0, !PT ;  /* 0xffffffe010107812 */ /* 0x000fe400078ec0ff */
[----:B--2---:R-:W-:Y:S01]  /*2660*/  LOP3.LUT R0, R17, UR5, RZ, 0x30, !PT ;  /* 0x0000000511007c12 */ /* 0x004fe2000f8e30ff */
[----:B------:R-:W-:Y:S01]  /*2670*/  ULDC.64 UR4, c[0x0][0x160] ;  /* 0x0000580000047ab9 */ /* 0x000fe20000000a00 */
[----:B------:R-:W-:Y:S01]  /*2680*/  SHF.R.S32.HI R17, RZ, c[0x0][0x178], R17 ;  /* 0x00005e00ff117a19 */ /* 0x000fe20000011411 */
[----:B------:R-:W-:Y:S01]  /*2690*/  IMAD.IADD R16, R19, 0x1, -R16 ;  /* 0x0000000113107824 */ /* 0x000fe200078e0a10 */
[----:B------:R-:W-:Y:S01]  /*26a0*/  IADD3 R19, R0, UR6, RZ ;  /* 0x0000000600137c10 */ /* 0x000fe2000fffe0ff */
[----:B------:R-:W-:-:S02]  /*26b0*/  USHF.R.S32.HI UR6, URZ, 0x1f, UR5 ;  /* 0x0000001f3f067899 */ /* 0x000fc40008011405 */
[----:B------:R-:W-:Y:S01]  /*26c0*/  IMAD R16, R131, 0x100, R16 ;  /* 0x0000010083107824 */ /* 0x000fe200078e0210 */
[----:B------:R-:W-:Y:S01]  /*26d0*/  LEA.HI.SX32 R18, R18, R19, 0x1a ;  /* 0x0000001312127211 */ /* 0x000fe200078fd2ff */
[----:B------:R-:W-:Y:S02]  /*26e0*/  USHF.L.U32 UR4, UR4, 0x5, URZ ;  /* 0x0000000504047899 */ /* 0x000fe4000800063f */
[----:B------:R-:W-:Y:S01]  /*26f0*/  IMAD R16, R17, 0x200, R16 ;  /* 0x0000020011107824 */ /* 0x000fe200078e0210 */
[----:B------:R-:W-:Y:S01]  /*2700*/  ULEA.HI UR5, UR6, UR5, URZ, 0x5 ;  /* 0x0000000506057291 */ /* 0x000fe2000f8f283f */
[----:B------:R-:W-:Y:S02]  /*2710*/  IMAD.SHL.U32 R130, R18, 0x2, RZ ;  /* 0x0000000212827824 */ /* 0x000fe400078e00ff */
[----:B------:R-:W-:Y:S01]  /*2720*/  IMAD.SHL.U32 R131, R16, 0x8, RZ ;  /* 0x0000000810837824 */ /* 0x000fe200078e00ff */
[----:B------:R-:W-:Y:S02]  /*2730*/  USHF.R.S32.HI UR5, URZ, 0x5, UR5 ;  /* 0x000000053f057899 */ /* 0x000fe40008011405 */
[----:B------:R-:W-:-:S02]  /*2740*/  SHF.R.S32.HI R18, RZ, 0x1f, R130 ;  /* 0x0000001fff127819 */ /* 0x000fc40000011482 */
[----:B------:R-:W-:Y:S02]  /*2750*/  SHF.R.S32.HI R0, RZ, 0x1f, R131 ;  /* 0x0000001fff007819 */ /* 0x000fe40000011483 */
[C---:B------:R-:W-:Y:S01]  /*2760*/  LOP3.LUT R138, R131.reuse, 0xfffffff8, RZ, 0xc0, !PT ;  /* 0xfffffff8838a7812 */ /* 0x040fe200078ec0ff */
        /* <DEDUP_REMOVED lines=10> */
[----:B------:R-:W2:Y:S01]  /*2810*/  @P4 LDG.E.LTC128B.64.SYS R16, [R136] ;  /* 0x0000000088104381 */ /* 0x000ea200001eeb20 */
[----:B------:R-:W3:Y:S08]  /*2820*/  I2F R141, R98 ;  /* 0x00000062008d7306 */ /* 0x000ef00000201400 */
[----:B------:R-:W0:Y:S08]  /*2830*/  I2F R135, R99 ;  /* 0x0000006300877306 */ /* 0x000e300000201400 */
[----:B------:R1:W4:Y:S08]  /*2840*/  I2F R19, R128 ;  /* 0x0000008000137306 */ /* 0x0003300000201400 */
[----:B------:R0:W-:Y:S08]  /*2850*/  I2F R133, R96 ;  /* 0x0000006000857306 */ /* 0x0001f00000201400 */
[----:B------:R-:W0:Y:S08]  /*2860*/  I2F R129, R129 ;  /* 0x0000008100817306 */ /* 0x000e300000201400 */
[----:B------:R0:W0:Y:S08]  /*2870*/  I2F R99, R66 ;  /* 0x0000004200637306 */ /* 0x0000300000201400 */
[----:B------:R-:W-:Y:S01]  /*2880*/  I2F R97, R97 ;  /* 0x0000006100617306 */ /* 0x000fe20000201400 */
[----:B------:R-:W-:Y:S01]  /*2890*/  @!P1 IMAD.MOV.U32 R132, RZ, RZ, c[0x0][0x230] ;  /* 0x00008c00ff849624 */ /* 0x000fe200078e00ff */
[----:B--2---:R-:W-:-:S02]  /*28a0*/  PRMT R142, R16, 0xaaa2, R16 ;  /* 0x0000aaa2108e7816 */ /* 0x004fc40000000010 */
[----:B------:R-:W-:Y:S02]  /*28b0*/  PRMT R143, R16, 0xbbb3, R16 ;  /* 0x0000bbb3108f7816 */ /* 0x000fe40000000010 */
[----:B------:R-:W-:Y:S02]  /*28c0*/  IADD3 R142, R142, 0x4b400000, RZ ;  /* 0x4b4000008e8e7810 */ /* 0x000fe40007ffe0ff */
[----:B-1----:R-:W-:-:S03]  /*28d0*/  IADD3 R128, R143, 0x4b400000, RZ ;  /* 0x4b4000008f807810 */ /* 0x002fc60007ffe0ff */
[----:B------:R-:W-:Y:S02]  /*28e0*/  FADD R142, R142, -12582912 ;  /* 0xcb4000008e8e7421 */ /* 0x000fe40000000000 */
[----:B0-----:R-:W-:Y:S02]  /*28f0*/  FADD R96, R128, -12582912 ;  /* 0xcb40000080607421 */ /* 0x001fe40000000000 */
[-C--:B---3--:R-:W-:Y:S01]  /*2900*/  FFMA R98, R141, R132.reuse, R142 ;  /* 0x000000848d627223 */ /* 0x088fe2000000008e */
[----:B------:R-:W-:Y:S01]  /*2910*/  PRMT R140, R16, 0x8880, R16 ;  /* 0x00008880108c7816 */ /* 0x000fe20000000010 */
[----:B------:R-:W-:-:S03]  /*2920*/  FFMA R96, R135, R132, R96 ;  /* 0x0000008487607223 */ /* 0x000fc60000000060 */
        /* <DEDUP_REMOVED lines=51> */
[----:B------:R1:W2:Y:S02]  /*2c60*/  F2I.NTZ R141, R96 ;  /* 0x00000060008d7305 */ /* 0x0002a40000203100 */
[----:B-1----:R-:W-:-:S06]  /*2c70*/  IADD3 R96, R131, 0x100, RZ ;  /* 0x0000010083607810 */ /* 0x002fcc0007ffe0ff */
[----:B------:R-:W-:Y:S01]  /*2c80*/  F2I.NTZ R19, R19 ;  /* 0x0000001300137305 */ /* 0x000fe20000203100 */
[----:B------:R-:W-:-:S07]  /*2c90*/  ISETP.GE.AND P5, PT, R96, UR4, PT ;  /* 0x0000000460007c0c */ /* 0x000fce000bfa6270 */
[----:B------:R1:W3:Y:S01]  /*2ca0*/  F2I.NTZ R128, R129 ;  /* 0x0000008100807305 */ /* 0x0002e20000203100 */
[----:B------:R-:W-:-:S07]  /*2cb0*/  IMAD.WIDE.U32 R96, R130, c[0x0][0x208], R138 ;  /* 0x0000820082607a25 */ /* 0x000fce00078e008a */
[----:B------:R-:W-:Y:S01]  /*2cc0*/  F2I.NTZ R133, R133 ;  /* 0x0000008500857305 */ /* 0x000fe20000203100 */
[----:B-1----:R-:W-:-:S07]  /*2cd0*/  IMAD R129, R18, c[0x0][0x208], RZ ;  /* 0x0000820012817a24 */ /* 0x002fce00078e02ff */
[----:B------:R-:W1:Y:S01]  /*2ce0*/  F2I.NTZ R140, R140 ;  /* 0x0000008c008c7305 */ /* 0x000e620000203100 */
[----:B------:R-:W-:Y:S01]  /*2cf0*/  IMAD R129, R130, c[0x0][0x20c], R129 ;  /* 0x0000830082817a24 */ /* 0x000fe200078e0281 */
[----:B------:R-:W-:Y:S02]  /*2d00*/  LOP3.LUT R67, R67, 0xffffffef, RZ, 0xc0, !PT ;  /* 0xffffffef43437812 */ /* 0x000fe400078ec0ff */
[----:B0-----:R-:W-:Y:S01]  /*2d10*/  I2IP.S8.S32.SAT R99, R66, R99, RZ ;  /* 0x0000006342637239 */ /* 0x001fe200000010ff */
[----:B------:R-:W-:Y:S01]  /*2d20*/  IMAD.IADD R66, R97, 0x1, R129 ;  /* 0x0000000161427824 */ /* 0x000fe200078e0281 */
[----:B--2---:R-:W-:Y:S02]  /*2d30*/  I2IP.S8.S32.SAT R18, R141, R98, RZ ;  /* 0x000000628d127239 */ /* 0x004fe400000010ff */
[----:B------:R-:W-:Y:S02]  /*2d40*/  @P5 LOP3.LUT R67, R67, 0x10, RZ, 0xfc, !PT ;  /* 0x0000001043435812 */ /* 0x000fe400078efcff */
[----:B------:R-:W-:-:S02]  /*2d50*/  IADD3 R138, P1, R96, c[0x0][0x220], RZ ;  /* 0x00008800608a7a10 */ /* 0x000fc40007f3e0ff */
[----:B------:R-:W-:Y:S02]  /*2d60*/  ISETP.LT.AND P5, PT, R130, UR5, !P5 ;  /* 0x0000000582007c0c */ /* 0x000fe4000efa1270 */
[----:B------:R-:W-:Y:S02]  /*2d70*/  IADD3 R98, P0, R136, c[0x0][0x1e8], RZ ;  /* 0x00007a0088627a10 */ /* 0x000fe40007f1e0ff */
[----:B---3--:R-:W-:Y:S02]  /*2d80*/  I2IP.S8.S32.SAT R18, R128, R19, R18 ;  /* 0x0000001380127239 */ /* 0x008fe40000001012 */
[----:B-1----:R-:W-:Y:S02]  /*2d90*/  I2IP.S8.S32.SAT R19, R140, R133, R99 ;  /* 0x000000858c137239 */ /* 0x002fe40000001063 */
[----:B------:R-:W-:Y:S02]  /*2da0*/  IADD3.X R139, R66, c[0x0][0x224], RZ, P1, !PT ;  /* 0x00008900428b7a10 */ /* 0x000fe40000ffe4ff */
[----:B------:R-:W-:-:S06]  /*2db0*/  IADD3.X R99, R137, c[0x0][0x1ec], RZ, P0, !PT ;  /* 0x00007b0089637a10 */ /* 0x000fcc00007fe4ff */
[----:B------:R0:W-:Y:S04]  /*2dc0*/  @P4 STG.E.64.SYS [R138], R18 ;  /* 0x000000128a004386 */ /* 0x0001e8000010eb00 */
[----:B------:R-:W2:Y:S01]  /*2dd0*/  @P5 LDG.E.LTC128B.64.SYS R16, [R98] ;  /* 0x0000000062105381 */ /* 0x000ea200001eeb20 */
[----:B------:R-:W1:Y:S08]  /*2de0*/  I2F R135, R100 ;  /* 0x0000006400877306 */ /* 0x000e700000201400 */
[----:B------:R-:W3:Y:S08]  /*2df0*/  I2F R133, R101 ;  /* 0x0000006500857306 */ /* 0x000ef00000201400 */
[----:B------:R-:W4:Y:S08]  /*2e00*/  I2F R97, R126 ;  /* 0x0000007e00617306 */ /* 0x000f300000201400 */
[----:B------:R0:W-:Y:S08]  /*2e10*/  I2F R129, R94 ;  /* 0x0000005e00817306 */ /* 0x0001f00000201400 */
[----:B------:R-:W0:Y:S08]  /*2e20*/  I2F R127, R127 ;  /* 0x0000007f007f7306 */ /* 0x000e300000201400 */
[----:B------:R0:W0:Y:S08]  /*2e30*/  I2F R101, R68 ;  /* 0x0000004400657306 */ /* 0x0000300000201400 */
[----:B------:R-:W0:Y:S08]  /*2e40*/  I2F R69, R69 ;  /* 0x0000004500457306 */ /* 0x000e300000201400 */
[----:B------:R-:W0:Y:S01]  /*2e50*/  I2F R95, R95 ;  /* 0x0000005f005f7306 */ /* 0x000e220000201400 */
        /* <DEDUP_REMOVED lines=70> */
[----:B------:R-:W-:Y:S02]  /*32c0*/  @P4 LOP3.LUT R67, R67, 0x8, RZ, 0xfc, !PT ;  /* 0x0000000843434812 */ /* 0x000fe400078efcff */
        /* <DEDUP_REMOVED lines=11> */
[----:B------:R-:W1:Y:S08]  /*3380*/  I2F R125, R125 ;  /* 0x0000007d007d7306 */ /* 0x000e700000201400 */
[----:B0-----:R0:W0:Y:S08]  /*3390*/  I2F R19, R70 ;  /* 0x0000004600137306 */ /* 0x0010300000201400 */
[----:B------:R-:W0:Y:S08]  /*33a0*/  I2F R71, R71 ;  /* 0x0000004700477306 */ /* 0x000e300000201400 */
[----:B------:R0:W0:Y:S08]  /*33b0*/  I2F R99, R92 ;  /* 0x0000005c00637306 */ /* 0x0000300000201400 */
[----:B------:R-:W0:Y:S01]  /*33c0*/  I2F R93, R93 ;  /* 0x0000005d005d7306 */ /* 0x000e220000201400 */
[----:B------:R-:W-:-:S02]  /*33d0*/  LOP3.LUT R67, R67, 0xfffffffb, RZ, 0xc0, !PT ;  /* 0xfffffffb43437812 */ /* 0x000fc400078ec0ff */
[----:B--2---:R-:W-:-:S04]  /*33e0*/  PRMT R98, R16, 0xaaa2, R16 ;  /* 0x0000aaa210627816 */ /* 0x004fc80000000010 */
[----:B------:R-:W-:Y:S02]  /*33f0*/  IADD3 R98, R98, 0x4b400000, RZ ;  /* 0x4b40000062627810 */ /* 0x000fe40007ffe0ff */
[----:B------:R-:W-:-:S03]  /*3400*/  PRMT R94, R16, 0xbbb3, R16 ;  /* 0x0000bbb3105e7816 */ /* 0x000fc60000000010 */
[----:B------:R-:W-:Y:S01]  /*3410*/  FADD R98, R98, -12582912 ;  /* 0xcb40000062627421 */ /* 0x000fe20000000000 */
[----:B------:R-:W-:-:S03]  /*3420*/  IADD3 R94, R94, 0x4b400000, RZ ;  /* 0x4b4000005e5e7810 */ /* 0x000fc60007ffe0ff */
[----:B-1----:R-:W-:Y:S02]  /*3430*/  FFMA R95, R95, R132, R98 ;  /* 0x000000845f5f7223 */ /* 0x002fe40000000062 */
[----:B------:R-:W-:-:S03]  /*3440*/  FADD R94, R94, -12582912 ;  /* 0xcb4000005e5e7421 */ /* 0x000fc60000000000 */
[----:B------:R-:W-:Y:S01]  /*3450*/  FSETP.GT.AND P0, PT, R95, c[0x0][0x238], PT ;  /* 0x00008e005f007a0b */ /* 0x000fe20003f04000 */
[----:B---3--:R-:W-:Y:S01]  /*3460*/  FFMA R103, R103, R132, R94 ;  /* 0x0000008467677223 */ /* 0x008fe2000000005e */
[----:B------:R-:W-:-:S04]  /*3470*/  PRMT R18, R16, 0x8880, R16 ;  /* 0x0000888010127816 */ /* 0x000fc80000000010 */
[----:B------:R-:W-:Y:S02]  /*3480*/  IADD3 R18, R18, 0x4b400000, RZ ;  /* 0x4b40000012127810 */ /* 0x000fe40007ffe0ff */
[----:B------:R-:W-:-:S04]  /*3490*/  FSETP.GT.AND P1, PT, R103, c[0x0][0x238], PT ;  /* 0x00008e0067007a0b */ /* 0x000fc80003f24000 */
[----:B------:R-:W-:Y:S01]  /*34a0*/  @!P0 FSETP.GTU.AND P2, PT, |R95|, +INF , PT ;  /* 0x7f8000005f00880b */ /* 0x000fe20003f4c200 */
[----:B------:R-:W-:Y:S01]  /*34b0*/  FADD R94, R18, -12582912 ;  /* 0xcb400000125e7421 */ /* 0x000fe20000000000 */
[----:B------:R-:W-:-:S03]  /*34c0*/  PRMT R98, R16, 0x9991, R16 ;  /* 0x0000999110627816 */ /* 0x000fc60000000010 */
[----:B----4-:R-:W-:Y:S01]  /*34d0*/  FFMA R97, R97, R132, R94 ;  /* 0x0000008461617223 */ /* 0x010fe2000000005e */
[----:B------:R-:W-:Y:S02]  /*34e0*/  IADD3 R18, R98, 0x4b400000, RZ ;  /* 0x4b40000062127810 */ /* 0x000fe40007ffe0ff */
[----:B------:R-:W-:Y:S02]  /*34f0*/  @!P0 FSEL R95, R95, c[0x0][0x238], P2 ;  /* 0x00008e005f5f8a08 */ /* 0x000fe40001000000 */
[----:B------:R-:W-:Y:S02]  /*3500*/  @!P1 FSETP.GTU.AND P0, PT, |R103|, +INF , PT ;  /* 0x7f8000006700980b */ /* 0x000fe40003f0c200 */
[----:B------:R-:W-:Y:S01]  /*3510*/  FSETP.GT.AND P2, PT, R97, c[0x0][0x238], PT ;  /* 0x00008e0061007a0b */ /* 0x000fe20003f44000 */
[----:B------:R-:W-:Y:S01]  /*3520*/  FADD R94, R18, -12582912 ;  /* 0xcb400000125e7421 */ /* 0x000fe20000000000 */
[----:B0-----:R-:W-:-:S03]  /*3530*/  PRMT R70, R17, 0xaaa2, R17 ;  /* 0x0000aaa211467816 */ /* 0x001fc60000000011 */
        /* <DEDUP_REMOVED lines=58> */
[----:B0-----:R-:W0:Y:S08]  /*38e0*/  I2F R19, R122 ;  /* 0x0000007a00137306 */ /* 0x001e300000201400 */
[----:B------:R-:W-:Y:S08]  /*38f0*/  I2F R93, R72 ;  /* 0x00000048005d7306 */ /* 0x000ff00000201400 */
        /* <DEDUP_REMOVED lines=9> */
[----:B------:R-:W-:Y:S01]  /*3990*/  FADD R18, R71, -12582912 ;  /* 0xcb40000047127421 */ /* 0x000fe20000000000 */
[----:B------:R-:W-:-:S03]  /*39a0*/  PRMT R71, R16, 0x8880, R16 ;  /* 0x0000888010477816 */ /* 0x000fc60000000010 */
[----:B---3--:R-:W-:Y:S01]  /*39b0*/  FFMA R18, R105, R132, R18 ;  /* 0x0000008469127223 */ /* 0x008fe20000000012 */
[----:B------:R-:W-:-:S04]  /*39c0*/  @!P0 FSETP.GTU.AND P1, PT, |R70|, +INF , PT ;  /* 0x7f8000004600880b */ /* 0x000fc80003f2c200 */
[----:B------:R-:W-:Y:S02]  /*39d0*/  @!P0 FSEL R70, R70, c[0x0][0x238], P1 ;  /* 0x00008e0046468a08 */ /* 0x000fe40000800000 */
[----:B------:R-:W-:Y:S02]  /*39e0*/  FSETP.GT.AND P0, PT, R18, c[0x0][0x238], PT ;  /* 0x00008e0012007a0b */ /* 0x000fe40003f04000 */
        /* <DEDUP_REMOVED lines=48> */
[----:B------:R-:W1:Y:S01]  /*3cf0*/  F2I.NTZ R94, R71 ;  /* 0x00000047005e7305 */ /* 0x000e620000203100 */
[----:B0-----:R-:W-:-:S07]  /*3d00*/  I2IP.S8.S32.SAT R70, R91, R70, RZ ;  /* 0x000000465b467239 */ /* 0x001fce00000010ff */
[----:B------:R-:W-:Y:S08]  /*3d10*/  F2I.NTZ R92, R92 ;  /* 0x0000005c005c7305 */ /* 0x000ff00000203100 */
[----:B------:R-:W0:Y:S01]  /*3d20*/  F2I.NTZ R93, R72 ;  /* 0x00000048005d7305 */ /* 0x000e220000203100 */
[----:B------:R-:W-:-:S07]  /*3d30*/  IADD3 R91, R131, 0x400, RZ ;  /* 0x00000400835b7810 */ /* 0x000fce0007ffe0ff */
[----:B------:R-:W-:Y:S08]  /*3d40*/  F2I.NTZ R73, R73 ;  /* 0x0000004900497305 */ /* 0x000ff00000203100 */
[----:B------:R-:W2:Y:S01]  /*3d50*/  F2I.NTZ R90, R90 ;  /* 0x0000005a005a7305 */ /* 0x000ea20000203100 */
[----:B------:R-:W-:Y:S02]  /*3d60*/  IADD3 R98, P0, R102, c[0x0][0x210], RZ ;  /* 0x0000840066627a10 */ /* 0x000fe40007f1e0ff */
[----:B------:R-:W-:-:S02]  /*3d70*/  ISETP.GE.AND P2, PT, R91, UR4, PT ;  /* 0x000000045b007c0c */ /* 0x000fc4000bf46270 */
[----:B-1----:R-:W-:Y:S02]  /*3d80*/  I2IP.S8.S32.SAT R18, R94, R19, R70 ;  /* 0x000000135e127239 */ /* 0x002fe40000001046 */
[----:B0-----:R-:W-:Y:S02]  /*3d90*/  I2IP.S8.S32.SAT R93, R93, R92, RZ ;  /* 0x0000005c5d5d7239 */ /* 0x001fe400000010ff */
[----:B------:R-:W-:Y:S02]  /*3da0*/  IADD3.X R99, R103, c[0x0][0x214], RZ, P0, !PT ;  /* 0x0000850067637a10 */ /* 0x000fe400007fe4ff */
[----:B------:R-:W-:Y:S02]  /*3db0*/  P2R R70, PR, RZ, 0x4 ;  /* 0x00000004ff467803 */ /* 0x000fe40000000000 */
[----:B------:R-:W-:Y:S02]  /*3dc0*/  ISETP.LT.AND P2, PT, R130, UR5, !P2 ;  /* 0x0000000582007c0c */ /* 0x000fe4000d741270 */
[----:B------:R-:W-:-:S02]  /*3dd0*/  IADD3 R68, P0, R68, c[0x0][0x1e8], RZ ;  /* 0x00007a0044447a10 */ /* 0x000fc40007f1e0ff */
[----:B--2---:R-:W-:Y:S02]  /*3de0*/  I2IP.S8.S32.SAT R19, R90, R73, R93 ;  /* 0x000000495a137239 */ /* 0x004fe4000000105d */
[----:B------:R-:W-:-:S06]  /*3df0*/  IADD3.X R69, R69, c[0x0][0x1ec], RZ, P0, !PT ;  /* 0x00007b0045457a10 */ /* 0x000fcc00007fe4ff */
[----:B------:R0:W-:Y:S04]  /*3e00*/  @P3 STG.E.64.SYS [R98], R18 ;  /* 0x0000001262003386 */ /* 0x0001e8000010eb00 */
[----:B------:R-:W2:Y:S01]  /*3e10*/  @P2 LDG.E.LTC128B.64.SYS R16, [R68] ;  /* 0x0000000044102381 */ /* 0x000ea200001eeb20 */
[----:B------:R-:W1:Y:S08]  /*3e20*/  I2F R71, R106 ;  /* 0x0000006a00477306 */ /* 0x000e700000201400 */
[----:B0-----:R-:W0:Y:S08]  /*3e30*/  I2F R19, R107 ;  /* 0x0000006b00137306 */ /* 0x001e300000201400 */
[----:B------:R-:W3:Y:S08]  /*3e40*/  I2F R73, R120 ;  /* 0x0000007800497306 */ /* 0x000ef00000201400 */
        /* <DEDUP_REMOVED lines=83> */
[----:B------:R-:W3:Y:S08]  /*4380*/  I2F R109, R109 ;  /* 0x0000006d006d7306 */ /* 0x000ef00000201400 */
[----:B------:R-:W4:Y:S08]  /*4390*/  I2F R73, R118 ;  /* 0x0000007600497306 */ /* 0x000f300000201400 */
[----:B------:R-:W0:Y:S08]  /*43a0*/  I2F R119, R119 ;  /* 0x0000007700777306 */ /* 0x000e300000201400 */
[----:B------:R-:W0:Y:S08]  /*43b0*/  I2F R75, R76 ;  /* 0x0000004c004b7306 */ /* 0x000e300000201400 */
[----:B------:R-:W1:Y:S08]  /*43c0*/  I2F R77, R77 ;  /* 0x0000004d004d7306 */ /* 0x000e700000201400 */
[----:B0-----:R-:W0:Y:S08]  /*43d0*/  I2F R19, R86 ;  /* 0x0000005600137306 */ /* 0x001e300000201400 */
[----:B------:R-:W0:Y:S01]  /*43e0*/  I2F R87, R87 ;  /* 0x0000005700577306 */ /* 0x000e220000201400 */
        /* <DEDUP_REMOVED lines=78> */
[----:B------:R-:W3:Y:S08]  /*48d0*/  I2F R111, R111 ;  /* 0x0000006f006f7306 */ /* 0x000ef00000201400 */
        /* <DEDUP_REMOVED lines=8> */
[----:B------:R-:W-:-:S04]  /*4960*/  FADD R19, R19, -12582912 ;  /* 0xcb40000013137421 */ /* 0x000fc80000000000 */
[----:B-1----:R-:W-:Y:S01]  /*4970*/  FFMA R19, R69, R132, R19 ;  /* 0x0000008445137223 */ /* 0x002fe20000000013 */
[----:B------:R-:W-:-:S04]  /*4980*/  PRMT R68, R16, 0xbbb3, R16 ;  /* 0x0000bbb310447816 */ /* 0x000fc80000000010 */
[----:B------:R-:W-:Y:S02]  /*4990*/  FSETP.GT.AND P0, PT, R19, c[0x0][0x238], PT ;  /* 0x00008e0013007a0b */ /* 0x000fe40003f04000 */
[----:B------:R-:W-:-:S05]  /*49a0*/  IADD3 R68, R68, 0x4b400000, RZ ;  /* 0x4b40000044447810 */ /* 0x000fca0007ffe0ff */
[----:B------:R-:W-:Y:S01]  /*49b0*/  FADD R68, R68, -12582912 ;  /* 0xcb40000044447421 */ /* 0x000fe20000000000 */
[----:B------:R-:W0:Y:S03]  /*49c0*/  I2F R69, R116 ;  /* 0x0000007400457306 */ /* 0x000e260000201400 */
[----:B---3--:R-:W-:Y:S01]  /*49d0*/  FFMA R68, R111, R132, R68 ;  /* 0x000000846f447223 */ /* 0x008fe20000000044 */
        /* <DEDUP_REMOVED lines=65> */
[----:B------:R1:W2:Y:S01]  /*4df0*/  @P2 LDG.E.LTC128B.64.SYS R16, [R72.64+UR6] ;  /* 0x0000000648102981 */ /* 0x0002a2000c1eeb20 */
[----:B------:R-:W3:Y:S08]  /*4e00*/  I2F R69, R112 ;  /* 0x0000007000457306 */ /* 0x000ef00000201400 */
[----:B0-----:R-:W-:Y:S08]  /*4e10*/  I2F R19, R114 ;  /* 0x0000007200137306 */ /* 0x001ff00000201400 */
[----:B-1----:R-:W-:Y:S08]  /*4e20*/  I2F R73, R115 ;  /* 0x0000007300497306 */ /* 0x002ff00000201400 */
[----:B------:R-:W-:Y:S08]  /*4e30*/  I2F R81, R81 ;  /* 0x0000005100517306 */ /* 0x000ff00000201400 */
[----:B------:R-:W-:Y:S01]  /*4e40*/  I2F R83, R83 ;  /* 0x0000005300537306 */ /* 0x000fe20000201400 */
[----:B------:R-:W-:Y:S01]  /*4e50*/  IADD3 R130, R130, 0x1, RZ ;  /* 0x0000000182827810 */ /* 0x000fe20007ffe0ff */
[----:B------:R-:W-:Y:S01]  /*4e60*/  ULDC.64 UR8, c[0x0][0x210] ;  /* 0x0000840000087ab9 */ /* 0x000fe20000000a00 */
[----:B--2---:R-:W-:-:S04]  /*4e70*/  PRMT R71, R16, 0xaaa2, R16 ;  /* 0x0000aaa210477816 */ /* 0x004fc80000000010 */
[----:B------:R-:W-:-:S05]  /*4e80*/  IADD3 R71, R71, 0x4b400000, RZ ;  /* 0x4b40000047477810 */ /* 0x000fca0007ffe0ff */
[----:B------:R-:W-:-:S04]  /*4e90*/  FADD R71, R71, -12582912 ;  /* 0xcb40000047477421 */ /* 0x000fc80000000000 */
[----:B---3--:R-:W-:Y:S02]  /*4ea0*/  FFMA R69, R69, R132, R71 ;  /* 0x0000008445457223 */ /* 0x008fe40000000047 */
[----:B------:R-:W0:Y:S01]  /*4eb0*/  I2F R71, R113 ;  /* 0x0000007100477306 */ /* 0x000e220000201400 */
[----:B------:R-:W-:Y:S02]  /*4ec0*/  PRMT R18, R16, 0xbbb3, R16 ;  /* 0x0000bbb310127816 */ /* 0x000fe40000000010 */
[----:B------:R-:W-:Y:S02]  /*4ed0*/  FSETP.GT.AND P0, PT, R69, c[0x0][0x238], PT ;  /* 0x00008e0045007a0b */ /* 0x000fe40003f04000 */
[----:B------:R-:W-:-:S05]  /*4ee0*/  IADD3 R18, R18, 0x4b400000, RZ ;  /* 0x4b40000012127810 */ /* 0x000fca0007ffe0ff */
[----:B------:R-:W-:Y:S01]  /*4ef0*/  FADD R18, R18, -12582912 ;  /* 0xcb40000012127421 */ /* 0x000fe20000000000 */
[----:B------:R-:W-:-:S04]  /*4f00*/  PRMT R72, R16, 0x8880, R16 ;  /* 0x0000888010487816 */ /* 0x000fc80000000010 */
[----:B------:R-:W-:Y:S01]  /*4f10*/  @!P0 FSETP.GTU.AND P1, PT, |R69|, +INF , PT ;  /* 0x7f8000004500880b */ /* 0x000fe20003f2c200 */
[----:B0-----:R-:W-:-:S03]  /*4f20*/  FFMA R71, R71, R132, R18 ;  /* 0x0000008447477223 */ /* 0x001fc60000000012 */
        /* <DEDUP_REMOVED lines=67> */
[----:B------:R-:W-:-:S05]  /*5360*/  IADD3.X R81, R0, c[0x0][0x1fc], RZ, P0, !PT ;  /* 0x00007f0000517a10 */ /* 0x000fca00007fe4ff */
[----:B------:R-:W0:Y:S08]  /*5370*/  F2I.NTZ R0, R71 ;  /* 0x0000004700007305 */ /* 0x000e300000203100 */
        /* <DEDUP_REMOVED lines=14> */
[----:B------:R-:W3:Y:S08]  /*5460*/  I2F R35, R35 ;  /* 0x0000002300237306 */ /* 0x000ef00000201400 */
[----:B0-----:R-:W0:Y:S08]  /*5470*/  I2F R19, R64 ;  /* 0x0000004000137306 */ /* 0x001e300000201400 */
[----:B------:R-:W4:Y:S08]  /*5480*/  I2F R65, R65 ;  /* 0x0000004100417306 */ /* 0x000f300000201400 */
        /* <DEDUP_REMOVED lines=100> */
[----:B------:R-:W3:Y:S08]  /*5ad0*/  I2F R37, R37 ;  /* 0x0000002500257306 */ /* 0x000ef00000201400 */
[----:B------:R-:W-:Y:S08]  /*5ae0*/  I2F R63, R63 ;  /* 0x0000003f003f7306 */ /* 0x000ff00000201400 */
[----:B------:R-:W-:Y:S08]  /*5af0*/  I2F R35, R4 ;  /* 0x0000000400237306 */ /* 0x000ff00000201400 */
[----:B------:R-:W-:Y:S08]  /*5b00*/  I2F R5, R5 ;  /* 0x0000000500057306 */ /* 0x000ff00000201400 */
[----:B0-----:R-:W-:Y:S08]  /*5b10*/  I2F R3, R30 ;  /* 0x0000001e00037306 */ /* 0x001ff00000201400 */
        /* <DEDUP_REMOVED lines=80> */
[----:B0-----:R-:W0:Y:S08]  /*6020*/  I2F R3, R60 ;  /* 0x0000003c00037306 */ /* 0x001e300000201400 */
[----:B------:R-:W4:Y:S08]  /*6030*/  I2F R61, R61 ;  /* 0x0000003d003d7306 */ /* 0x000f300000201400 */
[----:B------:R-:W-:Y:S08]  /*6040*/  I2F R7, R7 ;  /* 0x0000000700077306 */ /* 0x000ff00000201400 */
        /* <DEDUP_REMOVED lines=86> */
[----:B------:R-:W-:-:S04]  /*65b0*/  ISETP.NE.AND P6, PT, R70, RZ, PT ;  /* 0x000000ff4600720c */ /* 0x000fc80003fc5270 */
        /* <DEDUP_REMOVED lines=76> */
[----:B------:R-:W1:Y:S08]  /*6a80*/  I2F R7, R42 ;  /* 0x0000002a00077306 */ /* 0x000e700000201400 */
[----:B------:R-:W3:Y:S08]  /*6a90*/  I2F R43, R43 ;  /* 0x0000002b002b7306 */ /* 0x000ef00000201400 */
[----:B------:R-:W4:Y:S08]  /*6aa0*/  I2F R9, R56 ;  /* 0x0000003800097306 */ /* 0x000f300000201400 */
[----:B------:R-:W1:Y:S08]  /*6ab0*/  I2F R57, R57 ;  /* 0x0000003900397306 */ /* 0x000e700000201400 */
[----:B0-----:R-:W0:Y:S08]  /*6ac0*/  I2F R3, R10 ;  /* 0x0000000a00037306 */ /* 0x001e300000201400 */
        /* <DEDUP_REMOVED lines=87> */
[C-C-:B--2---:R-:W-:Y:S02]  /*7040*/  PRMT R0, R16.reuse, 0xaaa2, R16.reuse ;  /* 0x0000aaa210007816 */ /* 0x144fe40000000010 */
[----:B------:R-:W-:Y:S02]  /*7050*/  PRMT R10, R16, 0xbbb3, R16 ;  /* 0x0000bbb3100a7816 */ /* 0x000fe40000000010 */
[----:B------:R-:W-:Y:S02]  /*7060*/  IADD3 R0, R0, 0x4b400000, RZ ;  /* 0x4b40000000007810 */ /* 0x000fe40007ffe0ff */
[----:B------:R-:W-:-:S03]  /*7070*/  IADD3 R2, R10, 0x4b400000, RZ ;  /* 0x4b4000000a027810 */ /* 0x000fc60007ffe0ff */
        /* <DEDUP_REMOVED lines=78> */
[----:B------:R-:W-:-:S04]  /*7560*/  ISETP.NE.AND P6, PT, R68, RZ, PT ;  /* 0x000000ff4400720c */ /* 0x000fc80003fc5270 */
[----:B------:R-:W-:Y:S02]  /*7570*/  ISETP.LT.AND P4, PT, R130, UR5, !P6 ;  /* 0x0000000582007c0c */ /* 0x000fe4000f781270 */
        /* <DEDUP_REMOVED lines=72> */
[C-C-:B--2---:R-:W-:Y:S02]  /*7a00*/  PRMT R7, R16.reuse, 0xaaa2, R16.reuse ;  /* 0x0000aaa210077816 */ /* 0x144fe40000000010 */
[----:B------:R-:W-:Y:S02]  /*7a10*/  PRMT R0, R16, 0xbbb3, R16 ;  /* 0x0000bbb310007816 */ /* 0x000fe40000000010 */
[----:B------:R-:W-:-:S02]  /*7a20*/  IADD3 R7, R7, 0x4b400000, RZ ;  /* 0x4b40000007077810 */ /* 0x000fc40007ffe0ff */
[----:B------:R-:W-:-:S03]  /*7a30*/  IADD3 R0, R0, 0x4b400000, RZ ;  /* 0x4b40000000007810 */ /* 0x000fc60007ffe0ff */
[----:B------:R-:W-:Y:S02]  /*7a40*/  FADD R7, R7, -12582912 ;  /* 0xcb40000007077421 */ /* 0x000fe40000000000 */
[----:B------:R-:W-:Y:S02]  /*7a50*/  FADD R0, R0, -12582912 ;  /* 0xcb40000000007421 */ /* 0x000fe40000000000 */
[----:B------:R-:W-:Y:S01]  /*7a60*/  FFMA R48, R132, R48, R7 ;  /* 0x0000003084307223 */ /* 0x000fe20000000007 */
[----:B------:R-:W-:Y:S01]  /*7a70*/  PRMT R6, R16, 0x8880, R16 ;  /* 0x0000888010067816 */ /* 0x000fe20000000010 */
[----:B------:R-:W-:-:S03]  /*7a80*/  FFMA R49, R132, R49, R0 ;  /* 0x0000003184317223 */ /* 0x000fc60000000000 */
[----:B------:R-:W-:Y:S02]  /*7a90*/  FSETP.GT.AND P0, PT, R48, c[0x0][0x238], PT ;  /* 0x00008e0030007a0b */ /* 0x000fe40003f04000 */
[----:B------:R-:W-:Y:S02]  /*7aa0*/  IADD3 R6, R6, 0x4b400000, RZ ;  /* 0x4b40000006067810 */ /* 0x000fe40007ffe0ff */
[----:B------:R-:W-:-:S03]  /*7ab0*/  FSETP.GT.AND P1, PT, R49, c[0x0][0x238], PT ;  /* 0x00008e0031007a0b */ /* 0x000fc60003f24000 */
        /* <DEDUP_REMOVED lines=60> */
.L_x_369:
[----:B------:R-:W-:-:S00]  /*7e80*/  BRA `(.L_x_369) ;  /* 0xfffffff000007947 */ /* 0x000fc0000383ffff */
[----:B------:R-:W-:-:S00]  /*7e90*/  NOP ;  /* 0x0000000000007918 */ /* 0x000fc00000000000 */
[----:B------:R-:W-:-:S00]  /*7ea0*/  NOP ;  /* 0x0000000000007918 */ /* 0x000fc00000000000 */
[----:B------:R-:W-:-:S00]  /*7eb0*/  NOP ;  /* 0x0000000000007918 */ /* 0x000fc00000000000 */
[----:B------:R-:W-:-:S00]  /*7ec0*/  NOP ;  /* 0x0000000000007918 */ /* 0x000fc00000000000 */
[----:B------:R-:W-:-:S00]  /*7ed0*/  NOP ;  /* 0x0000000000007918 */ /* 0x000fc00000000000 */
[----:B------:R-:W-:-:S00]  /*7ee0*/  NOP ;  /* 0x0000000000007918 */ /* 0x000fc00000000000 */
[----:B------:R-:W-:-:S00]  /*7ef0*/  NOP ;  /* 0x0000000000007918 */ /* 0x000fc00000000000 */
.L_x_373:


//--------------------- .nv.shared._ZN7cutlass9reference6device6kernel11GemmComplexIaNS_6layout22ColumnMajorInterleavedILi32EEEaNS4_19RowMajorInterleavedILi32EEEaS6_fiaNS_16NumericConverterIafLNS_15FloatRoundStyleE2EEENS_12multiply_addIiiiEELi4ELi16EEEvNS_4gemm9GemmCoordET5_NS_9TensorRefIT_T0_EENS_16ComplexTransformENSH_IT1_T2_EESL_SG_NSH_IT3_T4_EENSH_IT7_SQ_EET6_illll --------------------------
	.section	.nv.shared._ZN7cutlass9reference6device6kernel11GemmComplexIaNS_6layout22ColumnMajorInterleavedILi32EEEaNS4_19RowMajorInterleavedILi32EEEaS6_fiaNS_16NumericConverterIafLNS_15FloatRoundStyleE2EEENS_12multiply_addIiiiEELi4ELi16EEEvNS_4gemm9GemmCoordET5_NS_9TensorRefIT_T0_EENS_16ComplexTransformENSH_IT1_T2_EESL_SG_NSH_IT3_T4_EENSH_IT7_SQ_EET6_illll,"aw",@nobits
	.sectionflags	@""
	.align	16


//--------------------- .nv.global                --------------------------
	.section	.nv.global,"aw",@nobits
.nv.global:
	.type		_ZN34_INTERNAL_c7f9e63a_4_k_cu_371cd5504cute1_E,@object
	.size		_ZN34_INTERNAL_c7f9e63a_4_k_cu_371cd5504cute1_E,(_ZN34_INTERNAL_c7f9e63a_4_k_cu_371cd5504cuda3std3__45__cpo6cbeginE - _ZN34_INTERNAL_c7f9e63a_4_k_cu_371cd5504cute1_E)
_ZN34_INTERNAL_c7f9e63a_4_k_cu_371cd5504cute1_E:
	.zero		1
	.type		_ZN34_INTERNAL_c7f9e63a_4_k_cu_371cd5504cuda3std3__45__cpo6cbeginE,@object
	.size		_ZN34_INTERNAL_c7f9e63a_4_k_cu_371cd5504cuda3std3__45__cpo6cbeginE,(_ZN34_INTERNAL_c7f9e63a_4_k_cu_371cd5504cuda3std3__48in_placeE - _ZN34_INTERNAL_c7f9e63a_4_k_cu_371cd5504cuda3std3__45__cpo6cbeginE)
_ZN34_INTERNAL_c7f9e63a_4_k_cu_371cd5504cuda3std3__45__cpo6cbeginE:
	.zero		1
	.type		_ZN34_INTERNAL_c7f9e63a_4_k_cu_371cd5504cuda3std3__48in_placeE,@object
	.size		_ZN34_INTERNAL_c7f9e63a_4_k_cu_371cd5504cuda3std3__48in_placeE,(_ZN34_INTERNAL_c7f9e63a_4_k_cu_371cd5504cuda3std6ranges3__45__cpo9iter_moveE - _ZN34_INTERNAL_c7f9e63a_4_k_cu_371cd5504cuda3std3__48in_placeE)
_ZN34_INTERNAL_c7f9e63a_4_k_cu_371cd5504cuda3std3__48in_placeE:
	.zero		1
	.type		_ZN34_INTERNAL_c7f9e63a_4_k_cu_371cd5504cuda3std6ranges3__45__cpo9iter_moveE,@object
	.size		_ZN34_INTERNAL_c7f9e63a_4_k_cu_371cd5504cuda3std6ranges3__45__cpo9iter_moveE,(_ZN34_INTERNAL_c7f9e63a_4_k_cu_371cd5504cuda3std3__45__cpo5beginE - _ZN34_INTERNAL_c7f9e63a_4_k_cu_371cd5504cuda3std6ranges3__45__cpo9iter_moveE)
_ZN34_INTERNAL_c7f9e63a_4_k_cu_371cd5504cuda3std6ranges3__45__cpo9iter_moveE:
	.zero		1
	.type		_ZN34_INTERNAL_c7f9e63a_4_k_cu_371cd5504cuda3std3__45__cpo5beginE,@object
	.size		_ZN34_INTERNAL_c7f9e63a_4_k_cu_371cd5504cuda3std3__45__cpo5beginE,(_ZN34_INTERNAL_c7f9e63a_4_k_cu_371cd5504cuda3std3__436_GLOBAL__N__c7f9e63a_4_k_cu_371cd5506ignoreE - _ZN34_INTERNAL_c7f9e63a_4_k_cu_371cd5504cuda3std3__45__cpo5beginE)
_ZN34_INTERNAL_c7f9e63a_4_k_cu_371cd5504cuda3std3__45__cpo5beginE:
	.zero		1
	.type		_ZN34_INTERNAL_c7f9e63a_4_k_cu_371cd5504cuda3std3__436_GLOBAL__N__c7f9e63a_4_k_cu_371cd5506ignoreE,@object
	.size		_ZN34_INTERNAL_c7f9e63a_4_k_cu_371cd5504cuda3std3__436_GLOBAL__N__c7f9e63a_4_k_cu_371cd5506ignoreE,(_ZN34_INTERNAL_c7f9e63a_4_k_cu_371cd5504cute7productE - _ZN34_INTERNAL_c7f9e63a_4_k_cu_371cd5504cuda3std3__436_GLOBAL__N__c7f9e63a_4_k_cu_371cd5506ignoreE)
_ZN34_INTERNAL_c7f9e63a_4_k_cu_371cd5504cuda3std3__436_GLOBAL__N__c7f9e63a_4_k_cu_371cd5506ignoreE:
	.zero		1
	.type		_ZN34_INTERNAL_c7f9e63a_4_k_cu_371cd5504cute7productE,@object
	.size		_ZN34_INTERNAL_c7f9e63a_4_k_cu_371cd5504cute7productE,(_ZN34_INTERNAL_c7f9e63a_4_k_cu_371cd5504cuda3std3__45__cpo3endE - _ZN34_INTERNAL_c7f9e63a_4_k_cu_371cd5504cute7productE)
_ZN34_INTERNAL_c7f9e63a_4_k_cu_371cd5504cute7productE:
	.zero		1
	.type		_ZN34_INTERNAL_c7f9e63a_4_k_cu_371cd5504cuda3std3__45__cpo3endE,@object
	.size		_ZN34_INTERNAL_c7f9e63a_4_k_cu_371cd5504cuda3std3__45__cpo3endE,(_ZN34_INTERNAL_c7f9e63a_4_k_cu_371cd5504cuda3std3__419piecewise_constructE - _ZN34_INTERNAL_c7f9e63a_4_k_cu_371cd5504cuda3std3__45__cpo3endE)
_ZN34_INTERNAL_c7f9e63a_4_k_cu_371cd5504cuda3std3__45__cpo3endE:
	.zero		1
	.type		_ZN34_INTERNAL_c7f9e63a_4_k_cu_371cd5504cuda3std3__419piecewise_constructE,@object
	.size		_ZN34_INTERNAL_c7f9e63a_4_k_cu_371cd5504cuda3std3__419piecewise_constructE,(_ZN34_INTERNAL_c7f9e63a_4_k_cu_371cd5504cuda3std3__45__cpo4cendE - _ZN34_INTERNAL_c7f9e63a_4_k_cu_371cd5504cuda3std3__419piecewise_constructE)
_ZN34_INTERNAL_c7f9e63a_4_k_cu_371cd5504cuda3std3__419piecewise_constructE:
	.zero		1
	.type		_ZN34_INTERNAL_c7f9e63a_4_k_cu_371cd5504cuda3std3__45__cpo4cendE,@object
	.size		_ZN34_INTERNAL_c7f9e63a_4_k_cu_371cd5504cuda3std3__45__cpo4cendE,(_ZN34_INTERNAL_c7f9e63a_4_k_cu_371cd5504cuda3std6ranges3__45__cpo4swapE - _ZN34_INTERNAL_c7f9e63a_4_k_cu_371cd5504cuda3std3__45__cpo4cendE)
_ZN34_INTERNAL_c7f9e63a_4_k_cu_371cd5504cuda3std3__45__cpo4cendE:
	.zero		1
	.type		_ZN34_INTERNAL_c7f9e63a_4_k_cu_371cd5504cuda3std6ranges3__45__cpo4swapE,@object
	.size		_ZN34_INTERNAL_c7f9e63a_4_k_cu_371cd5504cuda3std6ranges3__45__cpo4swapE,(.L_7 - _ZN34_INTERNAL_c7f9e63a_4_k_cu_371cd5504cuda3std6ranges3__45__cpo4swapE)
_ZN34_INTERNAL_c7f9e63a_4_k_cu_371cd5504cuda3std6ranges3__45__cpo4swapE:
	.zero		1
.L_7:


//--------------------- .nv.shared._ZN7cutlass9reference6device6kernel11GemmComplexIaNS_6layout22ColumnMajorInterleavedILi32EEEaNS4_19RowMajorInterleavedILi32EEEaS6_fiaNS_16NumericConverterIafLNS_15FloatRoundStyleE2EEENS_12multiply_addIiiiEELi4ELi4EEEvNS_4gemm9GemmCoordET5_NS_9TensorRefIT_T0_EENS_16ComplexTransformENSH_IT1_T2_EESL_SG_NSH_IT3_T4_EENSH_IT7_SQ_EET6_illll --------------------------
	.section	.nv.shared._ZN7cutlass9reference6device6kernel11GemmComplexIaNS_6layout22ColumnMajorInterleavedILi32EEEaNS4_19RowMajorInterleavedILi32EEEaS6_fiaNS_16NumericConverterIafLNS_15FloatRoundStyleE2EEENS_12multiply_addIiiiEELi4ELi4EEEvNS_4gemm9GemmCoordET5_NS_9TensorRefIT_T0_EENS_16ComplexTransformENSH_IT1_T2_EESL_SG_NSH_IT3_T4_EENSH_IT7_SQ_EET6_illll,"aw",@nobits
	.sectionflags	@""
	.align	16


//--------------------- .nv.shared._ZN7cutlass9reference6device6kernel26TensorScaleBiasGemmBatchedINS_9TensorRefIiNS_6layout22ColumnMajorInterleavedILi32EEEEENS4_IaS7_EEfNS4_IfNS5_8RowMajorEEENS_16NumericConverterIafLNS_15FloatRoundStyleE2EEELi4ELi4EEEvNS_4gemm9GemmCoordET_T0_T1_T2_SK_illll --------------------------
	.section	.nv.shared._ZN7cutlass9reference6device6kernel26TensorScaleBiasGemmBatchedINS_9TensorRefIiNS_6layout22ColumnMajorInterleavedILi32EEEEENS4_IaS7_EEfNS4_IfNS5_8RowMajorEEENS_16NumericConverterIafLNS_15FloatRoundStyleE2EEELi4ELi4EEEvNS_4gemm9GemmCoordET_T0_T1_T2_SK_illll,"aw",@nobits
	.sectionflags	@""
	.align	16


//--------------------- .nv.shared._ZN7cutlass9reference6device6kernel11GemmComplexIaNS_6layout22ColumnMajorInterleavedILi32EEEaNS4_19RowMajorInterleavedILi32EEEiS6_iiiNS_16NumericConverterIiiLNS_15FloatRoundStyleE2EEENS_12multiply_addIiiiEELi4ELi16EEEvNS_4gemm9GemmCoordET5_NS_9TensorRefIT_T0_EENS_16ComplexTransformENSH_IT1_T2_EESL_SG_NSH_IT3_T4_EENSH_IT7_SQ_EET6_illll --------------------------
	.section	.nv.shared._ZN7cutlass9reference6device6kernel11GemmComplexIaNS_6layout22ColumnMajorInterleavedILi32EEEaNS4_19RowMajorInterleavedILi32EEEiS6_iiiNS_16NumericConverterIiiLNS_15FloatRoundStyleE2EEENS_12multiply_addIiiiEELi4ELi16EEEvNS_4gemm9GemmCoordET5_NS_9TensorRefIT_T0_EENS_16ComplexTransformENSH_IT1_T2_EESL_SG_NSH_IT3_T4_EENSH_IT7_SQ_EET6_illll,"aw",@nobits
	.sectionflags	@""
	.align	16


//--------------------- .nv.shared._ZN7cutlass9reference6device6kernel11GemmComplexIaNS_6layout22ColumnMajorInterleavedILi32EEEaNS4_19RowMajorInterleavedILi32EEEiS6_iiiNS_16NumericConverterIiiLNS_15FloatRoundStyleE2EEENS_12multiply_addIiiiEELi4ELi4EEEvNS_4gemm9GemmCoordET5_NS_9TensorRefIT_T0_EENS_16ComplexTransformENSH_IT1_T2_EESL_SG_NSH_IT3_T4_EENSH_IT7_SQ_EET6_illll --------------------------
	.section	.nv.shared._ZN7cutlass9reference6device6kernel11GemmComplexIaNS_6layout22ColumnMajorInterleavedILi32EEEaNS4_19RowMajorInterleavedILi32EEEiS6_iiiNS_16NumericConverterIiiLNS_15FloatRoundStyleE2EEENS_12multiply_addIiiiEELi4ELi4EEEvNS_4gemm9GemmCoordET5_NS_9TensorRefIT_T0_EENS_16ComplexTransformENSH_IT1_T2_EESL_SG_NSH_IT3_T4_EENSH_IT7_SQ_EET6_illll,"aw",@nobits
	.sectionflags	@""
	.align	16


//--------------------- .nv.shared._ZN7cutlass9reference6device6kernel13TensorForEachINS1_6detail14TensorReLuFuncIaNS_6layout22ColumnMajorInterleavedILi32EEEEELi2ENS9_6ParamsEEEvNS_5CoordIXT0_EilEET1_ --------------------------
	.section	.nv.shared._ZN7cutlass9reference6device6kernel13TensorForEachINS1_6detail14TensorReLuFuncIaNS_6layout22ColumnMajorInterleavedILi32EEEEELi2ENS9_6ParamsEEEvNS_5CoordIXT0_EilEET1_,"aw",@nobits
	.sectionflags	@""
	.align	16


//--------------------- .nv.shared._ZN7cutlass9reference6device6kernel4GemmINS_9TensorRefIaNS_6layout22ColumnMajorInterleavedILi32EEEEENS4_IaNS5_19RowMajorInterleavedILi32EEEEES8_fiNS_11MatrixShapeILi4ELi4EEENS_12multiply_addIiiiEENS_21NumericConverterClampIafEEEEvNS_4gemm9GemmCoordET2_T_T0_SK_T1_SN_T3_ --------------------------
	.section	.nv.shared._ZN7cutlass9reference6device6kernel4GemmINS_9TensorRefIaNS_6layout22ColumnMajorInterleavedILi32EEEEENS4_IaNS5_19RowMajorInterleavedILi32EEEEES8_fiNS_11MatrixShapeILi4ELi4EEENS_12multiply_addIiiiEENS_21NumericConverterClampIafEEEEvNS_4gemm9GemmCoordET2_T_T0_SK_T1_SN_T3_,"aw",@nobits
	.sectionflags	@""
	.align	16


//--------------------- .nv.shared._ZN7cutlass6KernelINS_4gemm6kernel7B2bGemmINS1_11threadblock30B2bMmaPipelinedSmemAccumulatorINS1_9GemmShapeILi64ELi64ELi32EEENS_9transform11threadblock22PredicatedTileIteratorINS_11MatrixShapeILi64ELi32EEEaNS_6layout22ColumnMajorInterleavedILi32EEELi1ENS8_29PitchLinearWarpRakedThreadMapINS_16PitchLinearShapeILi2048ELi1EEELi128ENSH_ILi32ELi1EEELi16EEELi16ELb0ENSD_9NoPermuteEEENS9_19RegularTileIteratorISC_aNSD_37RowMajorTensorOpMultiplicandCrosswiseILi8ELi32EEELi0ENS8_29TransposePitchLinearThreadMapISK_NSH_ILi2ELi16EEEEELi16EEENSA_INSB_ILi32ELi64EEEaNSD_19RowMajorInterleavedILi32EEELi0ESK_Li16ELb0ESL_EENSN_ISU_aNSD_40ColumnMajorTensorOpMultiplicandCrosswiseILi8ELi32EEELi1ESS_Li16EEENS9_14VectorIteratorINS9_30PredicatedVectorAccessIteratorINSB_ILi64ELi64EEENSB_ILi32ELi32EEEfNSD_8RowMajorELi4ELb0EEEEENS_8epilogue4warp24FragmentIteratorTensorOpINS6_ILi32ELi32ELi32EEENS6_ILi8ELi8ELi16EEEiNS_5ArrayIiLi2ELb1EEENSE_ILi16EEEEENS19_20TileIteratorTensorOpIS1B_S1C_aS1F_EENS6_ILi64ELi256ELi32EEENS1_4warp41MmaTensorOpMultiplicandTileAccessIteratorISC_LNS1_7OperandE0EaS1F_NSB_ILi8ELi16EEELi1ELi32ELb1ELi1EEENSA_INSB_ILi32ELi256EEEaSW_Li0ENSG_INSH_ILi8192ELi1EEELi128ESJ_Li16EEELi16ELb0ESL_EENSN_IS1P_aSZ_Li1ENSQ_IS1R_SR_EELi16EEEiSF_NS18_6thread21LinearCombinationReluIaLi2EifLNS1V_9ScaleType4KindE2ELNS_15FloatRoundStyleE2EEENS4_9MmaPolicyINS1K_11MmaTensorOpIS1B_aSP_aSZ_iSF_NS1K_17MmaTensorOpPolicyINS_4arch3MmaIS1C_Li32EaS15_aNSD_11ColumnMajorEiS15_NS24_21OpMultiplyAddSaturateEEENSB_ILi1ELi1EEEEELi1ELb1EbEENSB_ILi0ELi0EEES2C_Li1EEENS21_INS22_IS7_aSP_aSZ_iSF_S2A_Li1ELb1EbEES2C_S2C_Li1EEENS_21NumericArrayConverterIaaLi16ELS1Z_2ENS8_6thread14UnaryTransform8IdentityEEES2K_NS2G_IaaLi64ELS1Z_2ES2J_EEbEENS18_11threadblock19InterleavedEpilogueIS1J_S2E_Li1ENS2N_33InterleavedPredicatedTileIteratorINS2N_30InterleavedOutputTileThreadMapINSH_ILi1ELi4EEENSH_ILi8ELi2EEELi128ELi8ELi8EEEaLi32EEENS1A_IS7_S1C_iS1E_SF_EENS1W_IaLi8EifLS1Y_1ELS1Z_2EEELi32EEENS4_30GemmIdentityThreadblockSwizzleILi1EEEEEEEvNT_6ParamsE --------------------------
	.section	.nv.shared._ZN7cutlass6KernelINS_4gemm6kernel7B2bGemmINS1_11threadblock30B2bMmaPipelinedSmemAccumulatorINS1_9GemmShapeILi64ELi64ELi32EEENS_9transform11threadblock22PredicatedTileIteratorINS_11MatrixShapeILi64ELi32EEEaNS_6layout22ColumnMajorInterleavedILi32EEELi1ENS8_29PitchLinearWarpRakedThreadMapINS_16PitchLinearShapeILi2048ELi1EEELi128ENSH_ILi32ELi1EEELi16EEELi16ELb0ENSD_9NoPermuteEEENS9_19RegularTileIteratorISC_aNSD_37RowMajorTensorOpMultiplicandCrosswiseILi8ELi32EEELi0ENS8_29TransposePitchLinearThreadMapISK_NSH_ILi2ELi16EEEEELi16EEENSA_INSB_ILi32ELi64EEEaNSD_19RowMajorInterleavedILi32EEELi0ESK_Li16ELb0ESL_EENSN_ISU_aNSD_40ColumnMajorTensorOpMultiplicandCrosswiseILi8ELi32EEELi1ESS_Li16EEENS9_14VectorIteratorINS9_30PredicatedVectorAccessIteratorINSB_ILi64ELi64EEENSB_ILi32ELi32EEEfNSD_8RowMajorELi4ELb0EEEEENS_8epilogue4warp24FragmentIteratorTensorOpINS6_ILi32ELi32ELi32EEENS6_ILi8ELi8ELi16EEEiNS_5ArrayIiLi2ELb1EEENSE_ILi16EEEEENS19_20TileIteratorTensorOpIS1B_S1C_aS1F_EENS6_ILi64ELi256ELi32EEENS1_4warp41MmaTensorOpMultiplicandTileAccessIteratorISC_LNS1_7OperandE0EaS1F_NSB_ILi8ELi16EEELi1ELi32ELb1ELi1EEENSA_INSB_ILi32ELi256EEEaSW_Li0ENSG_INSH_ILi8192ELi1EEELi128ESJ_Li16EEELi16ELb0ESL_EENSN_IS1P_aSZ_Li1ENSQ_IS1R_SR_EELi16EEEiSF_NS18_6thread21LinearCombinationReluIaLi2EifLNS1V_9ScaleType4KindE2ELNS_15FloatRoundStyleE2EEENS4_9MmaPolicyINS1K_11MmaTensorOpIS1B_aSP_aSZ_iSF_NS1K_17MmaTensorOpPolicyINS_4arch3MmaIS1C_Li32EaS15_aNSD_11ColumnMajorEiS15_NS24_21OpMultiplyAddSaturateEEENSB_ILi1ELi1EEEEELi1ELb1EbEENSB_ILi0ELi0EEES2C_Li1EEENS21_INS22_IS7_aSP_aSZ_iSF_S2A_Li1ELb1EbEES2C_S2C_Li1EEENS_21NumericArrayConverterIaaLi16ELS1Z_2ENS8_6thread14UnaryTransform8IdentityEEES2K_NS2G_IaaLi64ELS1Z_2ES2J_EEbEENS18_11threadblock19InterleavedEpilogueIS1J_S2E_Li1ENS2N_33InterleavedPredicatedTileIteratorINS2N_30InterleavedOutputTileThreadMapINSH_ILi1ELi4EEENSH_ILi8ELi2EEELi128ELi8ELi8EEEaLi32EEENS1A_IS7_S1C_iS1E_SF_EENS1W_IaLi8EifLS1Y_1ELS1Z_2EEELi32EEENS4_30GemmIdentityThreadblockSwizzleILi1EEEEEEEvNT_6ParamsE,"aw",@nobits
	.sectionflags	@""
	.align	16


//--------------------- .nv.shared._ZN7cutlass6KernelINS_4gemm6kernel4GemmINS1_11threadblock12MmaPipelinedINS1_9GemmShapeILi128ELi128ELi32EEENS_9transform11threadblock22PredicatedTileIteratorINS_11MatrixShapeILi128ELi32EEEaNS_6layout22ColumnMajorInterleavedILi32EEELi1ENS8_29PitchLinearWarpRakedThreadMapINS_16PitchLinearShapeILi4096ELi1EEELi128ENSH_ILi32ELi1EEELi16EEELi16ELb0ENSD_9NoPermuteEEENS9_19RegularTileIteratorISC_aNSD_37RowMajorTensorOpMultiplicandCrosswiseILi8ELi32EEELi0ENS8_29TransposePitchLinearThreadMapISK_NSH_ILi2ELi16EEEEELi16EEENSA_INSB_ILi32ELi128EEEaNSD_19RowMajorInterleavedILi32EEELi0ESK_Li16ELb0ESL_EENSN_ISU_aNSD_40ColumnMajorTensorOpMultiplicandCrosswiseILi8ELi32EEELi1ESS_Li16EEEiSF_NS4_9MmaPolicyINS1_4warp11MmaTensorOpINS6_ILi64ELi64ELi32EEEaSP_aSZ_iSF_NS12_17MmaTensorOpPolicyINS_4arch3MmaINS6_ILi8ELi8ELi16EEELi32EaNSD_8RowMajorEaNSD_11ColumnMajorEiS19_NS16_21OpMultiplyAddSaturateEEENSB_ILi1ELi1EEEEELi1ELb1EbEENSB_ILi0ELi0EEES1G_Li1EEENS_21NumericArrayConverterIaaLi32ELNS_15FloatRoundStyleE2ENS8_6thread14UnaryTransform8IdentityEEES1N_bEENS_8epilogue11threadblock19InterleavedEpilogueIS7_S1F_Li1ENS1Q_33InterleavedPredicatedTileIteratorINS1Q_30InterleavedOutputTileThreadMapINSH_ILi2ELi2EEENSH_ILi8ELi2EEELi128ELi8ELi8EEEaLi32EEENS1P_4warp24FragmentIteratorTensorOpIS14_S18_iNS_5ArrayIiLi2ELb1EEESF_EENS1P_6thread21LinearCombinationReluIaLi8EifLNS23_9ScaleType4KindE1ELS1J_2EEELi32EEENS4_30GemmIdentityThreadblockSwizzleILi1EEELb0EEEEEvNT_6ParamsE --------------------------
	.section	.nv.shared._ZN7cutlass6KernelINS_4gemm6kernel4GemmINS1_11threadblock12MmaPipelinedINS1_9GemmShapeILi128ELi128ELi32EEENS_9transform11threadblock22PredicatedTileIteratorINS_11MatrixShapeILi128ELi32EEEaNS_6layout22ColumnMajorInterleavedILi32EEELi1ENS8_29PitchLinearWarpRakedThreadMapINS_16PitchLinearShapeILi4096ELi1EEELi128ENSH_ILi32ELi1EEELi16EEELi16ELb0ENSD_9NoPermuteEEENS9_19RegularTileIteratorISC_aNSD_37RowMajorTensorOpMultiplicandCrosswiseILi8ELi32EEELi0ENS8_29TransposePitchLinearThreadMapISK_NSH_ILi2ELi16EEEEELi16EEENSA_INSB_ILi32ELi128EEEaNSD_19RowMajorInterleavedILi32EEELi0ESK_Li16ELb0ESL_EENSN_ISU_aNSD_40ColumnMajorTensorOpMultiplicandCrosswiseILi8ELi32EEELi1ESS_Li16EEEiSF_NS4_9MmaPolicyINS1_4warp11MmaTensorOpINS6_ILi64ELi64ELi32EEEaSP_aSZ_iSF_NS12_17MmaTensorOpPolicyINS_4arch3MmaINS6_ILi8ELi8ELi16EEELi32EaNSD_8RowMajorEaNSD_11ColumnMajorEiS19_NS16_21OpMultiplyAddSaturateEEENSB_ILi1ELi1EEEEELi1ELb1EbEENSB_ILi0ELi0EEES1G_Li1EEENS_21NumericArrayConverterIaaLi32ELNS_15FloatRoundStyleE2ENS8_6thread14UnaryTransform8IdentityEEES1N_bEENS_8epilogue11threadblock19InterleavedEpilogueIS7_S1F_Li1ENS1Q_33InterleavedPredicatedTileIteratorINS1Q_30InterleavedOutputTileThreadMapINSH_ILi2ELi2EEENSH_ILi8ELi2EEELi128ELi8ELi8EEEaLi32EEENS1P_4warp24FragmentIteratorTensorOpIS14_S18_iNS_5ArrayIiLi2ELb1EEESF_EENS1P_6thread21LinearCombinationReluIaLi8EifLNS23_9ScaleType4KindE1ELS1J_2EEELi32EEENS4_30GemmIdentityThreadblockSwizzleILi1EEELb0EEEEEvNT_6ParamsE,"aw",@nobits
	.sectionflags	@""
	.align	16


//--------------------- .nv.shared._ZN7cutlass6KernelINS_4gemm6kernel4GemmINS1_11threadblock12MmaPipelinedINS1_9GemmShapeILi128ELi64ELi32EEENS_9transform11threadblock22PredicatedTileIteratorINS_11MatrixShapeILi128ELi32EEEaNS_6layout22ColumnMajorInterleavedILi32EEELi1ENS8_29PitchLinearWarpRakedThreadMapINS_16PitchLinearShapeILi4096ELi1EEELi64ENSH_ILi32ELi1EEELi16EEELi16ELb0ENSD_9NoPermuteEEENS9_19RegularTileIteratorISC_aNSD_37RowMajorTensorOpMultiplicandCrosswiseILi8ELi32EEELi0ENS8_29TransposePitchLinearThreadMapISK_NSH_ILi2ELi16EEEEELi16EEENSA_INSB_ILi32ELi64EEEaNSD_19RowMajorInterleavedILi32EEELi0ENSG_INSH_ILi2048ELi1EEELi64ESJ_Li16EEELi16ELb0ESL_EENSN_ISU_aNSD_40ColumnMajorTensorOpMultiplicandCrosswiseILi8ELi32EEELi1ENSQ_ISY_SR_EELi16EEEiSF_NS4_9MmaPolicyINS1_4warp11MmaTensorOpINS6_ILi64ELi64ELi32EEEaSP_aS11_iSF_NS15_17MmaTensorOpPolicyINS_4arch3MmaINS6_ILi8ELi8ELi16EEELi32EaNSD_8RowMajorEaNSD_11ColumnMajorEiS1C_NS19_21OpMultiplyAddSaturateEEENSB_ILi1ELi1EEEEELi1ELb1EbEENSB_ILi0ELi0EEES1J_Li1EEENS_21NumericArrayConverterIaaLi64ELNS_15FloatRoundStyleE2ENS8_6thread14UnaryTransform8IdentityEEENS1L_IaaLi32ELS1M_2ES1P_EEbEENS_8epilogue11threadblock19InterleavedEpilogueIS7_S1I_Li1ENS1U_33InterleavedPredicatedTileIteratorINS1U_30InterleavedOutputTileThreadMapINSH_ILi2ELi1EEENSH_ILi8ELi2EEELi64ELi8ELi8EEEaLi32EEENS1T_4warp24FragmentIteratorTensorOpIS17_S1B_iNS_5ArrayIiLi2ELb1EEESF_EENS1T_6thread21LinearCombinationReluIaLi8EifLNS27_9ScaleType4KindE1ELS1M_2EEELi32EEENS4_30GemmIdentityThreadblockSwizzleILi1EEELb0EEEEEvNT_6ParamsE --------------------------
	.section	.nv.shared._ZN7cutlass6KernelINS_4gemm6kernel4GemmINS1_11threadblock12MmaPipelinedINS1_9GemmShapeILi128ELi64ELi32EEENS_9transform11threadblock22PredicatedTileIteratorINS_11MatrixShapeILi128ELi32EEEaNS_6layout22ColumnMajorInterleavedILi32EEELi1ENS8_29PitchLinearWarpRakedThreadMapINS_16PitchLinearShapeILi4096ELi1EEELi64ENSH_ILi32ELi1EEELi16EEELi16ELb0ENSD_9NoPermuteEEENS9_19RegularTileIteratorISC_aNSD_37RowMajorTensorOpMultiplicandCrosswiseILi8ELi32EEELi0ENS8_29TransposePitchLinearThreadMapISK_NSH_ILi2ELi16EEEEELi16EEENSA_INSB_ILi32ELi64EEEaNSD_19RowMajorInterleavedILi32EEELi0ENSG_INSH_ILi2048ELi1EEELi64ESJ_Li16EEELi16ELb0ESL_EENSN_ISU_aNSD_40ColumnMajorTensorOpMultiplicandCrosswiseILi8ELi32EEELi1ENSQ_ISY_SR_EELi16EEEiSF_NS4_9MmaPolicyINS1_4warp11MmaTensorOpINS6_ILi64ELi64ELi32EEEaSP_aS11_iSF_NS15_17MmaTensorOpPolicyINS_4arch3MmaINS6_ILi8ELi8ELi16EEELi32EaNSD_8RowMajorEaNSD_11ColumnMajorEiS1C_NS19_21OpMultiplyAddSaturateEEENSB_ILi1ELi1EEEEELi1ELb1EbEENSB_ILi0ELi0EEES1J_Li1EEENS_21NumericArrayConverterIaaLi64ELNS_15FloatRoundStyleE2ENS8_6thread14UnaryTransform8IdentityEEENS1L_IaaLi32ELS1M_2ES1P_EEbEENS_8epilogue11threadblock19InterleavedEpilogueIS7_S1I_Li1ENS1U_33InterleavedPredicatedTileIteratorINS1U_30InterleavedOutputTileThreadMapINSH_ILi2ELi1EEENSH_ILi8ELi2EEELi64ELi8ELi8EEEaLi32EEENS1T_4warp24FragmentIteratorTensorOpIS17_S1B_iNS_5ArrayIiLi2ELb1EEESF_EENS1T_6thread21LinearCombinationReluIaLi8EifLNS27_9ScaleType4KindE1ELS1M_2EEELi32EEENS4_30GemmIdentityThreadblockSwizzleILi1EEELb0EEEEEvNT_6ParamsE,"aw",@nobits
	.sectionflags	@""
	.align	16
